//
// Generated by NVIDIA NVVM Compiler
//
// Compiler Build ID: CL-36424714
// Cuda compilation tools, release 13.0, V13.0.88
// Based on NVVM 20.0.0
//

.version 9.0
.target sm_100
.address_size 64

	// .globl	_Z31fused_tensor_prods_example_kerniiiiiiiiiiiPKfS0_S0_S0_S0_S0_S0_S0_S0_S0_S0_S0_S0_S0_S0_S0_S0_PfS1_S1_
.extern .shared .align 16 .b8 s[];

.visible .entry _Z31fused_tensor_prods_example_kerniiiiiiiiiiiPKfS0_S0_S0_S0_S0_S0_S0_S0_S0_S0_S0_S0_S0_S0_S0_S0_PfS1_S1_(
	.param .u32 _Z31fused_tensor_prods_example_kerniiiiiiiiiiiPKfS0_S0_S0_S0_S0_S0_S0_S0_S0_S0_S0_S0_S0_S0_S0_S0_PfS1_S1__param_0,
	.param .u32 _Z31fused_tensor_prods_example_kerniiiiiiiiiiiPKfS0_S0_S0_S0_S0_S0_S0_S0_S0_S0_S0_S0_S0_S0_S0_S0_PfS1_S1__param_1,
	.param .u32 _Z31fused_tensor_prods_example_kerniiiiiiiiiiiPKfS0_S0_S0_S0_S0_S0_S0_S0_S0_S0_S0_S0_S0_S0_S0_S0_PfS1_S1__param_2,
	.param .u32 _Z31fused_tensor_prods_example_kerniiiiiiiiiiiPKfS0_S0_S0_S0_S0_S0_S0_S0_S0_S0_S0_S0_S0_S0_S0_S0_PfS1_S1__param_3,
	.param .u32 _Z31fused_tensor_prods_example_kerniiiiiiiiiiiPKfS0_S0_S0_S0_S0_S0_S0_S0_S0_S0_S0_S0_S0_S0_S0_S0_PfS1_S1__param_4,
	.param .u32 _Z31fused_tensor_prods_example_kerniiiiiiiiiiiPKfS0_S0_S0_S0_S0_S0_S0_S0_S0_S0_S0_S0_S0_S0_S0_S0_PfS1_S1__param_5,
	.param .u32 _Z31fused_tensor_prods_example_kerniiiiiiiiiiiPKfS0_S0_S0_S0_S0_S0_S0_S0_S0_S0_S0_S0_S0_S0_S0_S0_PfS1_S1__param_6,
	.param .u32 _Z31fused_tensor_prods_example_kerniiiiiiiiiiiPKfS0_S0_S0_S0_S0_S0_S0_S0_S0_S0_S0_S0_S0_S0_S0_S0_PfS1_S1__param_7,
	.param .u32 _Z31fused_tensor_prods_example_kerniiiiiiiiiiiPKfS0_S0_S0_S0_S0_S0_S0_S0_S0_S0_S0_S0_S0_S0_S0_S0_PfS1_S1__param_8,
	.param .u32 _Z31fused_tensor_prods_example_kerniiiiiiiiiiiPKfS0_S0_S0_S0_S0_S0_S0_S0_S0_S0_S0_S0_S0_S0_S0_S0_PfS1_S1__param_9,
	.param .u32 _Z31fused_tensor_prods_example_kerniiiiiiiiiiiPKfS0_S0_S0_S0_S0_S0_S0_S0_S0_S0_S0_S0_S0_S0_S0_S0_PfS1_S1__param_10,
	.param .u64 .ptr .align 1 _Z31fused_tensor_prods_example_kerniiiiiiiiiiiPKfS0_S0_S0_S0_S0_S0_S0_S0_S0_S0_S0_S0_S0_S0_S0_S0_PfS1_S1__param_11,
	.param .u64 .ptr .align 1 _Z31fused_tensor_prods_example_kerniiiiiiiiiiiPKfS0_S0_S0_S0_S0_S0_S0_S0_S0_S0_S0_S0_S0_S0_S0_S0_PfS1_S1__param_12,
	.param .u64 .ptr .align 1 _Z31fused_tensor_prods_example_kerniiiiiiiiiiiPKfS0_S0_S0_S0_S0_S0_S0_S0_S0_S0_S0_S0_S0_S0_S0_S0_PfS1_S1__param_13,
	.param .u64 .ptr .align 1 _Z31fused_tensor_prods_example_kerniiiiiiiiiiiPKfS0_S0_S0_S0_S0_S0_S0_S0_S0_S0_S0_S0_S0_S0_S0_S0_PfS1_S1__param_14,
	.param .u64 .ptr .align 1 _Z31fused_tensor_prods_example_kerniiiiiiiiiiiPKfS0_S0_S0_S0_S0_S0_S0_S0_S0_S0_S0_S0_S0_S0_S0_S0_PfS1_S1__param_15,
	.param .u64 .ptr .align 1 _Z31fused_tensor_prods_example_kerniiiiiiiiiiiPKfS0_S0_S0_S0_S0_S0_S0_S0_S0_S0_S0_S0_S0_S0_S0_S0_PfS1_S1__param_16,
	.param .u64 .ptr .align 1 _Z31fused_tensor_prods_example_kerniiiiiiiiiiiPKfS0_S0_S0_S0_S0_S0_S0_S0_S0_S0_S0_S0_S0_S0_S0_S0_PfS1_S1__param_17,
	.param .u64 .ptr .align 1 _Z31fused_tensor_prods_example_kerniiiiiiiiiiiPKfS0_S0_S0_S0_S0_S0_S0_S0_S0_S0_S0_S0_S0_S0_S0_S0_PfS1_S1__param_18,
	.param .u64 .ptr .align 1 _Z31fused_tensor_prods_example_kerniiiiiiiiiiiPKfS0_S0_S0_S0_S0_S0_S0_S0_S0_S0_S0_S0_S0_S0_S0_S0_PfS1_S1__param_19,
	.param .u64 .ptr .align 1 _Z31fused_tensor_prods_example_kerniiiiiiiiiiiPKfS0_S0_S0_S0_S0_S0_S0_S0_S0_S0_S0_S0_S0_S0_S0_S0_PfS1_S1__param_20,
	.param .u64 .ptr .align 1 _Z31fused_tensor_prods_example_kerniiiiiiiiiiiPKfS0_S0_S0_S0_S0_S0_S0_S0_S0_S0_S0_S0_S0_S0_S0_S0_PfS1_S1__param_21,
	.param .u64 .ptr .align 1 _Z31fused_tensor_prods_example_kerniiiiiiiiiiiPKfS0_S0_S0_S0_S0_S0_S0_S0_S0_S0_S0_S0_S0_S0_S0_S0_PfS1_S1__param_22,
	.param .u64 .ptr .align 1 _Z31fused_tensor_prods_example_kerniiiiiiiiiiiPKfS0_S0_S0_S0_S0_S0_S0_S0_S0_S0_S0_S0_S0_S0_S0_S0_PfS1_S1__param_23,
	.param .u64 .ptr .align 1 _Z31fused_tensor_prods_example_kerniiiiiiiiiiiPKfS0_S0_S0_S0_S0_S0_S0_S0_S0_S0_S0_S0_S0_S0_S0_S0_PfS1_S1__param_24,
	.param .u64 .ptr .align 1 _Z31fused_tensor_prods_example_kerniiiiiiiiiiiPKfS0_S0_S0_S0_S0_S0_S0_S0_S0_S0_S0_S0_S0_S0_S0_S0_PfS1_S1__param_25,
	.param .u64 .ptr .align 1 _Z31fused_tensor_prods_example_kerniiiiiiiiiiiPKfS0_S0_S0_S0_S0_S0_S0_S0_S0_S0_S0_S0_S0_S0_S0_S0_PfS1_S1__param_26,
	.param .u64 .ptr .align 1 _Z31fused_tensor_prods_example_kerniiiiiiiiiiiPKfS0_S0_S0_S0_S0_S0_S0_S0_S0_S0_S0_S0_S0_S0_S0_S0_PfS1_S1__param_27,
	.param .u64 .ptr .align 1 _Z31fused_tensor_prods_example_kerniiiiiiiiiiiPKfS0_S0_S0_S0_S0_S0_S0_S0_S0_S0_S0_S0_S0_S0_S0_S0_PfS1_S1__param_28,
	.param .u64 .ptr .align 1 _Z31fused_tensor_prods_example_kerniiiiiiiiiiiPKfS0_S0_S0_S0_S0_S0_S0_S0_S0_S0_S0_S0_S0_S0_S0_S0_PfS1_S1__param_29,
	.param .u64 .ptr .align 1 _Z31fused_tensor_prods_example_kerniiiiiiiiiiiPKfS0_S0_S0_S0_S0_S0_S0_S0_S0_S0_S0_S0_S0_S0_S0_S0_PfS1_S1__param_30
)
{
	.reg .pred 	%p<341>;
	.reg .b32 	%r<798>;
	.reg .b32 	%f<1079>;
	.reg .b64 	%rd<120>;

	ld.param.u32 	%r115, [_Z31fused_tensor_prods_example_kerniiiiiiiiiiiPKfS0_S0_S0_S0_S0_S0_S0_S0_S0_S0_S0_S0_S0_S0_S0_S0_PfS1_S1__param_2];
	ld.param.u32 	%r116, [_Z31fused_tensor_prods_example_kerniiiiiiiiiiiPKfS0_S0_S0_S0_S0_S0_S0_S0_S0_S0_S0_S0_S0_S0_S0_S0_PfS1_S1__param_4];
	ld.param.u32 	%r117, [_Z31fused_tensor_prods_example_kerniiiiiiiiiiiPKfS0_S0_S0_S0_S0_S0_S0_S0_S0_S0_S0_S0_S0_S0_S0_S0_PfS1_S1__param_6];
	ld.param.u32 	%r111, [_Z31fused_tensor_prods_example_kerniiiiiiiiiiiPKfS0_S0_S0_S0_S0_S0_S0_S0_S0_S0_S0_S0_S0_S0_S0_S0_PfS1_S1__param_7];
	ld.param.u32 	%r112, [_Z31fused_tensor_prods_example_kerniiiiiiiiiiiPKfS0_S0_S0_S0_S0_S0_S0_S0_S0_S0_S0_S0_S0_S0_S0_S0_PfS1_S1__param_8];
	ld.param.u32 	%r113, [_Z31fused_tensor_prods_example_kerniiiiiiiiiiiPKfS0_S0_S0_S0_S0_S0_S0_S0_S0_S0_S0_S0_S0_S0_S0_S0_PfS1_S1__param_9];
	ld.param.u32 	%r114, [_Z31fused_tensor_prods_example_kerniiiiiiiiiiiPKfS0_S0_S0_S0_S0_S0_S0_S0_S0_S0_S0_S0_S0_S0_S0_S0_PfS1_S1__param_10];
	ld.param.u64 	%rd30, [_Z31fused_tensor_prods_example_kerniiiiiiiiiiiPKfS0_S0_S0_S0_S0_S0_S0_S0_S0_S0_S0_S0_S0_S0_S0_S0_PfS1_S1__param_11];
	ld.param.u64 	%rd31, [_Z31fused_tensor_prods_example_kerniiiiiiiiiiiPKfS0_S0_S0_S0_S0_S0_S0_S0_S0_S0_S0_S0_S0_S0_S0_S0_PfS1_S1__param_12];
	ld.param.u64 	%rd32, [_Z31fused_tensor_prods_example_kerniiiiiiiiiiiPKfS0_S0_S0_S0_S0_S0_S0_S0_S0_S0_S0_S0_S0_S0_S0_S0_PfS1_S1__param_13];
	cvta.to.global.u64 	%rd1, %rd30;
	cvta.to.global.u64 	%rd2, %rd32;
	cvta.to.global.u64 	%rd3, %rd31;
	shl.b32 	%r1, %r115, 2;
	mul.lo.s32 	%r2, %r116, 3;
	shl.b32 	%r3, %r117, 2;
	shl.b32 	%r4, %r116, 2;
	mov.u32 	%r771, %ctaid.x;
	setp.ge.s32 	%p1, %r771, %r111;
	@%p1 bra 	$L__BB0_68;
	ld.param.u64 	%rd116, [_Z31fused_tensor_prods_example_kerniiiiiiiiiiiPKfS0_S0_S0_S0_S0_S0_S0_S0_S0_S0_S0_S0_S0_S0_S0_S0_PfS1_S1__param_27];
	ld.param.u64 	%rd115, [_Z31fused_tensor_prods_example_kerniiiiiiiiiiiPKfS0_S0_S0_S0_S0_S0_S0_S0_S0_S0_S0_S0_S0_S0_S0_S0_PfS1_S1__param_26];
	ld.param.u64 	%rd114, [_Z31fused_tensor_prods_example_kerniiiiiiiiiiiPKfS0_S0_S0_S0_S0_S0_S0_S0_S0_S0_S0_S0_S0_S0_S0_S0_PfS1_S1__param_25];
	ld.param.u64 	%rd113, [_Z31fused_tensor_prods_example_kerniiiiiiiiiiiPKfS0_S0_S0_S0_S0_S0_S0_S0_S0_S0_S0_S0_S0_S0_S0_S0_PfS1_S1__param_24];
	ld.param.u64 	%rd112, [_Z31fused_tensor_prods_example_kerniiiiiiiiiiiPKfS0_S0_S0_S0_S0_S0_S0_S0_S0_S0_S0_S0_S0_S0_S0_S0_PfS1_S1__param_23];
	ld.param.u64 	%rd111, [_Z31fused_tensor_prods_example_kerniiiiiiiiiiiPKfS0_S0_S0_S0_S0_S0_S0_S0_S0_S0_S0_S0_S0_S0_S0_S0_PfS1_S1__param_22];
	ld.param.u64 	%rd110, [_Z31fused_tensor_prods_example_kerniiiiiiiiiiiPKfS0_S0_S0_S0_S0_S0_S0_S0_S0_S0_S0_S0_S0_S0_S0_S0_PfS1_S1__param_21];
	ld.param.u64 	%rd104, [_Z31fused_tensor_prods_example_kerniiiiiiiiiiiPKfS0_S0_S0_S0_S0_S0_S0_S0_S0_S0_S0_S0_S0_S0_S0_S0_PfS1_S1__param_15];
	ld.param.u64 	%rd103, [_Z31fused_tensor_prods_example_kerniiiiiiiiiiiPKfS0_S0_S0_S0_S0_S0_S0_S0_S0_S0_S0_S0_S0_S0_S0_S0_PfS1_S1__param_14];
	ld.param.u32 	%r770, [_Z31fused_tensor_prods_example_kerniiiiiiiiiiiPKfS0_S0_S0_S0_S0_S0_S0_S0_S0_S0_S0_S0_S0_S0_S0_S0_PfS1_S1__param_5];
	ld.param.u32 	%r769, [_Z31fused_tensor_prods_example_kerniiiiiiiiiiiPKfS0_S0_S0_S0_S0_S0_S0_S0_S0_S0_S0_S0_S0_S0_S0_S0_PfS1_S1__param_3];
	ld.param.u32 	%r767, [_Z31fused_tensor_prods_example_kerniiiiiiiiiiiPKfS0_S0_S0_S0_S0_S0_S0_S0_S0_S0_S0_S0_S0_S0_S0_S0_PfS1_S1__param_1];
	ld.param.u32 	%r766, [_Z31fused_tensor_prods_example_kerniiiiiiiiiiiPKfS0_S0_S0_S0_S0_S0_S0_S0_S0_S0_S0_S0_S0_S0_S0_S0_PfS1_S1__param_0];
	shl.b32 	%r118, %r767, 2;
	mov.u32 	%r119, s;
	add.s32 	%r6, %r119, %r118;
	shl.b32 	%r120, %r769, 2;
	add.s32 	%r7, %r119, %r120;
	add.s32 	%r8, %r6, %r1;
	shl.b32 	%r121, %r2, 2;
	add.s32 	%r9, %r7, %r121;
	shl.b32 	%r122, %r770, 2;
	add.s32 	%r10, %r119, %r122;
	add.s32 	%r11, %r10, %r3;
	add.s32 	%r12, %r9, %r4;
	mad.lo.s32 	%r123, %r766, 104, %r119;
	mul.lo.s32 	%r124, %r766, -36;
	add.s32 	%r125, %r123, %r124;
	add.s32 	%r126, %r125, %r124;
	mul.lo.s32 	%r127, %r766, -12;
	add.s32 	%r128, %r126, %r127;
	mov.u32 	%r13, %tid.x;
	mov.u32 	%r14, %tid.y;
	mul.lo.s32 	%r15, %r112, %r14;
	mov.u32 	%r16, %ntid.x;
	shl.b32 	%r129, %r14, 2;
	add.s32 	%r17, %r119, %r129;
	shl.b32 	%r130, %r766, 2;
	add.s32 	%r18, %r17, %r130;
	mul.lo.s32 	%r19, %r113, %r14;
	mul.lo.s32 	%r131, %r14, 12;
	add.s32 	%r132, %r127, %r131;
	add.s32 	%r20, %r128, %r132;
	add.s32 	%r21, %r128, %r131;
	mul.lo.s32 	%r22, %r114, %r14;
	mul.lo.s32 	%r133, %r14, 36;
	add.s32 	%r23, %r126, %r133;
	add.s32 	%r24, %r125, %r133;
	add.s32 	%r25, %r123, %r133;
	mul.lo.s32 	%r26, %r112, %r766;
	mul.lo.s32 	%r27, %r113, %r766;
	mul.lo.s32 	%r28, %r114, %r766;
	mov.u32 	%r29, %ntid.y;
	shl.b32 	%r30, %r16, 2;
	cvta.to.global.u64 	%rd4, %rd116;
	cvta.to.global.u64 	%rd5, %rd115;
	cvta.to.global.u64 	%rd6, %rd114;
	cvta.to.global.u64 	%rd7, %rd113;
	cvta.to.global.u64 	%rd8, %rd112;
	cvta.to.global.u64 	%rd9, %rd111;
	cvta.to.global.u64 	%rd10, %rd110;
	cvta.to.global.u64 	%rd11, %rd104;
	cvta.to.global.u64 	%rd12, %rd103;
$L__BB0_2:
	setp.ge.s32 	%p2, %r13, %r112;
	mov.f32 	%f968, 0f00000000;
	@%p2 bra 	$L__BB0_5;
	mul.lo.s32 	%r32, %r771, %r112;
	mov.f32 	%f968, 0f00000000;
	mov.u32 	%r772, %r13;
$L__BB0_4:
	add.s32 	%r134, %r772, %r15;
	mul.wide.u32 	%rd33, %r134, 4;
	add.s64 	%rd34, %rd12, %rd33;
	ld.global.f32 	%f262, [%rd34];
	add.s32 	%r135, %r772, %r32;
	mul.wide.s32 	%rd35, %r135, 4;
	add.s64 	%rd36, %rd1, %rd35;
	ld.global.f32 	%f263, [%rd36];
	fma.rn.f32 	%f968, %f262, %f263, %f968;
	add.s32 	%r772, %r772, %r16;
	setp.lt.s32 	%p3, %r772, %r112;
	@%p3 bra 	$L__BB0_4;
$L__BB0_5:
	setp.ne.s32 	%p4, %r13, 0;
	mov.b32 	%r136, %f968;
	shfl.sync.down.b32	%r137|%p5, %r136, 16, 31, -1;
	mov.b32 	%f264, %r137;
	add.f32 	%f265, %f968, %f264;
	mov.b32 	%r138, %f265;
	shfl.sync.down.b32	%r139|%p6, %r138, 8, 31, -1;
	mov.b32 	%f266, %r139;
	add.f32 	%f267, %f265, %f266;
	mov.b32 	%r140, %f267;
	shfl.sync.down.b32	%r141|%p7, %r140, 4, 31, -1;
	mov.b32 	%f268, %r141;
	add.f32 	%f269, %f267, %f268;
	mov.b32 	%r142, %f269;
	shfl.sync.down.b32	%r143|%p8, %r142, 2, 31, -1;
	mov.b32 	%f270, %r143;
	add.f32 	%f271, %f269, %f270;
	mov.b32 	%r144, %f271;
	shfl.sync.down.b32	%r145|%p9, %r144, 1, 31, -1;
	mov.b32 	%f272, %r145;
	add.f32 	%f4, %f271, %f272;
	@%p4 bra 	$L__BB0_7;
	st.shared.f32 	[%r17], %f4;
$L__BB0_7:
	mov.f32 	%f970, 0f00000000;
	@%p2 bra 	$L__BB0_10;
	mul.lo.s32 	%r35, %r771, %r112;
	mov.f32 	%f970, 0f00000000;
	mov.u32 	%r773, %r13;
$L__BB0_9:
	add.s32 	%r146, %r773, %r15;
	mul.wide.u32 	%rd37, %r146, 4;
	add.s64 	%rd38, %rd11, %rd37;
	ld.global.f32 	%f275, [%rd38];
	add.s32 	%r147, %r773, %r35;
	mul.wide.s32 	%rd39, %r147, 4;
	add.s64 	%rd40, %rd1, %rd39;
	ld.global.f32 	%f276, [%rd40];
	fma.rn.f32 	%f970, %f275, %f276, %f970;
	add.s32 	%r773, %r773, %r16;
	setp.lt.s32 	%p11, %r773, %r112;
	@%p11 bra 	$L__BB0_9;
$L__BB0_10:
	mov.b32 	%r148, %f970;
	shfl.sync.down.b32	%r149|%p13, %r148, 16, 31, -1;
	mov.b32 	%f277, %r149;
	add.f32 	%f278, %f970, %f277;
	mov.b32 	%r150, %f278;
	shfl.sync.down.b32	%r151|%p14, %r150, 8, 31, -1;
	mov.b32 	%f279, %r151;
	add.f32 	%f280, %f278, %f279;
	mov.b32 	%r152, %f280;
	shfl.sync.down.b32	%r153|%p15, %r152, 4, 31, -1;
	mov.b32 	%f281, %r153;
	add.f32 	%f282, %f280, %f281;
	mov.b32 	%r154, %f282;
	shfl.sync.down.b32	%r155|%p16, %r154, 2, 31, -1;
	mov.b32 	%f283, %r155;
	add.f32 	%f284, %f282, %f283;
	mov.b32 	%r156, %f284;
	shfl.sync.down.b32	%r157|%p17, %r156, 1, 31, -1;
	mov.b32 	%f285, %r157;
	add.f32 	%f8, %f284, %f285;
	@%p4 bra 	$L__BB0_12;
	st.shared.f32 	[%r18], %f8;
$L__BB0_12:
	setp.ge.s32 	%p18, %r13, %r113;
	mov.f32 	%f974, 0f00000000;
	mov.f32 	%f975, %f974;
	mov.f32 	%f976, %f974;
	@%p18 bra 	$L__BB0_15;
	mul.lo.s32 	%r38, %r771, %r113;
	mov.f32 	%f976, 0f00000000;
	mov.f32 	%f975, %f976;
	mov.f32 	%f974, %f976;
	mov.u32 	%r774, %r13;
$L__BB0_14:
	ld.param.u64 	%rd105, [_Z31fused_tensor_prods_example_kerniiiiiiiiiiiPKfS0_S0_S0_S0_S0_S0_S0_S0_S0_S0_S0_S0_S0_S0_S0_S0_PfS1_S1__param_16];
	add.s32 	%r158, %r774, %r19;
	cvta.to.global.u64 	%rd41, %rd105;
	mul.wide.u32 	%rd42, %r158, 4;
	add.s64 	%rd43, %rd41, %rd42;
	ld.global.f32 	%f288, [%rd43];
	add.s32 	%r159, %r774, %r38;
	mul.lo.s32 	%r160, %r159, 3;
	mul.wide.s32 	%rd44, %r160, 4;
	add.s64 	%rd45, %rd3, %rd44;
	ld.global.f32 	%f289, [%rd45];
	fma.rn.f32 	%f976, %f288, %f289, %f976;
	ld.global.f32 	%f290, [%rd45+4];
	fma.rn.f32 	%f975, %f288, %f290, %f975;
	ld.global.f32 	%f291, [%rd45+8];
	fma.rn.f32 	%f974, %f288, %f291, %f974;
	add.s32 	%r774, %r774, %r16;
	setp.lt.s32 	%p19, %r774, %r113;
	@%p19 bra 	$L__BB0_14;
$L__BB0_15:
	setp.ne.s32 	%p20, %r13, 0;
	mov.b32 	%r161, %f976;
	shfl.sync.down.b32	%r162|%p21, %r161, 16, 31, -1;
	mov.b32 	%f292, %r162;
	add.f32 	%f293, %f976, %f292;
	mov.b32 	%r163, %f975;
	shfl.sync.down.b32	%r164|%p22, %r163, 16, 31, -1;
	mov.b32 	%f294, %r164;
	add.f32 	%f295, %f975, %f294;
	mov.b32 	%r165, %f974;
	shfl.sync.down.b32	%r166|%p23, %r165, 16, 31, -1;
	mov.b32 	%f296, %r166;
	add.f32 	%f297, %f974, %f296;
	mov.b32 	%r167, %f293;
	shfl.sync.down.b32	%r168|%p24, %r167, 8, 31, -1;
	mov.b32 	%f298, %r168;
	add.f32 	%f299, %f293, %f298;
	mov.b32 	%r169, %f295;
	shfl.sync.down.b32	%r170|%p25, %r169, 8, 31, -1;
	mov.b32 	%f300, %r170;
	add.f32 	%f301, %f295, %f300;
	mov.b32 	%r171, %f297;
	shfl.sync.down.b32	%r172|%p26, %r171, 8, 31, -1;
	mov.b32 	%f302, %r172;
	add.f32 	%f303, %f297, %f302;
	mov.b32 	%r173, %f299;
	shfl.sync.down.b32	%r174|%p27, %r173, 4, 31, -1;
	mov.b32 	%f304, %r174;
	add.f32 	%f305, %f299, %f304;
	mov.b32 	%r175, %f301;
	shfl.sync.down.b32	%r176|%p28, %r175, 4, 31, -1;
	mov.b32 	%f306, %r176;
	add.f32 	%f307, %f301, %f306;
	mov.b32 	%r177, %f303;
	shfl.sync.down.b32	%r178|%p29, %r177, 4, 31, -1;
	mov.b32 	%f308, %r178;
	add.f32 	%f309, %f303, %f308;
	mov.b32 	%r179, %f305;
	shfl.sync.down.b32	%r180|%p30, %r179, 2, 31, -1;
	mov.b32 	%f310, %r180;
	add.f32 	%f311, %f305, %f310;
	mov.b32 	%r181, %f307;
	shfl.sync.down.b32	%r182|%p31, %r181, 2, 31, -1;
	mov.b32 	%f312, %r182;
	add.f32 	%f313, %f307, %f312;
	mov.b32 	%r183, %f309;
	shfl.sync.down.b32	%r184|%p32, %r183, 2, 31, -1;
	mov.b32 	%f314, %r184;
	add.f32 	%f315, %f309, %f314;
	mov.b32 	%r185, %f311;
	shfl.sync.down.b32	%r186|%p33, %r185, 1, 31, -1;
	mov.b32 	%f316, %r186;
	add.f32 	%f18, %f311, %f316;
	mov.b32 	%r187, %f313;
	shfl.sync.down.b32	%r188|%p34, %r187, 1, 31, -1;
	mov.b32 	%f317, %r188;
	add.f32 	%f19, %f313, %f317;
	mov.b32 	%r189, %f315;
	shfl.sync.down.b32	%r190|%p35, %r189, 1, 31, -1;
	mov.b32 	%f318, %r190;
	add.f32 	%f20, %f315, %f318;
	@%p20 bra 	$L__BB0_17;
	st.shared.f32 	[%r20], %f18;
	st.shared.f32 	[%r20+4], %f19;
	st.shared.f32 	[%r20+8], %f20;
$L__BB0_17:
	setp.ge.s32 	%p36, %r13, %r113;
	mov.f32 	%f980, 0f00000000;
	mov.f32 	%f981, %f980;
	mov.f32 	%f982, %f980;
	@%p36 bra 	$L__BB0_20;
	mul.lo.s32 	%r41, %r771, %r113;
	mov.f32 	%f982, 0f00000000;
	mov.f32 	%f981, %f982;
	mov.f32 	%f980, %f982;
	mov.u32 	%r775, %r13;
$L__BB0_19:
	ld.param.u64 	%rd106, [_Z31fused_tensor_prods_example_kerniiiiiiiiiiiPKfS0_S0_S0_S0_S0_S0_S0_S0_S0_S0_S0_S0_S0_S0_S0_S0_PfS1_S1__param_17];
	add.s32 	%r191, %r775, %r19;
	cvta.to.global.u64 	%rd46, %rd106;
	mul.wide.u32 	%rd47, %r191, 4;
	add.s64 	%rd48, %rd46, %rd47;
	ld.global.f32 	%f321, [%rd48];
	add.s32 	%r192, %r775, %r41;
	mul.lo.s32 	%r193, %r192, 3;
	mul.wide.s32 	%rd49, %r193, 4;
	add.s64 	%rd50, %rd3, %rd49;
	ld.global.f32 	%f322, [%rd50];
	fma.rn.f32 	%f982, %f321, %f322, %f982;
	ld.global.f32 	%f323, [%rd50+4];
	fma.rn.f32 	%f981, %f321, %f323, %f981;
	ld.global.f32 	%f324, [%rd50+8];
	fma.rn.f32 	%f980, %f321, %f324, %f980;
	add.s32 	%r775, %r775, %r16;
	setp.lt.s32 	%p37, %r775, %r113;
	@%p37 bra 	$L__BB0_19;
$L__BB0_20:
	setp.ne.s32 	%p38, %r13, 0;
	mov.b32 	%r194, %f982;
	shfl.sync.down.b32	%r195|%p39, %r194, 16, 31, -1;
	mov.b32 	%f325, %r195;
	add.f32 	%f326, %f982, %f325;
	mov.b32 	%r196, %f981;
	shfl.sync.down.b32	%r197|%p40, %r196, 16, 31, -1;
	mov.b32 	%f327, %r197;
	add.f32 	%f328, %f981, %f327;
	mov.b32 	%r198, %f980;
	shfl.sync.down.b32	%r199|%p41, %r198, 16, 31, -1;
	mov.b32 	%f329, %r199;
	add.f32 	%f330, %f980, %f329;
	mov.b32 	%r200, %f326;
	shfl.sync.down.b32	%r201|%p42, %r200, 8, 31, -1;
	mov.b32 	%f331, %r201;
	add.f32 	%f332, %f326, %f331;
	mov.b32 	%r202, %f328;
	shfl.sync.down.b32	%r203|%p43, %r202, 8, 31, -1;
	mov.b32 	%f333, %r203;
	add.f32 	%f334, %f328, %f333;
	mov.b32 	%r204, %f330;
	shfl.sync.down.b32	%r205|%p44, %r204, 8, 31, -1;
	mov.b32 	%f335, %r205;
	add.f32 	%f336, %f330, %f335;
	mov.b32 	%r206, %f332;
	shfl.sync.down.b32	%r207|%p45, %r206, 4, 31, -1;
	mov.b32 	%f337, %r207;
	add.f32 	%f338, %f332, %f337;
	mov.b32 	%r208, %f334;
	shfl.sync.down.b32	%r209|%p46, %r208, 4, 31, -1;
	mov.b32 	%f339, %r209;
	add.f32 	%f340, %f334, %f339;
	mov.b32 	%r210, %f336;
	shfl.sync.down.b32	%r211|%p47, %r210, 4, 31, -1;
	mov.b32 	%f341, %r211;
	add.f32 	%f342, %f336, %f341;
	mov.b32 	%r212, %f338;
	shfl.sync.down.b32	%r213|%p48, %r212, 2, 31, -1;
	mov.b32 	%f343, %r213;
	add.f32 	%f344, %f338, %f343;
	mov.b32 	%r214, %f340;
	shfl.sync.down.b32	%r215|%p49, %r214, 2, 31, -1;
	mov.b32 	%f345, %r215;
	add.f32 	%f346, %f340, %f345;
	mov.b32 	%r216, %f342;
	shfl.sync.down.b32	%r217|%p50, %r216, 2, 31, -1;
	mov.b32 	%f347, %r217;
	add.f32 	%f348, %f342, %f347;
	mov.b32 	%r218, %f344;
	shfl.sync.down.b32	%r219|%p51, %r218, 1, 31, -1;
	mov.b32 	%f349, %r219;
	add.f32 	%f30, %f344, %f349;
	mov.b32 	%r220, %f346;
	shfl.sync.down.b32	%r221|%p52, %r220, 1, 31, -1;
	mov.b32 	%f350, %r221;
	add.f32 	%f31, %f346, %f350;
	mov.b32 	%r222, %f348;
	shfl.sync.down.b32	%r223|%p53, %r222, 1, 31, -1;
	mov.b32 	%f351, %r223;
	add.f32 	%f32, %f348, %f351;
	@%p38 bra 	$L__BB0_22;
	st.shared.f32 	[%r21], %f30;
	st.shared.f32 	[%r21+4], %f31;
	st.shared.f32 	[%r21+8], %f32;
$L__BB0_22:
	setp.ge.s32 	%p54, %r13, %r114;
	mov.f32 	%f992, 0f00000000;
	mov.f32 	%f993, %f992;
	mov.f32 	%f994, %f992;
	mov.f32 	%f995, %f992;
	mov.f32 	%f996, %f992;
	mov.f32 	%f997, %f992;
	mov.f32 	%f998, %f992;
	mov.f32 	%f999, %f992;
	mov.f32 	%f1000, %f992;
	@%p54 bra 	$L__BB0_25;
	mul.lo.s32 	%r44, %r771, %r114;
	mov.f32 	%f1000, 0f00000000;
	mov.f32 	%f999, %f1000;
	mov.f32 	%f998, %f1000;
	mov.f32 	%f997, %f1000;
	mov.f32 	%f996, %f1000;
	mov.f32 	%f995, %f1000;
	mov.f32 	%f994, %f1000;
	mov.f32 	%f993, %f1000;
	mov.f32 	%f992, %f1000;
	mov.u32 	%r776, %r13;
$L__BB0_24:
	ld.param.u64 	%rd107, [_Z31fused_tensor_prods_example_kerniiiiiiiiiiiPKfS0_S0_S0_S0_S0_S0_S0_S0_S0_S0_S0_S0_S0_S0_S0_S0_PfS1_S1__param_18];
	add.s32 	%r224, %r776, %r22;
	cvta.to.global.u64 	%rd51, %rd107;
	mul.wide.u32 	%rd52, %r224, 4;
	add.s64 	%rd53, %rd51, %rd52;
	ld.global.f32 	%f354, [%rd53];
	add.s32 	%r225, %r776, %r44;
	mul.lo.s32 	%r226, %r225, 9;
	mul.wide.s32 	%rd54, %r226, 4;
	add.s64 	%rd55, %rd2, %rd54;
	ld.global.f32 	%f355, [%rd55];
	fma.rn.f32 	%f1000, %f354, %f355, %f1000;
	ld.global.f32 	%f356, [%rd55+4];
	fma.rn.f32 	%f999, %f354, %f356, %f999;
	ld.global.f32 	%f357, [%rd55+8];
	fma.rn.f32 	%f998, %f354, %f357, %f998;
	ld.global.f32 	%f358, [%rd55+12];
	fma.rn.f32 	%f997, %f354, %f358, %f997;
	ld.global.f32 	%f359, [%rd55+16];
	fma.rn.f32 	%f996, %f354, %f359, %f996;
	ld.global.f32 	%f360, [%rd55+20];
	fma.rn.f32 	%f995, %f354, %f360, %f995;
	ld.global.f32 	%f361, [%rd55+24];
	fma.rn.f32 	%f994, %f354, %f361, %f994;
	ld.global.f32 	%f362, [%rd55+28];
	fma.rn.f32 	%f993, %f354, %f362, %f993;
	ld.global.f32 	%f363, [%rd55+32];
	fma.rn.f32 	%f992, %f354, %f363, %f992;
	add.s32 	%r776, %r776, %r16;
	setp.lt.s32 	%p55, %r776, %r114;
	@%p55 bra 	$L__BB0_24;
$L__BB0_25:
	setp.ne.s32 	%p56, %r13, 0;
	mov.b32 	%r227, %f1000;
	shfl.sync.down.b32	%r228|%p57, %r227, 16, 31, -1;
	mov.b32 	%f364, %r228;
	add.f32 	%f365, %f1000, %f364;
	mov.b32 	%r229, %f999;
	shfl.sync.down.b32	%r230|%p58, %r229, 16, 31, -1;
	mov.b32 	%f366, %r230;
	add.f32 	%f367, %f999, %f366;
	mov.b32 	%r231, %f998;
	shfl.sync.down.b32	%r232|%p59, %r231, 16, 31, -1;
	mov.b32 	%f368, %r232;
	add.f32 	%f369, %f998, %f368;
	mov.b32 	%r233, %f997;
	shfl.sync.down.b32	%r234|%p60, %r233, 16, 31, -1;
	mov.b32 	%f370, %r234;
	add.f32 	%f371, %f997, %f370;
	mov.b32 	%r235, %f996;
	shfl.sync.down.b32	%r236|%p61, %r235, 16, 31, -1;
	mov.b32 	%f372, %r236;
	add.f32 	%f373, %f996, %f372;
	mov.b32 	%r237, %f995;
	shfl.sync.down.b32	%r238|%p62, %r237, 16, 31, -1;
	mov.b32 	%f374, %r238;
	add.f32 	%f375, %f995, %f374;
	mov.b32 	%r239, %f994;
	shfl.sync.down.b32	%r240|%p63, %r239, 16, 31, -1;
	mov.b32 	%f376, %r240;
	add.f32 	%f377, %f994, %f376;
	mov.b32 	%r241, %f993;
	shfl.sync.down.b32	%r242|%p64, %r241, 16, 31, -1;
	mov.b32 	%f378, %r242;
	add.f32 	%f379, %f993, %f378;
	mov.b32 	%r243, %f992;
	shfl.sync.down.b32	%r244|%p65, %r243, 16, 31, -1;
	mov.b32 	%f380, %r244;
	add.f32 	%f381, %f992, %f380;
	mov.b32 	%r245, %f365;
	shfl.sync.down.b32	%r246|%p66, %r245, 8, 31, -1;
	mov.b32 	%f382, %r246;
	add.f32 	%f383, %f365, %f382;
	mov.b32 	%r247, %f367;
	shfl.sync.down.b32	%r248|%p67, %r247, 8, 31, -1;
	mov.b32 	%f384, %r248;
	add.f32 	%f385, %f367, %f384;
	mov.b32 	%r249, %f369;
	shfl.sync.down.b32	%r250|%p68, %r249, 8, 31, -1;
	mov.b32 	%f386, %r250;
	add.f32 	%f387, %f369, %f386;
	mov.b32 	%r251, %f371;
	shfl.sync.down.b32	%r252|%p69, %r251, 8, 31, -1;
	mov.b32 	%f388, %r252;
	add.f32 	%f389, %f371, %f388;
	mov.b32 	%r253, %f373;
	shfl.sync.down.b32	%r254|%p70, %r253, 8, 31, -1;
	mov.b32 	%f390, %r254;
	add.f32 	%f391, %f373, %f390;
	mov.b32 	%r255, %f375;
	shfl.sync.down.b32	%r256|%p71, %r255, 8, 31, -1;
	mov.b32 	%f392, %r256;
	add.f32 	%f393, %f375, %f392;
	mov.b32 	%r257, %f377;
	shfl.sync.down.b32	%r258|%p72, %r257, 8, 31, -1;
	mov.b32 	%f394, %r258;
	add.f32 	%f395, %f377, %f394;
	mov.b32 	%r259, %f379;
	shfl.sync.down.b32	%r260|%p73, %r259, 8, 31, -1;
	mov.b32 	%f396, %r260;
	add.f32 	%f397, %f379, %f396;
	mov.b32 	%r261, %f381;
	shfl.sync.down.b32	%r262|%p74, %r261, 8, 31, -1;
	mov.b32 	%f398, %r262;
	add.f32 	%f399, %f381, %f398;
	mov.b32 	%r263, %f383;
	shfl.sync.down.b32	%r264|%p75, %r263, 4, 31, -1;
	mov.b32 	%f400, %r264;
	add.f32 	%f401, %f383, %f400;
	mov.b32 	%r265, %f385;
	shfl.sync.down.b32	%r266|%p76, %r265, 4, 31, -1;
	mov.b32 	%f402, %r266;
	add.f32 	%f403, %f385, %f402;
	mov.b32 	%r267, %f387;
	shfl.sync.down.b32	%r268|%p77, %r267, 4, 31, -1;
	mov.b32 	%f404, %r268;
	add.f32 	%f405, %f387, %f404;
	mov.b32 	%r269, %f389;
	shfl.sync.down.b32	%r270|%p78, %r269, 4, 31, -1;
	mov.b32 	%f406, %r270;
	add.f32 	%f407, %f389, %f406;
	mov.b32 	%r271, %f391;
	shfl.sync.down.b32	%r272|%p79, %r271, 4, 31, -1;
	mov.b32 	%f408, %r272;
	add.f32 	%f409, %f391, %f408;
	mov.b32 	%r273, %f393;
	shfl.sync.down.b32	%r274|%p80, %r273, 4, 31, -1;
	mov.b32 	%f410, %r274;
	add.f32 	%f411, %f393, %f410;
	mov.b32 	%r275, %f395;
	shfl.sync.down.b32	%r276|%p81, %r275, 4, 31, -1;
	mov.b32 	%f412, %r276;
	add.f32 	%f413, %f395, %f412;
	mov.b32 	%r277, %f397;
	shfl.sync.down.b32	%r278|%p82, %r277, 4, 31, -1;
	mov.b32 	%f414, %r278;
	add.f32 	%f415, %f397, %f414;
	mov.b32 	%r279, %f399;
	shfl.sync.down.b32	%r280|%p83, %r279, 4, 31, -1;
	mov.b32 	%f416, %r280;
	add.f32 	%f417, %f399, %f416;
	mov.b32 	%r281, %f401;
	shfl.sync.down.b32	%r282|%p84, %r281, 2, 31, -1;
	mov.b32 	%f418, %r282;
	add.f32 	%f419, %f401, %f418;
	mov.b32 	%r283, %f403;
	shfl.sync.down.b32	%r284|%p85, %r283, 2, 31, -1;
	mov.b32 	%f420, %r284;
	add.f32 	%f421, %f403, %f420;
	mov.b32 	%r285, %f405;
	shfl.sync.down.b32	%r286|%p86, %r285, 2, 31, -1;
	mov.b32 	%f422, %r286;
	add.f32 	%f423, %f405, %f422;
	mov.b32 	%r287, %f407;
	shfl.sync.down.b32	%r288|%p87, %r287, 2, 31, -1;
	mov.b32 	%f424, %r288;
	add.f32 	%f425, %f407, %f424;
	mov.b32 	%r289, %f409;
	shfl.sync.down.b32	%r290|%p88, %r289, 2, 31, -1;
	mov.b32 	%f426, %r290;
	add.f32 	%f427, %f409, %f426;
	mov.b32 	%r291, %f411;
	shfl.sync.down.b32	%r292|%p89, %r291, 2, 31, -1;
	mov.b32 	%f428, %r292;
	add.f32 	%f429, %f411, %f428;
	mov.b32 	%r293, %f413;
	shfl.sync.down.b32	%r294|%p90, %r293, 2, 31, -1;
	mov.b32 	%f430, %r294;
	add.f32 	%f431, %f413, %f430;
	mov.b32 	%r295, %f415;
	shfl.sync.down.b32	%r296|%p91, %r295, 2, 31, -1;
	mov.b32 	%f432, %r296;
	add.f32 	%f433, %f415, %f432;
	mov.b32 	%r297, %f417;
	shfl.sync.down.b32	%r298|%p92, %r297, 2, 31, -1;
	mov.b32 	%f434, %r298;
	add.f32 	%f435, %f417, %f434;
	mov.b32 	%r299, %f419;
	shfl.sync.down.b32	%r300|%p93, %r299, 1, 31, -1;
	mov.b32 	%f436, %r300;
	add.f32 	%f60, %f419, %f436;
	mov.b32 	%r301, %f421;
	shfl.sync.down.b32	%r302|%p94, %r301, 1, 31, -1;
	mov.b32 	%f437, %r302;
	add.f32 	%f61, %f421, %f437;
	mov.b32 	%r303, %f423;
	shfl.sync.down.b32	%r304|%p95, %r303, 1, 31, -1;
	mov.b32 	%f438, %r304;
	add.f32 	%f62, %f423, %f438;
	mov.b32 	%r305, %f425;
	shfl.sync.down.b32	%r306|%p96, %r305, 1, 31, -1;
	mov.b32 	%f439, %r306;
	add.f32 	%f63, %f425, %f439;
	mov.b32 	%r307, %f427;
	shfl.sync.down.b32	%r308|%p97, %r307, 1, 31, -1;
	mov.b32 	%f440, %r308;
	add.f32 	%f64, %f427, %f440;
	mov.b32 	%r309, %f429;
	shfl.sync.down.b32	%r310|%p98, %r309, 1, 31, -1;
	mov.b32 	%f441, %r310;
	add.f32 	%f65, %f429, %f441;
	mov.b32 	%r311, %f431;
	shfl.sync.down.b32	%r312|%p99, %r311, 1, 31, -1;
	mov.b32 	%f442, %r312;
	add.f32 	%f66, %f431, %f442;
	mov.b32 	%r313, %f433;
	shfl.sync.down.b32	%r314|%p100, %r313, 1, 31, -1;
	mov.b32 	%f443, %r314;
	add.f32 	%f67, %f433, %f443;
	mov.b32 	%r315, %f435;
	shfl.sync.down.b32	%r316|%p101, %r315, 1, 31, -1;
	mov.b32 	%f444, %r316;
	add.f32 	%f68, %f435, %f444;
	@%p56 bra 	$L__BB0_27;
	st.shared.f32 	[%r23], %f60;
	st.shared.f32 	[%r23+4], %f61;
	st.shared.f32 	[%r23+8], %f62;
	st.shared.f32 	[%r23+12], %f63;
	st.shared.f32 	[%r23+16], %f64;
	st.shared.f32 	[%r23+20], %f65;
	st.shared.f32 	[%r23+24], %f66;
	st.shared.f32 	[%r23+28], %f67;
	st.shared.f32 	[%r23+32], %f68;
$L__BB0_27:
	setp.ge.s32 	%p102, %r13, %r114;
	mov.f32 	%f1010, 0f00000000;
	mov.f32 	%f1011, %f1010;
	mov.f32 	%f1012, %f1010;
	mov.f32 	%f1013, %f1010;
	mov.f32 	%f1014, %f1010;
	mov.f32 	%f1015, %f1010;
	mov.f32 	%f1016, %f1010;
	mov.f32 	%f1017, %f1010;
	mov.f32 	%f1018, %f1010;
	@%p102 bra 	$L__BB0_30;
	mul.lo.s32 	%r47, %r771, %r114;
	mov.f32 	%f1018, 0f00000000;
	mov.f32 	%f1017, %f1018;
	mov.f32 	%f1016, %f1018;
	mov.f32 	%f1015, %f1018;
	mov.f32 	%f1014, %f1018;
	mov.f32 	%f1013, %f1018;
	mov.f32 	%f1012, %f1018;
	mov.f32 	%f1011, %f1018;
	mov.f32 	%f1010, %f1018;
	mov.u32 	%r777, %r13;
$L__BB0_29:
	ld.param.u64 	%rd108, [_Z31fused_tensor_prods_example_kerniiiiiiiiiiiPKfS0_S0_S0_S0_S0_S0_S0_S0_S0_S0_S0_S0_S0_S0_S0_S0_PfS1_S1__param_19];
	add.s32 	%r317, %r777, %r22;
	cvta.to.global.u64 	%rd56, %rd108;
	mul.wide.u32 	%rd57, %r317, 4;
	add.s64 	%rd58, %rd56, %rd57;
	ld.global.f32 	%f447, [%rd58];
	add.s32 	%r318, %r777, %r47;
	mul.lo.s32 	%r319, %r318, 9;
	mul.wide.s32 	%rd59, %r319, 4;
	add.s64 	%rd60, %rd2, %rd59;
	ld.global.f32 	%f448, [%rd60];
	fma.rn.f32 	%f1018, %f447, %f448, %f1018;
	ld.global.f32 	%f449, [%rd60+4];
	fma.rn.f32 	%f1017, %f447, %f449, %f1017;
	ld.global.f32 	%f450, [%rd60+8];
	fma.rn.f32 	%f1016, %f447, %f450, %f1016;
	ld.global.f32 	%f451, [%rd60+12];
	fma.rn.f32 	%f1015, %f447, %f451, %f1015;
	ld.global.f32 	%f452, [%rd60+16];
	fma.rn.f32 	%f1014, %f447, %f452, %f1014;
	ld.global.f32 	%f453, [%rd60+20];
	fma.rn.f32 	%f1013, %f447, %f453, %f1013;
	ld.global.f32 	%f454, [%rd60+24];
	fma.rn.f32 	%f1012, %f447, %f454, %f1012;
	ld.global.f32 	%f455, [%rd60+28];
	fma.rn.f32 	%f1011, %f447, %f455, %f1011;
	ld.global.f32 	%f456, [%rd60+32];
	fma.rn.f32 	%f1010, %f447, %f456, %f1010;
	add.s32 	%r777, %r777, %r16;
	setp.lt.s32 	%p103, %r777, %r114;
	@%p103 bra 	$L__BB0_29;
$L__BB0_30:
	setp.ne.s32 	%p104, %r13, 0;
	mov.b32 	%r320, %f1018;
	shfl.sync.down.b32	%r321|%p105, %r320, 16, 31, -1;
	mov.b32 	%f457, %r321;
	add.f32 	%f458, %f1018, %f457;
	mov.b32 	%r322, %f1017;
	shfl.sync.down.b32	%r323|%p106, %r322, 16, 31, -1;
	mov.b32 	%f459, %r323;
	add.f32 	%f460, %f1017, %f459;
	mov.b32 	%r324, %f1016;
	shfl.sync.down.b32	%r325|%p107, %r324, 16, 31, -1;
	mov.b32 	%f461, %r325;
	add.f32 	%f462, %f1016, %f461;
	mov.b32 	%r326, %f1015;
	shfl.sync.down.b32	%r327|%p108, %r326, 16, 31, -1;
	mov.b32 	%f463, %r327;
	add.f32 	%f464, %f1015, %f463;
	mov.b32 	%r328, %f1014;
	shfl.sync.down.b32	%r329|%p109, %r328, 16, 31, -1;
	mov.b32 	%f465, %r329;
	add.f32 	%f466, %f1014, %f465;
	mov.b32 	%r330, %f1013;
	shfl.sync.down.b32	%r331|%p110, %r330, 16, 31, -1;
	mov.b32 	%f467, %r331;
	add.f32 	%f468, %f1013, %f467;
	mov.b32 	%r332, %f1012;
	shfl.sync.down.b32	%r333|%p111, %r332, 16, 31, -1;
	mov.b32 	%f469, %r333;
	add.f32 	%f470, %f1012, %f469;
	mov.b32 	%r334, %f1011;
	shfl.sync.down.b32	%r335|%p112, %r334, 16, 31, -1;
	mov.b32 	%f471, %r335;
	add.f32 	%f472, %f1011, %f471;
	mov.b32 	%r336, %f1010;
	shfl.sync.down.b32	%r337|%p113, %r336, 16, 31, -1;
	mov.b32 	%f473, %r337;
	add.f32 	%f474, %f1010, %f473;
	mov.b32 	%r338, %f458;
	shfl.sync.down.b32	%r339|%p114, %r338, 8, 31, -1;
	mov.b32 	%f475, %r339;
	add.f32 	%f476, %f458, %f475;
	mov.b32 	%r340, %f460;
	shfl.sync.down.b32	%r341|%p115, %r340, 8, 31, -1;
	mov.b32 	%f477, %r341;
	add.f32 	%f478, %f460, %f477;
	mov.b32 	%r342, %f462;
	shfl.sync.down.b32	%r343|%p116, %r342, 8, 31, -1;
	mov.b32 	%f479, %r343;
	add.f32 	%f480, %f462, %f479;
	mov.b32 	%r344, %f464;
	shfl.sync.down.b32	%r345|%p117, %r344, 8, 31, -1;
	mov.b32 	%f481, %r345;
	add.f32 	%f482, %f464, %f481;
	mov.b32 	%r346, %f466;
	shfl.sync.down.b32	%r347|%p118, %r346, 8, 31, -1;
	mov.b32 	%f483, %r347;
	add.f32 	%f484, %f466, %f483;
	mov.b32 	%r348, %f468;
	shfl.sync.down.b32	%r349|%p119, %r348, 8, 31, -1;
	mov.b32 	%f485, %r349;
	add.f32 	%f486, %f468, %f485;
	mov.b32 	%r350, %f470;
	shfl.sync.down.b32	%r351|%p120, %r350, 8, 31, -1;
	mov.b32 	%f487, %r351;
	add.f32 	%f488, %f470, %f487;
	mov.b32 	%r352, %f472;
	shfl.sync.down.b32	%r353|%p121, %r352, 8, 31, -1;
	mov.b32 	%f489, %r353;
	add.f32 	%f490, %f472, %f489;
	mov.b32 	%r354, %f474;
	shfl.sync.down.b32	%r355|%p122, %r354, 8, 31, -1;
	mov.b32 	%f491, %r355;
	add.f32 	%f492, %f474, %f491;
	mov.b32 	%r356, %f476;
	shfl.sync.down.b32	%r357|%p123, %r356, 4, 31, -1;
	mov.b32 	%f493, %r357;
	add.f32 	%f494, %f476, %f493;
	mov.b32 	%r358, %f478;
	shfl.sync.down.b32	%r359|%p124, %r358, 4, 31, -1;
	mov.b32 	%f495, %r359;
	add.f32 	%f496, %f478, %f495;
	mov.b32 	%r360, %f480;
	shfl.sync.down.b32	%r361|%p125, %r360, 4, 31, -1;
	mov.b32 	%f497, %r361;
	add.f32 	%f498, %f480, %f497;
	mov.b32 	%r362, %f482;
	shfl.sync.down.b32	%r363|%p126, %r362, 4, 31, -1;
	mov.b32 	%f499, %r363;
	add.f32 	%f500, %f482, %f499;
	mov.b32 	%r364, %f484;
	shfl.sync.down.b32	%r365|%p127, %r364, 4, 31, -1;
	mov.b32 	%f501, %r365;
	add.f32 	%f502, %f484, %f501;
	mov.b32 	%r366, %f486;
	shfl.sync.down.b32	%r367|%p128, %r366, 4, 31, -1;
	mov.b32 	%f503, %r367;
	add.f32 	%f504, %f486, %f503;
	mov.b32 	%r368, %f488;
	shfl.sync.down.b32	%r369|%p129, %r368, 4, 31, -1;
	mov.b32 	%f505, %r369;
	add.f32 	%f506, %f488, %f505;
	mov.b32 	%r370, %f490;
	shfl.sync.down.b32	%r371|%p130, %r370, 4, 31, -1;
	mov.b32 	%f507, %r371;
	add.f32 	%f508, %f490, %f507;
	mov.b32 	%r372, %f492;
	shfl.sync.down.b32	%r373|%p131, %r372, 4, 31, -1;
	mov.b32 	%f509, %r373;
	add.f32 	%f510, %f492, %f509;
	mov.b32 	%r374, %f494;
	shfl.sync.down.b32	%r375|%p132, %r374, 2, 31, -1;
	mov.b32 	%f511, %r375;
	add.f32 	%f512, %f494, %f511;
	mov.b32 	%r376, %f496;
	shfl.sync.down.b32	%r377|%p133, %r376, 2, 31, -1;
	mov.b32 	%f513, %r377;
	add.f32 	%f514, %f496, %f513;
	mov.b32 	%r378, %f498;
	shfl.sync.down.b32	%r379|%p134, %r378, 2, 31, -1;
	mov.b32 	%f515, %r379;
	add.f32 	%f516, %f498, %f515;
	mov.b32 	%r380, %f500;
	shfl.sync.down.b32	%r381|%p135, %r380, 2, 31, -1;
	mov.b32 	%f517, %r381;
	add.f32 	%f518, %f500, %f517;
	mov.b32 	%r382, %f502;
	shfl.sync.down.b32	%r383|%p136, %r382, 2, 31, -1;
	mov.b32 	%f519, %r383;
	add.f32 	%f520, %f502, %f519;
	mov.b32 	%r384, %f504;
	shfl.sync.down.b32	%r385|%p137, %r384, 2, 31, -1;
	mov.b32 	%f521, %r385;
	add.f32 	%f522, %f504, %f521;
	mov.b32 	%r386, %f506;
	shfl.sync.down.b32	%r387|%p138, %r386, 2, 31, -1;
	mov.b32 	%f523, %r387;
	add.f32 	%f524, %f506, %f523;
	mov.b32 	%r388, %f508;
	shfl.sync.down.b32	%r389|%p139, %r388, 2, 31, -1;
	mov.b32 	%f525, %r389;
	add.f32 	%f526, %f508, %f525;
	mov.b32 	%r390, %f510;
	shfl.sync.down.b32	%r391|%p140, %r390, 2, 31, -1;
	mov.b32 	%f527, %r391;
	add.f32 	%f528, %f510, %f527;
	mov.b32 	%r392, %f512;
	shfl.sync.down.b32	%r393|%p141, %r392, 1, 31, -1;
	mov.b32 	%f529, %r393;
	add.f32 	%f96, %f512, %f529;
	mov.b32 	%r394, %f514;
	shfl.sync.down.b32	%r395|%p142, %r394, 1, 31, -1;
	mov.b32 	%f530, %r395;
	add.f32 	%f97, %f514, %f530;
	mov.b32 	%r396, %f516;
	shfl.sync.down.b32	%r397|%p143, %r396, 1, 31, -1;
	mov.b32 	%f531, %r397;
	add.f32 	%f98, %f516, %f531;
	mov.b32 	%r398, %f518;
	shfl.sync.down.b32	%r399|%p144, %r398, 1, 31, -1;
	mov.b32 	%f532, %r399;
	add.f32 	%f99, %f518, %f532;
	mov.b32 	%r400, %f520;
	shfl.sync.down.b32	%r401|%p145, %r400, 1, 31, -1;
	mov.b32 	%f533, %r401;
	add.f32 	%f100, %f520, %f533;
	mov.b32 	%r402, %f522;
	shfl.sync.down.b32	%r403|%p146, %r402, 1, 31, -1;
	mov.b32 	%f534, %r403;
	add.f32 	%f101, %f522, %f534;
	mov.b32 	%r404, %f524;
	shfl.sync.down.b32	%r405|%p147, %r404, 1, 31, -1;
	mov.b32 	%f535, %r405;
	add.f32 	%f102, %f524, %f535;
	mov.b32 	%r406, %f526;
	shfl.sync.down.b32	%r407|%p148, %r406, 1, 31, -1;
	mov.b32 	%f536, %r407;
	add.f32 	%f103, %f526, %f536;
	mov.b32 	%r408, %f528;
	shfl.sync.down.b32	%r409|%p149, %r408, 1, 31, -1;
	mov.b32 	%f537, %r409;
	add.f32 	%f104, %f528, %f537;
	@%p104 bra 	$L__BB0_32;
	st.shared.f32 	[%r24], %f96;
	st.shared.f32 	[%r24+4], %f97;
	st.shared.f32 	[%r24+8], %f98;
	st.shared.f32 	[%r24+12], %f99;
	st.shared.f32 	[%r24+16], %f100;
	st.shared.f32 	[%r24+20], %f101;
	st.shared.f32 	[%r24+24], %f102;
	st.shared.f32 	[%r24+28], %f103;
	st.shared.f32 	[%r24+32], %f104;
$L__BB0_32:
	setp.ge.s32 	%p150, %r13, %r114;
	mov.f32 	%f1028, 0f00000000;
	mov.f32 	%f1029, %f1028;
	mov.f32 	%f1030, %f1028;
	mov.f32 	%f1031, %f1028;
	mov.f32 	%f1032, %f1028;
	mov.f32 	%f1033, %f1028;
	mov.f32 	%f1034, %f1028;
	mov.f32 	%f1035, %f1028;
	mov.f32 	%f1036, %f1028;
	@%p150 bra 	$L__BB0_35;
	mul.lo.s32 	%r50, %r771, %r114;
	mov.f32 	%f1036, 0f00000000;
	mov.f32 	%f1035, %f1036;
	mov.f32 	%f1034, %f1036;
	mov.f32 	%f1033, %f1036;
	mov.f32 	%f1032, %f1036;
	mov.f32 	%f1031, %f1036;
	mov.f32 	%f1030, %f1036;
	mov.f32 	%f1029, %f1036;
	mov.f32 	%f1028, %f1036;
	mov.u32 	%r778, %r13;
$L__BB0_34:
	ld.param.u64 	%rd109, [_Z31fused_tensor_prods_example_kerniiiiiiiiiiiPKfS0_S0_S0_S0_S0_S0_S0_S0_S0_S0_S0_S0_S0_S0_S0_S0_PfS1_S1__param_20];
	add.s32 	%r410, %r778, %r22;
	cvta.to.global.u64 	%rd61, %rd109;
	mul.wide.u32 	%rd62, %r410, 4;
	add.s64 	%rd63, %rd61, %rd62;
	ld.global.f32 	%f540, [%rd63];
	add.s32 	%r411, %r778, %r50;
	mul.lo.s32 	%r412, %r411, 9;
	mul.wide.s32 	%rd64, %r412, 4;
	add.s64 	%rd65, %rd2, %rd64;
	ld.global.f32 	%f541, [%rd65];
	fma.rn.f32 	%f1036, %f540, %f541, %f1036;
	ld.global.f32 	%f542, [%rd65+4];
	fma.rn.f32 	%f1035, %f540, %f542, %f1035;
	ld.global.f32 	%f543, [%rd65+8];
	fma.rn.f32 	%f1034, %f540, %f543, %f1034;
	ld.global.f32 	%f544, [%rd65+12];
	fma.rn.f32 	%f1033, %f540, %f544, %f1033;
	ld.global.f32 	%f545, [%rd65+16];
	fma.rn.f32 	%f1032, %f540, %f545, %f1032;
	ld.global.f32 	%f546, [%rd65+20];
	fma.rn.f32 	%f1031, %f540, %f546, %f1031;
	ld.global.f32 	%f547, [%rd65+24];
	fma.rn.f32 	%f1030, %f540, %f547, %f1030;
	ld.global.f32 	%f548, [%rd65+28];
	fma.rn.f32 	%f1029, %f540, %f548, %f1029;
	ld.global.f32 	%f549, [%rd65+32];
	fma.rn.f32 	%f1028, %f540, %f549, %f1028;
	add.s32 	%r778, %r778, %r16;
	setp.lt.s32 	%p151, %r778, %r114;
	@%p151 bra 	$L__BB0_34;
$L__BB0_35:
	setp.ne.s32 	%p152, %r13, 0;
	mov.b32 	%r413, %f1036;
	shfl.sync.down.b32	%r414|%p153, %r413, 16, 31, -1;
	mov.b32 	%f550, %r414;
	add.f32 	%f551, %f1036, %f550;
	mov.b32 	%r415, %f1035;
	shfl.sync.down.b32	%r416|%p154, %r415, 16, 31, -1;
	mov.b32 	%f552, %r416;
	add.f32 	%f553, %f1035, %f552;
	mov.b32 	%r417, %f1034;
	shfl.sync.down.b32	%r418|%p155, %r417, 16, 31, -1;
	mov.b32 	%f554, %r418;
	add.f32 	%f555, %f1034, %f554;
	mov.b32 	%r419, %f1033;
	shfl.sync.down.b32	%r420|%p156, %r419, 16, 31, -1;
	mov.b32 	%f556, %r420;
	add.f32 	%f557, %f1033, %f556;
	mov.b32 	%r421, %f1032;
	shfl.sync.down.b32	%r422|%p157, %r421, 16, 31, -1;
	mov.b32 	%f558, %r422;
	add.f32 	%f559, %f1032, %f558;
	mov.b32 	%r423, %f1031;
	shfl.sync.down.b32	%r424|%p158, %r423, 16, 31, -1;
	mov.b32 	%f560, %r424;
	add.f32 	%f561, %f1031, %f560;
	mov.b32 	%r425, %f1030;
	shfl.sync.down.b32	%r426|%p159, %r425, 16, 31, -1;
	mov.b32 	%f562, %r426;
	add.f32 	%f563, %f1030, %f562;
	mov.b32 	%r427, %f1029;
	shfl.sync.down.b32	%r428|%p160, %r427, 16, 31, -1;
	mov.b32 	%f564, %r428;
	add.f32 	%f565, %f1029, %f564;
	mov.b32 	%r429, %f1028;
	shfl.sync.down.b32	%r430|%p161, %r429, 16, 31, -1;
	mov.b32 	%f566, %r430;
	add.f32 	%f567, %f1028, %f566;
	mov.b32 	%r431, %f551;
	shfl.sync.down.b32	%r432|%p162, %r431, 8, 31, -1;
	mov.b32 	%f568, %r432;
	add.f32 	%f569, %f551, %f568;
	mov.b32 	%r433, %f553;
	shfl.sync.down.b32	%r434|%p163, %r433, 8, 31, -1;
	mov.b32 	%f570, %r434;
	add.f32 	%f571, %f553, %f570;
	mov.b32 	%r435, %f555;
	shfl.sync.down.b32	%r436|%p164, %r435, 8, 31, -1;
	mov.b32 	%f572, %r436;
	add.f32 	%f573, %f555, %f572;
	mov.b32 	%r437, %f557;
	shfl.sync.down.b32	%r438|%p165, %r437, 8, 31, -1;
	mov.b32 	%f574, %r438;
	add.f32 	%f575, %f557, %f574;
	mov.b32 	%r439, %f559;
	shfl.sync.down.b32	%r440|%p166, %r439, 8, 31, -1;
	mov.b32 	%f576, %r440;
	add.f32 	%f577, %f559, %f576;
	mov.b32 	%r441, %f561;
	shfl.sync.down.b32	%r442|%p167, %r441, 8, 31, -1;
	mov.b32 	%f578, %r442;
	add.f32 	%f579, %f561, %f578;
	mov.b32 	%r443, %f563;
	shfl.sync.down.b32	%r444|%p168, %r443, 8, 31, -1;
	mov.b32 	%f580, %r444;
	add.f32 	%f581, %f563, %f580;
	mov.b32 	%r445, %f565;
	shfl.sync.down.b32	%r446|%p169, %r445, 8, 31, -1;
	mov.b32 	%f582, %r446;
	add.f32 	%f583, %f565, %f582;
	mov.b32 	%r447, %f567;
	shfl.sync.down.b32	%r448|%p170, %r447, 8, 31, -1;
	mov.b32 	%f584, %r448;
	add.f32 	%f585, %f567, %f584;
	mov.b32 	%r449, %f569;
	shfl.sync.down.b32	%r450|%p171, %r449, 4, 31, -1;
	mov.b32 	%f586, %r450;
	add.f32 	%f587, %f569, %f586;
	mov.b32 	%r451, %f571;
	shfl.sync.down.b32	%r452|%p172, %r451, 4, 31, -1;
	mov.b32 	%f588, %r452;
	add.f32 	%f589, %f571, %f588;
	mov.b32 	%r453, %f573;
	shfl.sync.down.b32	%r454|%p173, %r453, 4, 31, -1;
	mov.b32 	%f590, %r454;
	add.f32 	%f591, %f573, %f590;
	mov.b32 	%r455, %f575;
	shfl.sync.down.b32	%r456|%p174, %r455, 4, 31, -1;
	mov.b32 	%f592, %r456;
	add.f32 	%f593, %f575, %f592;
	mov.b32 	%r457, %f577;
	shfl.sync.down.b32	%r458|%p175, %r457, 4, 31, -1;
	mov.b32 	%f594, %r458;
	add.f32 	%f595, %f577, %f594;
	mov.b32 	%r459, %f579;
	shfl.sync.down.b32	%r460|%p176, %r459, 4, 31, -1;
	mov.b32 	%f596, %r460;
	add.f32 	%f597, %f579, %f596;
	mov.b32 	%r461, %f581;
	shfl.sync.down.b32	%r462|%p177, %r461, 4, 31, -1;
	mov.b32 	%f598, %r462;
	add.f32 	%f599, %f581, %f598;
	mov.b32 	%r463, %f583;
	shfl.sync.down.b32	%r464|%p178, %r463, 4, 31, -1;
	mov.b32 	%f600, %r464;
	add.f32 	%f601, %f583, %f600;
	mov.b32 	%r465, %f585;
	shfl.sync.down.b32	%r466|%p179, %r465, 4, 31, -1;
	mov.b32 	%f602, %r466;
	add.f32 	%f603, %f585, %f602;
	mov.b32 	%r467, %f587;
	shfl.sync.down.b32	%r468|%p180, %r467, 2, 31, -1;
	mov.b32 	%f604, %r468;
	add.f32 	%f605, %f587, %f604;
	mov.b32 	%r469, %f589;
	shfl.sync.down.b32	%r470|%p181, %r469, 2, 31, -1;
	mov.b32 	%f606, %r470;
	add.f32 	%f607, %f589, %f606;
	mov.b32 	%r471, %f591;
	shfl.sync.down.b32	%r472|%p182, %r471, 2, 31, -1;
	mov.b32 	%f608, %r472;
	add.f32 	%f609, %f591, %f608;
	mov.b32 	%r473, %f593;
	shfl.sync.down.b32	%r474|%p183, %r473, 2, 31, -1;
	mov.b32 	%f610, %r474;
	add.f32 	%f611, %f593, %f610;
	mov.b32 	%r475, %f595;
	shfl.sync.down.b32	%r476|%p184, %r475, 2, 31, -1;
	mov.b32 	%f612, %r476;
	add.f32 	%f613, %f595, %f612;
	mov.b32 	%r477, %f597;
	shfl.sync.down.b32	%r478|%p185, %r477, 2, 31, -1;
	mov.b32 	%f614, %r478;
	add.f32 	%f615, %f597, %f614;
	mov.b32 	%r479, %f599;
	shfl.sync.down.b32	%r480|%p186, %r479, 2, 31, -1;
	mov.b32 	%f616, %r480;
	add.f32 	%f617, %f599, %f616;
	mov.b32 	%r481, %f601;
	shfl.sync.down.b32	%r482|%p187, %r481, 2, 31, -1;
	mov.b32 	%f618, %r482;
	add.f32 	%f619, %f601, %f618;
	mov.b32 	%r483, %f603;
	shfl.sync.down.b32	%r484|%p188, %r483, 2, 31, -1;
	mov.b32 	%f620, %r484;
	add.f32 	%f621, %f603, %f620;
	mov.b32 	%r485, %f605;
	shfl.sync.down.b32	%r486|%p189, %r485, 1, 31, -1;
	mov.b32 	%f622, %r486;
	add.f32 	%f132, %f605, %f622;
	mov.b32 	%r487, %f607;
	shfl.sync.down.b32	%r488|%p190, %r487, 1, 31, -1;
	mov.b32 	%f623, %r488;
	add.f32 	%f133, %f607, %f623;
	mov.b32 	%r489, %f609;
	shfl.sync.down.b32	%r490|%p191, %r489, 1, 31, -1;
	mov.b32 	%f624, %r490;
	add.f32 	%f134, %f609, %f624;
	mov.b32 	%r491, %f611;
	shfl.sync.down.b32	%r492|%p192, %r491, 1, 31, -1;
	mov.b32 	%f625, %r492;
	add.f32 	%f135, %f611, %f625;
	mov.b32 	%r493, %f613;
	shfl.sync.down.b32	%r494|%p193, %r493, 1, 31, -1;
	mov.b32 	%f626, %r494;
	add.f32 	%f136, %f613, %f626;
	mov.b32 	%r495, %f615;
	shfl.sync.down.b32	%r496|%p194, %r495, 1, 31, -1;
	mov.b32 	%f627, %r496;
	add.f32 	%f137, %f615, %f627;
	mov.b32 	%r497, %f617;
	shfl.sync.down.b32	%r498|%p195, %r497, 1, 31, -1;
	mov.b32 	%f628, %r498;
	add.f32 	%f138, %f617, %f628;
	mov.b32 	%r499, %f619;
	shfl.sync.down.b32	%r500|%p196, %r499, 1, 31, -1;
	mov.b32 	%f629, %r500;
	add.f32 	%f139, %f619, %f629;
	mov.b32 	%r501, %f621;
	shfl.sync.down.b32	%r502|%p197, %r501, 1, 31, -1;
	mov.b32 	%f630, %r502;
	add.f32 	%f140, %f621, %f630;
	@%p152 bra 	$L__BB0_37;
	st.shared.f32 	[%r25], %f132;
	st.shared.f32 	[%r25+4], %f133;
	st.shared.f32 	[%r25+8], %f134;
	st.shared.f32 	[%r25+12], %f135;
	st.shared.f32 	[%r25+16], %f136;
	st.shared.f32 	[%r25+20], %f137;
	st.shared.f32 	[%r25+24], %f138;
	st.shared.f32 	[%r25+28], %f139;
	st.shared.f32 	[%r25+32], %f140;
$L__BB0_37:
	setp.ge.s32 	%p198, %r13, %r112;
	bar.sync 	0;
	@%p198 bra 	$L__BB0_40;
	ld.shared.f32 	%f141, [%r17];
	mul.lo.s32 	%r53, %r771, %r112;
	mov.u32 	%r779, %r13;
$L__BB0_39:
	add.s32 	%r503, %r779, %r53;
	mul.wide.s32 	%rd66, %r503, 4;
	add.s64 	%rd67, %rd1, %rd66;
	ld.global.f32 	%f631, [%rd67];
	mul.f32 	%f632, %f141, %f631;
	add.s32 	%r504, %r779, %r15;
	shl.b32 	%r505, %r504, 2;
	add.s32 	%r506, %r6, %r505;
	st.shared.f32 	[%r506], %f632;
	add.s32 	%r779, %r779, %r16;
	setp.lt.s32 	%p199, %r779, %r112;
	@%p199 bra 	$L__BB0_39;
$L__BB0_40:
	setp.ge.s32 	%p200, %r13, %r113;
	@%p200 bra 	$L__BB0_43;
	ld.shared.f32 	%f142, [%r18];
	mul.lo.s32 	%r56, %r771, %r113;
	mov.u32 	%r780, %r13;
$L__BB0_42:
	add.s32 	%r507, %r780, %r56;
	mul.lo.s32 	%r508, %r507, 3;
	mul.wide.s32 	%rd68, %r508, 4;
	add.s64 	%rd69, %rd3, %rd68;
	ld.global.f32 	%f633, [%rd69];
	mul.f32 	%f634, %f142, %f633;
	add.s32 	%r509, %r780, %r19;
	mad.lo.s32 	%r510, %r509, 12, %r7;
	st.shared.f32 	[%r510], %f634;
	ld.global.f32 	%f635, [%rd69+4];
	mul.f32 	%f636, %f142, %f635;
	st.shared.f32 	[%r510+4], %f636;
	ld.global.f32 	%f637, [%rd69+8];
	mul.f32 	%f638, %f142, %f637;
	st.shared.f32 	[%r510+8], %f638;
	add.s32 	%r780, %r780, %r16;
	setp.lt.s32 	%p201, %r780, %r113;
	@%p201 bra 	$L__BB0_42;
$L__BB0_43:
	@%p198 bra 	$L__BB0_46;
	ld.shared.f32 	%f143, [%r20];
	ld.shared.f32 	%f144, [%r20+4];
	ld.shared.f32 	%f145, [%r20+8];
	mul.lo.s32 	%r59, %r771, %r112;
	mov.u32 	%r781, %r13;
$L__BB0_45:
	add.s32 	%r511, %r781, %r59;
	mul.wide.s32 	%rd70, %r511, 4;
	add.s64 	%rd71, %rd1, %rd70;
	ld.global.f32 	%f639, [%rd71];
	mul.f32 	%f640, %f143, %f639;
	add.s32 	%r512, %r781, %r15;
	mad.lo.s32 	%r513, %r512, 12, %r8;
	st.shared.f32 	[%r513], %f640;
	mul.f32 	%f641, %f144, %f639;
	st.shared.f32 	[%r513+4], %f641;
	mul.f32 	%f642, %f145, %f639;
	st.shared.f32 	[%r513+8], %f642;
	add.s32 	%r781, %r781, %r16;
	setp.lt.s32 	%p203, %r781, %r112;
	@%p203 bra 	$L__BB0_45;
$L__BB0_46:
	@%p200 bra 	$L__BB0_49;
	ld.shared.f32 	%f146, [%r21];
	ld.shared.f32 	%f147, [%r21+4];
	ld.shared.f32 	%f148, [%r21+8];
	mul.lo.s32 	%r62, %r771, %r113;
	mov.u32 	%r782, %r13;
$L__BB0_48:
	add.s32 	%r514, %r782, %r62;
	mul.lo.s32 	%r515, %r514, 3;
	mul.wide.s32 	%rd72, %r515, 4;
	add.s64 	%rd73, %rd3, %rd72;
	ld.global.f32 	%f643, [%rd73];
	ld.global.f32 	%f644, [%rd73+4];
	mul.f32 	%f645, %f147, %f644;
	fma.rn.f32 	%f646, %f146, %f643, %f645;
	ld.global.f32 	%f647, [%rd73+8];
	fma.rn.f32 	%f648, %f148, %f647, %f646;
	add.s32 	%r516, %r782, %r19;
	shl.b32 	%r517, %r516, 2;
	add.s32 	%r518, %r9, %r517;
	st.shared.f32 	[%r518], %f648;
	add.s32 	%r782, %r782, %r16;
	setp.lt.s32 	%p205, %r782, %r113;
	@%p205 bra 	$L__BB0_48;
$L__BB0_49:
	setp.ge.s32 	%p206, %r13, %r114;
	@%p206 bra 	$L__BB0_52;
	ld.shared.f32 	%f149, [%r23];
	ld.shared.f32 	%f150, [%r23+4];
	ld.shared.f32 	%f151, [%r23+8];
	ld.shared.f32 	%f152, [%r23+12];
	ld.shared.f32 	%f153, [%r23+16];
	ld.shared.f32 	%f154, [%r23+20];
	ld.shared.f32 	%f155, [%r23+24];
	ld.shared.f32 	%f156, [%r23+28];
	ld.shared.f32 	%f157, [%r23+32];
	mul.lo.s32 	%r65, %r771, %r114;
	mov.u32 	%r783, %r13;
$L__BB0_51:
	add.s32 	%r519, %r783, %r65;
	mul.lo.s32 	%r520, %r519, 9;
	mul.wide.s32 	%rd74, %r520, 4;
	add.s64 	%rd75, %rd2, %rd74;
	ld.global.f32 	%f649, [%rd75];
	ld.global.f32 	%f650, [%rd75+4];
	mul.f32 	%f651, %f150, %f650;
	fma.rn.f32 	%f652, %f149, %f649, %f651;
	ld.global.f32 	%f653, [%rd75+8];
	fma.rn.f32 	%f654, %f151, %f653, %f652;
	ld.global.f32 	%f655, [%rd75+12];
	fma.rn.f32 	%f656, %f152, %f655, %f654;
	ld.global.f32 	%f657, [%rd75+16];
	fma.rn.f32 	%f658, %f153, %f657, %f656;
	ld.global.f32 	%f659, [%rd75+20];
	fma.rn.f32 	%f660, %f154, %f659, %f658;
	ld.global.f32 	%f661, [%rd75+24];
	fma.rn.f32 	%f662, %f155, %f661, %f660;
	ld.global.f32 	%f663, [%rd75+28];
	fma.rn.f32 	%f664, %f156, %f663, %f662;
	ld.global.f32 	%f665, [%rd75+32];
	fma.rn.f32 	%f666, %f157, %f665, %f664;
	add.s32 	%r521, %r783, %r22;
	shl.b32 	%r522, %r521, 2;
	add.s32 	%r523, %r10, %r522;
	st.shared.f32 	[%r523], %f666;
	add.s32 	%r783, %r783, %r16;
	setp.lt.s32 	%p207, %r783, %r114;
	@%p207 bra 	$L__BB0_51;
$L__BB0_52:
	@%p206 bra 	$L__BB0_55;
	ld.shared.f32 	%f158, [%r24];
	ld.shared.f32 	%f159, [%r24+4];
	ld.shared.f32 	%f160, [%r24+8];
	ld.shared.f32 	%f161, [%r24+12];
	ld.shared.f32 	%f162, [%r24+16];
	ld.shared.f32 	%f163, [%r24+20];
	ld.shared.f32 	%f164, [%r24+24];
	ld.shared.f32 	%f165, [%r24+28];
	ld.shared.f32 	%f166, [%r24+32];
	mul.lo.s32 	%r68, %r771, %r114;
	mov.u32 	%r784, %r13;
$L__BB0_54:
	add.s32 	%r524, %r784, %r68;
	mul.lo.s32 	%r525, %r524, 9;
	mul.wide.s32 	%rd76, %r525, 4;
	add.s64 	%rd77, %rd2, %rd76;
	ld.global.f32 	%f667, [%rd77];
	ld.global.f32 	%f668, [%rd77+4];
	mul.f32 	%f669, %f159, %f668;
	fma.rn.f32 	%f670, %f158, %f667, %f669;
	ld.global.f32 	%f671, [%rd77+8];
	fma.rn.f32 	%f672, %f160, %f671, %f670;
	add.s32 	%r526, %r784, %r22;
	mad.lo.s32 	%r527, %r526, 36, %r11;
	st.shared.f32 	[%r527], %f672;
	ld.global.f32 	%f673, [%rd77+12];
	ld.global.f32 	%f674, [%rd77+16];
	mul.f32 	%f675, %f159, %f674;
	fma.rn.f32 	%f676, %f158, %f673, %f675;
	ld.global.f32 	%f677, [%rd77+20];
	fma.rn.f32 	%f678, %f160, %f677, %f676;
	st.shared.f32 	[%r527+4], %f678;
	ld.global.f32 	%f679, [%rd77+24];
	ld.global.f32 	%f680, [%rd77+28];
	mul.f32 	%f681, %f159, %f680;
	fma.rn.f32 	%f682, %f158, %f679, %f681;
	ld.global.f32 	%f683, [%rd77+32];
	fma.rn.f32 	%f684, %f160, %f683, %f682;
	st.shared.f32 	[%r527+8], %f684;
	mul.f32 	%f685, %f162, %f668;
	fma.rn.f32 	%f686, %f161, %f667, %f685;
	fma.rn.f32 	%f687, %f163, %f671, %f686;
	st.shared.f32 	[%r527+12], %f687;
	mul.f32 	%f688, %f162, %f674;
	fma.rn.f32 	%f689, %f161, %f673, %f688;
	fma.rn.f32 	%f690, %f163, %f677, %f689;
	st.shared.f32 	[%r527+16], %f690;
	mul.f32 	%f691, %f162, %f680;
	fma.rn.f32 	%f692, %f161, %f679, %f691;
	fma.rn.f32 	%f693, %f163, %f683, %f692;
	st.shared.f32 	[%r527+20], %f693;
	mul.f32 	%f694, %f165, %f668;
	fma.rn.f32 	%f695, %f164, %f667, %f694;
	fma.rn.f32 	%f696, %f166, %f671, %f695;
	st.shared.f32 	[%r527+24], %f696;
	mul.f32 	%f697, %f165, %f674;
	fma.rn.f32 	%f698, %f164, %f673, %f697;
	fma.rn.f32 	%f699, %f166, %f677, %f698;
	st.shared.f32 	[%r527+28], %f699;
	mul.f32 	%f700, %f165, %f680;
	fma.rn.f32 	%f701, %f164, %f679, %f700;
	fma.rn.f32 	%f702, %f166, %f683, %f701;
	st.shared.f32 	[%r527+32], %f702;
	add.s32 	%r784, %r784, %r16;
	setp.lt.s32 	%p209, %r784, %r114;
	@%p209 bra 	$L__BB0_54;
$L__BB0_55:
	@%p200 bra 	$L__BB0_58;
	ld.shared.f32 	%f167, [%r25];
	ld.shared.f32 	%f168, [%r25+4];
	ld.shared.f32 	%f169, [%r25+8];
	ld.shared.f32 	%f170, [%r25+12];
	ld.shared.f32 	%f171, [%r25+16];
	ld.shared.f32 	%f172, [%r25+20];
	ld.shared.f32 	%f173, [%r25+24];
	ld.shared.f32 	%f174, [%r25+28];
	ld.shared.f32 	%f175, [%r25+32];
	mul.lo.s32 	%r71, %r771, %r113;
	mov.u32 	%r785, %r13;
$L__BB0_57:
	add.s32 	%r528, %r785, %r71;
	mul.lo.s32 	%r529, %r528, 3;
	mul.wide.s32 	%rd78, %r529, 4;
	add.s64 	%rd79, %rd3, %rd78;
	ld.global.f32 	%f703, [%rd79];
	ld.global.f32 	%f704, [%rd79+4];
	mul.f32 	%f705, %f168, %f704;
	fma.rn.f32 	%f706, %f167, %f703, %f705;
	ld.global.f32 	%f707, [%rd79+8];
	fma.rn.f32 	%f708, %f169, %f707, %f706;
	add.s32 	%r530, %r785, %r19;
	mad.lo.s32 	%r531, %r530, 12, %r12;
	st.shared.f32 	[%r531], %f708;
	mul.f32 	%f709, %f171, %f704;
	fma.rn.f32 	%f710, %f170, %f703, %f709;
	fma.rn.f32 	%f711, %f172, %f707, %f710;
	st.shared.f32 	[%r531+4], %f711;
	mul.f32 	%f712, %f174, %f704;
	fma.rn.f32 	%f713, %f173, %f703, %f712;
	fma.rn.f32 	%f714, %f175, %f707, %f713;
	st.shared.f32 	[%r531+8], %f714;
	add.s32 	%r785, %r785, %r16;
	setp.lt.s32 	%p211, %r785, %r113;
	@%p211 bra 	$L__BB0_57;
$L__BB0_58:
	setp.ge.s32 	%p212, %r14, %r112;
	bar.sync 	0;
	mov.u32 	%r786, %r14;
	@%p212 bra 	$L__BB0_59;
	bra.uni 	$L__BB0_69;
$L__BB0_59:
	setp.ge.s32 	%p236, %r14, %r113;
	mov.u32 	%r792, %r14;
	@%p236 bra 	$L__BB0_60;
	bra.uni 	$L__BB0_81;
$L__BB0_60:
	setp.ge.s32 	%p290, %r14, %r114;
	mov.u32 	%r796, %r14;
	@%p290 bra 	$L__BB0_67;
$L__BB0_61:
	setp.ge.s32 	%p291, %r13, %r28;
	mov.f32 	%f1070, 0f00000000;
	mov.f32 	%f1071, %f1070;
	mov.f32 	%f1072, %f1070;
	mov.f32 	%f1073, %f1070;
	mov.f32 	%f1074, %f1070;
	mov.f32 	%f1075, %f1070;
	mov.f32 	%f1076, %f1070;
	mov.f32 	%f1077, %f1070;
	mov.f32 	%f1078, %f1070;
	@%p291 bra 	$L__BB0_64;
	mul.lo.s32 	%r102, %r28, %r796;
	mov.f32 	%f1078, 0f00000000;
	mov.u32 	%r797, %r13;
	mov.f32 	%f1077, %f1078;
	mov.f32 	%f1076, %f1078;
	mov.f32 	%f1075, %f1078;
	mov.f32 	%f1074, %f1078;
	mov.f32 	%f1073, %f1078;
	mov.f32 	%f1072, %f1078;
	mov.f32 	%f1071, %f1078;
	mov.f32 	%f1070, %f1078;
$L__BB0_63:
	add.s32 	%r671, %r797, %r102;
	mul.wide.s32 	%rd98, %r671, 4;
	add.s64 	%rd99, %rd4, %rd98;
	ld.global.f32 	%f867, [%rd99];
	mad.lo.s32 	%r672, %r797, 36, %r11;
	ld.shared.f32 	%f868, [%r672];
	fma.rn.f32 	%f1070, %f867, %f868, %f1070;
	ld.shared.f32 	%f869, [%r672+4];
	fma.rn.f32 	%f1071, %f867, %f869, %f1071;
	ld.shared.f32 	%f870, [%r672+8];
	fma.rn.f32 	%f1072, %f867, %f870, %f1072;
	ld.shared.f32 	%f871, [%r672+12];
	fma.rn.f32 	%f1073, %f867, %f871, %f1073;
	ld.shared.f32 	%f872, [%r672+16];
	fma.rn.f32 	%f1074, %f867, %f872, %f1074;
	ld.shared.f32 	%f873, [%r672+20];
	fma.rn.f32 	%f1075, %f867, %f873, %f1075;
	ld.shared.f32 	%f874, [%r672+24];
	fma.rn.f32 	%f1076, %f867, %f874, %f1076;
	ld.shared.f32 	%f875, [%r672+28];
	fma.rn.f32 	%f1077, %f867, %f875, %f1077;
	ld.shared.f32 	%f876, [%r672+32];
	fma.rn.f32 	%f1078, %f867, %f876, %f1078;
	add.s32 	%r797, %r797, %r16;
	setp.lt.s32 	%p292, %r797, %r28;
	@%p292 bra 	$L__BB0_63;
$L__BB0_64:
	setp.ne.s32 	%p293, %r13, 0;
	mov.b32 	%r673, %f1070;
	shfl.sync.down.b32	%r674|%p294, %r673, 16, 31, -1;
	mov.b32 	%f877, %r674;
	add.f32 	%f878, %f1070, %f877;
	mov.b32 	%r675, %f1071;
	shfl.sync.down.b32	%r676|%p295, %r675, 16, 31, -1;
	mov.b32 	%f879, %r676;
	add.f32 	%f880, %f1071, %f879;
	mov.b32 	%r677, %f1072;
	shfl.sync.down.b32	%r678|%p296, %r677, 16, 31, -1;
	mov.b32 	%f881, %r678;
	add.f32 	%f882, %f1072, %f881;
	mov.b32 	%r679, %f1073;
	shfl.sync.down.b32	%r680|%p297, %r679, 16, 31, -1;
	mov.b32 	%f883, %r680;
	add.f32 	%f884, %f1073, %f883;
	mov.b32 	%r681, %f1074;
	shfl.sync.down.b32	%r682|%p298, %r681, 16, 31, -1;
	mov.b32 	%f885, %r682;
	add.f32 	%f886, %f1074, %f885;
	mov.b32 	%r683, %f1075;
	shfl.sync.down.b32	%r684|%p299, %r683, 16, 31, -1;
	mov.b32 	%f887, %r684;
	add.f32 	%f888, %f1075, %f887;
	mov.b32 	%r685, %f1076;
	shfl.sync.down.b32	%r686|%p300, %r685, 16, 31, -1;
	mov.b32 	%f889, %r686;
	add.f32 	%f890, %f1076, %f889;
	mov.b32 	%r687, %f1077;
	shfl.sync.down.b32	%r688|%p301, %r687, 16, 31, -1;
	mov.b32 	%f891, %r688;
	add.f32 	%f892, %f1077, %f891;
	mov.b32 	%r689, %f1078;
	shfl.sync.down.b32	%r690|%p302, %r689, 16, 31, -1;
	mov.b32 	%f893, %r690;
	add.f32 	%f894, %f1078, %f893;
	mov.b32 	%r691, %f878;
	shfl.sync.down.b32	%r692|%p303, %r691, 8, 31, -1;
	mov.b32 	%f895, %r692;
	add.f32 	%f896, %f878, %f895;
	mov.b32 	%r693, %f880;
	shfl.sync.down.b32	%r694|%p304, %r693, 8, 31, -1;
	mov.b32 	%f897, %r694;
	add.f32 	%f898, %f880, %f897;
	mov.b32 	%r695, %f882;
	shfl.sync.down.b32	%r696|%p305, %r695, 8, 31, -1;
	mov.b32 	%f899, %r696;
	add.f32 	%f900, %f882, %f899;
	mov.b32 	%r697, %f884;
	shfl.sync.down.b32	%r698|%p306, %r697, 8, 31, -1;
	mov.b32 	%f901, %r698;
	add.f32 	%f902, %f884, %f901;
	mov.b32 	%r699, %f886;
	shfl.sync.down.b32	%r700|%p307, %r699, 8, 31, -1;
	mov.b32 	%f903, %r700;
	add.f32 	%f904, %f886, %f903;
	mov.b32 	%r701, %f888;
	shfl.sync.down.b32	%r702|%p308, %r701, 8, 31, -1;
	mov.b32 	%f905, %r702;
	add.f32 	%f906, %f888, %f905;
	mov.b32 	%r703, %f890;
	shfl.sync.down.b32	%r704|%p309, %r703, 8, 31, -1;
	mov.b32 	%f907, %r704;
	add.f32 	%f908, %f890, %f907;
	mov.b32 	%r705, %f892;
	shfl.sync.down.b32	%r706|%p310, %r705, 8, 31, -1;
	mov.b32 	%f909, %r706;
	add.f32 	%f910, %f892, %f909;
	mov.b32 	%r707, %f894;
	shfl.sync.down.b32	%r708|%p311, %r707, 8, 31, -1;
	mov.b32 	%f911, %r708;
	add.f32 	%f912, %f894, %f911;
	mov.b32 	%r709, %f896;
	shfl.sync.down.b32	%r710|%p312, %r709, 4, 31, -1;
	mov.b32 	%f913, %r710;
	add.f32 	%f914, %f896, %f913;
	mov.b32 	%r711, %f898;
	shfl.sync.down.b32	%r712|%p313, %r711, 4, 31, -1;
	mov.b32 	%f915, %r712;
	add.f32 	%f916, %f898, %f915;
	mov.b32 	%r713, %f900;
	shfl.sync.down.b32	%r714|%p314, %r713, 4, 31, -1;
	mov.b32 	%f917, %r714;
	add.f32 	%f918, %f900, %f917;
	mov.b32 	%r715, %f902;
	shfl.sync.down.b32	%r716|%p315, %r715, 4, 31, -1;
	mov.b32 	%f919, %r716;
	add.f32 	%f920, %f902, %f919;
	mov.b32 	%r717, %f904;
	shfl.sync.down.b32	%r718|%p316, %r717, 4, 31, -1;
	mov.b32 	%f921, %r718;
	add.f32 	%f922, %f904, %f921;
	mov.b32 	%r719, %f906;
	shfl.sync.down.b32	%r720|%p317, %r719, 4, 31, -1;
	mov.b32 	%f923, %r720;
	add.f32 	%f924, %f906, %f923;
	mov.b32 	%r721, %f908;
	shfl.sync.down.b32	%r722|%p318, %r721, 4, 31, -1;
	mov.b32 	%f925, %r722;
	add.f32 	%f926, %f908, %f925;
	mov.b32 	%r723, %f910;
	shfl.sync.down.b32	%r724|%p319, %r723, 4, 31, -1;
	mov.b32 	%f927, %r724;
	add.f32 	%f928, %f910, %f927;
	mov.b32 	%r725, %f912;
	shfl.sync.down.b32	%r726|%p320, %r725, 4, 31, -1;
	mov.b32 	%f929, %r726;
	add.f32 	%f930, %f912, %f929;
	mov.b32 	%r727, %f914;
	shfl.sync.down.b32	%r728|%p321, %r727, 2, 31, -1;
	mov.b32 	%f931, %r728;
	add.f32 	%f932, %f914, %f931;
	mov.b32 	%r729, %f916;
	shfl.sync.down.b32	%r730|%p322, %r729, 2, 31, -1;
	mov.b32 	%f933, %r730;
	add.f32 	%f934, %f916, %f933;
	mov.b32 	%r731, %f918;
	shfl.sync.down.b32	%r732|%p323, %r731, 2, 31, -1;
	mov.b32 	%f935, %r732;
	add.f32 	%f936, %f918, %f935;
	mov.b32 	%r733, %f920;
	shfl.sync.down.b32	%r734|%p324, %r733, 2, 31, -1;
	mov.b32 	%f937, %r734;
	add.f32 	%f938, %f920, %f937;
	mov.b32 	%r735, %f922;
	shfl.sync.down.b32	%r736|%p325, %r735, 2, 31, -1;
	mov.b32 	%f939, %r736;
	add.f32 	%f940, %f922, %f939;
	mov.b32 	%r737, %f924;
	shfl.sync.down.b32	%r738|%p326, %r737, 2, 31, -1;
	mov.b32 	%f941, %r738;
	add.f32 	%f942, %f924, %f941;
	mov.b32 	%r739, %f926;
	shfl.sync.down.b32	%r740|%p327, %r739, 2, 31, -1;
	mov.b32 	%f943, %r740;
	add.f32 	%f944, %f926, %f943;
	mov.b32 	%r741, %f928;
	shfl.sync.down.b32	%r742|%p328, %r741, 2, 31, -1;
	mov.b32 	%f945, %r742;
	add.f32 	%f946, %f928, %f945;
	mov.b32 	%r743, %f930;
	shfl.sync.down.b32	%r744|%p329, %r743, 2, 31, -1;
	mov.b32 	%f947, %r744;
	add.f32 	%f948, %f930, %f947;
	mov.b32 	%r745, %f932;
	shfl.sync.down.b32	%r746|%p330, %r745, 1, 31, -1;
	mov.b32 	%f949, %r746;
	add.f32 	%f251, %f932, %f949;
	mov.b32 	%r747, %f934;
	shfl.sync.down.b32	%r748|%p331, %r747, 1, 31, -1;
	mov.b32 	%f950, %r748;
	add.f32 	%f252, %f934, %f950;
	mov.b32 	%r749, %f936;
	shfl.sync.down.b32	%r750|%p332, %r749, 1, 31, -1;
	mov.b32 	%f951, %r750;
	add.f32 	%f253, %f936, %f951;
	mov.b32 	%r751, %f938;
	shfl.sync.down.b32	%r752|%p333, %r751, 1, 31, -1;
	mov.b32 	%f952, %r752;
	add.f32 	%f254, %f938, %f952;
	mov.b32 	%r753, %f940;
	shfl.sync.down.b32	%r754|%p334, %r753, 1, 31, -1;
	mov.b32 	%f953, %r754;
	add.f32 	%f255, %f940, %f953;
	mov.b32 	%r755, %f942;
	shfl.sync.down.b32	%r756|%p335, %r755, 1, 31, -1;
	mov.b32 	%f954, %r756;
	add.f32 	%f256, %f942, %f954;
	mov.b32 	%r757, %f944;
	shfl.sync.down.b32	%r758|%p336, %r757, 1, 31, -1;
	mov.b32 	%f955, %r758;
	add.f32 	%f257, %f944, %f955;
	mov.b32 	%r759, %f946;
	shfl.sync.down.b32	%r760|%p337, %r759, 1, 31, -1;
	mov.b32 	%f956, %r760;
	add.f32 	%f258, %f946, %f956;
	mov.b32 	%r761, %f948;
	shfl.sync.down.b32	%r762|%p338, %r761, 1, 31, -1;
	mov.b32 	%f957, %r762;
	add.f32 	%f259, %f948, %f957;
	@%p293 bra 	$L__BB0_66;
	ld.param.u64 	%rd119, [_Z31fused_tensor_prods_example_kerniiiiiiiiiiiPKfS0_S0_S0_S0_S0_S0_S0_S0_S0_S0_S0_S0_S0_S0_S0_S0_PfS1_S1__param_30];
	add.f32 	%f958, %f251, 0f00000000;
	add.f32 	%f959, %f252, 0f00000000;
	add.f32 	%f960, %f253, 0f00000000;
	add.f32 	%f961, %f254, 0f00000000;
	add.f32 	%f962, %f255, 0f00000000;
	add.f32 	%f963, %f256, 0f00000000;
	add.f32 	%f964, %f257, 0f00000000;
	add.f32 	%f965, %f258, 0f00000000;
	add.f32 	%f966, %f259, 0f00000000;
	mad.lo.s32 	%r763, %r771, %r114, %r796;
	mul.lo.s32 	%r764, %r763, 9;
	cvta.to.global.u64 	%rd100, %rd119;
	mul.wide.s32 	%rd101, %r764, 4;
	add.s64 	%rd102, %rd100, %rd101;
	st.global.f32 	[%rd102], %f958;
	st.global.f32 	[%rd102+4], %f959;
	st.global.f32 	[%rd102+8], %f960;
	st.global.f32 	[%rd102+12], %f961;
	st.global.f32 	[%rd102+16], %f962;
	st.global.f32 	[%rd102+20], %f963;
	st.global.f32 	[%rd102+24], %f964;
	st.global.f32 	[%rd102+28], %f965;
	st.global.f32 	[%rd102+32], %f966;
$L__BB0_66:
	add.s32 	%r796, %r796, %r29;
	setp.lt.s32 	%p339, %r796, %r114;
	@%p339 bra 	$L__BB0_61;
$L__BB0_67:
	mov.u32 	%r765, %nctaid.x;
	add.s32 	%r771, %r771, %r765;
	setp.lt.s32 	%p340, %r771, %r111;
	@%p340 bra 	$L__BB0_2;
$L__BB0_68:
	ret;
$L__BB0_69:
	setp.ge.s32 	%p213, %r13, %r26;
	mov.f32 	%f1038, 0f00000000;
	@%p213 bra 	$L__BB0_72;
	ld.param.u32 	%r768, [_Z31fused_tensor_prods_example_kerniiiiiiiiiiiPKfS0_S0_S0_S0_S0_S0_S0_S0_S0_S0_S0_S0_S0_S0_S0_S0_PfS1_S1__param_1];
	shl.b32 	%r532, %r13, 2;
	shl.b32 	%r533, %r768, 2;
	add.s32 	%r534, %r532, %r533;
	mov.u32 	%r535, s;
	add.s32 	%r788, %r535, %r534;
	mad.lo.s32 	%r787, %r26, %r786, %r13;
	mov.f32 	%f1038, 0f00000000;
	mov.u32 	%r789, %r13;
$L__BB0_71:
	mul.wide.s32 	%rd80, %r787, 4;
	add.s64 	%rd81, %rd10, %rd80;
	ld.global.f32 	%f717, [%rd81];
	ld.shared.f32 	%f718, [%r788];
	fma.rn.f32 	%f1038, %f717, %f718, %f1038;
	add.s32 	%r789, %r789, %r16;
	add.s32 	%r788, %r788, %r30;
	add.s32 	%r787, %r787, %r16;
	setp.lt.s32 	%p214, %r789, %r26;
	@%p214 bra 	$L__BB0_71;
$L__BB0_72:
	setp.ge.s32 	%p215, %r13, %r27;
	mov.b32 	%r536, %f1038;
	shfl.sync.down.b32	%r537|%p216, %r536, 16, 31, -1;
	mov.b32 	%f720, %r537;
	add.f32 	%f721, %f1038, %f720;
	mov.b32 	%r538, %f721;
	shfl.sync.down.b32	%r539|%p217, %r538, 8, 31, -1;
	mov.b32 	%f722, %r539;
	add.f32 	%f723, %f721, %f722;
	mov.b32 	%r540, %f723;
	shfl.sync.down.b32	%r541|%p218, %r540, 4, 31, -1;
	mov.b32 	%f724, %r541;
	add.f32 	%f725, %f723, %f724;
	mov.b32 	%r542, %f725;
	shfl.sync.down.b32	%r543|%p219, %r542, 2, 31, -1;
	mov.b32 	%f726, %r543;
	add.f32 	%f727, %f725, %f726;
	mov.b32 	%r544, %f727;
	shfl.sync.down.b32	%r545|%p220, %r544, 1, 31, -1;
	mov.b32 	%f728, %r545;
	add.f32 	%f179, %f727, %f728;
	mov.f32 	%f1040, 0f00000000;
	@%p215 bra 	$L__BB0_75;
	mul.lo.s32 	%r83, %r27, %r786;
	mov.f32 	%f1040, 0f00000000;
	mov.u32 	%r790, %r13;
$L__BB0_74:
	add.s32 	%r546, %r790, %r83;
	mul.wide.s32 	%rd82, %r546, 4;
	add.s64 	%rd83, %rd9, %rd82;
	ld.global.f32 	%f730, [%rd83];
	shl.b32 	%r547, %r790, 2;
	add.s32 	%r548, %r9, %r547;
	ld.shared.f32 	%f731, [%r548];
	fma.rn.f32 	%f1040, %f730, %f731, %f1040;
	add.s32 	%r790, %r790, %r16;
	setp.lt.s32 	%p221, %r790, %r27;
	@%p221 bra 	$L__BB0_74;
$L__BB0_75:
	setp.ge.s32 	%p222, %r13, %r28;
	mov.b32 	%r549, %f1040;
	shfl.sync.down.b32	%r550|%p223, %r549, 16, 31, -1;
	mov.b32 	%f733, %r550;
	add.f32 	%f734, %f1040, %f733;
	mov.b32 	%r551, %f734;
	shfl.sync.down.b32	%r552|%p224, %r551, 8, 31, -1;
	mov.b32 	%f735, %r552;
	add.f32 	%f736, %f734, %f735;
	mov.b32 	%r553, %f736;
	shfl.sync.down.b32	%r554|%p225, %r553, 4, 31, -1;
	mov.b32 	%f737, %r554;
	add.f32 	%f738, %f736, %f737;
	mov.b32 	%r555, %f738;
	shfl.sync.down.b32	%r556|%p226, %r555, 2, 31, -1;
	mov.b32 	%f739, %r556;
	add.f32 	%f740, %f738, %f739;
	mov.b32 	%r557, %f740;
	shfl.sync.down.b32	%r558|%p227, %r557, 1, 31, -1;
	mov.b32 	%f741, %r558;
	add.f32 	%f742, %f740, %f741;
	add.f32 	%f743, %f179, 0f00000000;
	add.f32 	%f183, %f743, %f742;
	mov.f32 	%f1042, 0f00000000;
	@%p222 bra 	$L__BB0_78;
	mul.lo.s32 	%r86, %r28, %r786;
	mov.f32 	%f1042, 0f00000000;
	mov.u32 	%r791, %r13;
$L__BB0_77:
	add.s32 	%r559, %r791, %r86;
	mul.wide.s32 	%rd84, %r559, 4;
	add.s64 	%rd85, %rd8, %rd84;
	ld.global.f32 	%f745, [%rd85];
	shl.b32 	%r560, %r791, 2;
	add.s32 	%r561, %r10, %r560;
	ld.shared.f32 	%f746, [%r561];
	fma.rn.f32 	%f1042, %f745, %f746, %f1042;
	add.s32 	%r791, %r791, %r16;
	setp.lt.s32 	%p228, %r791, %r28;
	@%p228 bra 	$L__BB0_77;
$L__BB0_78:
	mov.b32 	%r562, %f1042;
	shfl.sync.down.b32	%r563|%p230, %r562, 16, 31, -1;
	mov.b32 	%f747, %r563;
	add.f32 	%f748, %f1042, %f747;
	mov.b32 	%r564, %f748;
	shfl.sync.down.b32	%r565|%p231, %r564, 8, 31, -1;
	mov.b32 	%f749, %r565;
	add.f32 	%f750, %f748, %f749;
	mov.b32 	%r566, %f750;
	shfl.sync.down.b32	%r567|%p232, %r566, 4, 31, -1;
	mov.b32 	%f751, %r567;
	add.f32 	%f752, %f750, %f751;
	mov.b32 	%r568, %f752;
	shfl.sync.down.b32	%r569|%p233, %r568, 2, 31, -1;
	mov.b32 	%f753, %r569;
	add.f32 	%f754, %f752, %f753;
	mov.b32 	%r570, %f754;
	shfl.sync.down.b32	%r571|%p234, %r570, 1, 31, -1;
	mov.b32 	%f755, %r571;
	add.f32 	%f756, %f754, %f755;
	add.f32 	%f187, %f183, %f756;
	@%p152 bra 	$L__BB0_80;
	ld.param.u64 	%rd117, [_Z31fused_tensor_prods_example_kerniiiiiiiiiiiPKfS0_S0_S0_S0_S0_S0_S0_S0_S0_S0_S0_S0_S0_S0_S0_S0_PfS1_S1__param_28];
	mad.lo.s32 	%r572, %r771, %r112, %r786;
	cvta.to.global.u64 	%rd86, %rd117;
	mul.wide.s32 	%rd87, %r572, 4;
	add.s64 	%rd88, %rd86, %rd87;
	st.global.f32 	[%rd88], %f187;
$L__BB0_80:
	add.s32 	%r786, %r786, %r29;
	setp.lt.s32 	%p235, %r786, %r112;
	@%p235 bra 	$L__BB0_69;
	bra.uni 	$L__BB0_59;
$L__BB0_81:
	setp.ge.s32 	%p237, %r13, %r27;
	mov.f32 	%f1046, 0f00000000;
	mov.f32 	%f1047, %f1046;
	mov.f32 	%f1048, %f1046;
	@%p237 bra 	$L__BB0_84;
	mul.lo.s32 	%r91, %r27, %r792;
	mov.f32 	%f1048, 0f00000000;
	mov.u32 	%r793, %r13;
	mov.f32 	%f1047, %f1048;
	mov.f32 	%f1046, %f1048;
$L__BB0_83:
	add.s32 	%r573, %r793, %r91;
	mul.wide.s32 	%rd89, %r573, 4;
	add.s64 	%rd90, %rd7, %rd89;
	ld.global.f32 	%f759, [%rd90];
	mad.lo.s32 	%r574, %r793, 12, %r7;
	ld.shared.f32 	%f760, [%r574];
	fma.rn.f32 	%f1046, %f759, %f760, %f1046;
	ld.shared.f32 	%f761, [%r574+4];
	fma.rn.f32 	%f1047, %f759, %f761, %f1047;
	ld.shared.f32 	%f762, [%r574+8];
	fma.rn.f32 	%f1048, %f759, %f762, %f1048;
	add.s32 	%r793, %r793, %r16;
	setp.lt.s32 	%p238, %r793, %r27;
	@%p238 bra 	$L__BB0_83;
$L__BB0_84:
	setp.ge.s32 	%p239, %r13, %r26;
	mov.b32 	%r575, %f1046;
	shfl.sync.down.b32	%r576|%p240, %r575, 16, 31, -1;
	mov.b32 	%f764, %r576;
	add.f32 	%f765, %f1046, %f764;
	mov.b32 	%r577, %f1047;
	shfl.sync.down.b32	%r578|%p241, %r577, 16, 31, -1;
	mov.b32 	%f766, %r578;
	add.f32 	%f767, %f1047, %f766;
	mov.b32 	%r579, %f1048;
	shfl.sync.down.b32	%r580|%p242, %r579, 16, 31, -1;
	mov.b32 	%f768, %r580;
	add.f32 	%f769, %f1048, %f768;
	mov.b32 	%r581, %f765;
	shfl.sync.down.b32	%r582|%p243, %r581, 8, 31, -1;
	mov.b32 	%f770, %r582;
	add.f32 	%f771, %f765, %f770;
	mov.b32 	%r583, %f767;
	shfl.sync.down.b32	%r584|%p244, %r583, 8, 31, -1;
	mov.b32 	%f772, %r584;
	add.f32 	%f773, %f767, %f772;
	mov.b32 	%r585, %f769;
	shfl.sync.down.b32	%r586|%p245, %r585, 8, 31, -1;
	mov.b32 	%f774, %r586;
	add.f32 	%f775, %f769, %f774;
	mov.b32 	%r587, %f771;
	shfl.sync.down.b32	%r588|%p246, %r587, 4, 31, -1;
	mov.b32 	%f776, %r588;
	add.f32 	%f777, %f771, %f776;
	mov.b32 	%r589, %f773;
	shfl.sync.down.b32	%r590|%p247, %r589, 4, 31, -1;
	mov.b32 	%f778, %r590;
	add.f32 	%f779, %f773, %f778;
	mov.b32 	%r591, %f775;
	shfl.sync.down.b32	%r592|%p248, %r591, 4, 31, -1;
	mov.b32 	%f780, %r592;
	add.f32 	%f781, %f775, %f780;
	mov.b32 	%r593, %f777;
	shfl.sync.down.b32	%r594|%p249, %r593, 2, 31, -1;
	mov.b32 	%f782, %r594;
	add.f32 	%f783, %f777, %f782;
	mov.b32 	%r595, %f779;
	shfl.sync.down.b32	%r596|%p250, %r595, 2, 31, -1;
	mov.b32 	%f784, %r596;
	add.f32 	%f785, %f779, %f784;
	mov.b32 	%r597, %f781;
	shfl.sync.down.b32	%r598|%p251, %r597, 2, 31, -1;
	mov.b32 	%f786, %r598;
	add.f32 	%f787, %f781, %f786;
	mov.b32 	%r599, %f783;
	shfl.sync.down.b32	%r600|%p252, %r599, 1, 31, -1;
	mov.b32 	%f788, %r600;
	add.f32 	%f197, %f783, %f788;
	mov.b32 	%r601, %f785;
	shfl.sync.down.b32	%r602|%p253, %r601, 1, 31, -1;
	mov.b32 	%f789, %r602;
	add.f32 	%f198, %f785, %f789;
	mov.b32 	%r603, %f787;
	shfl.sync.down.b32	%r604|%p254, %r603, 1, 31, -1;
	mov.b32 	%f790, %r604;
	add.f32 	%f199, %f787, %f790;
	mov.f32 	%f1052, 0f00000000;
	mov.f32 	%f1053, %f1052;
	mov.f32 	%f1054, %f1052;
	@%p239 bra 	$L__BB0_87;
	mul.lo.s32 	%r94, %r26, %r792;
	mov.f32 	%f1054, 0f00000000;
	mov.u32 	%r794, %r13;
	mov.f32 	%f1053, %f1054;
	mov.f32 	%f1052, %f1054;
$L__BB0_86:
	add.s32 	%r605, %r794, %r94;
	mul.wide.s32 	%rd91, %r605, 4;
	add.s64 	%rd92, %rd6, %rd91;
	ld.global.f32 	%f792, [%rd92];
	mad.lo.s32 	%r606, %r794, 12, %r8;
	ld.shared.f32 	%f793, [%r606];
	fma.rn.f32 	%f1052, %f792, %f793, %f1052;
	ld.shared.f32 	%f794, [%r606+4];
	fma.rn.f32 	%f1053, %f792, %f794, %f1053;
	ld.shared.f32 	%f795, [%r606+8];
	fma.rn.f32 	%f1054, %f792, %f795, %f1054;
	add.s32 	%r794, %r794, %r16;
	setp.lt.s32 	%p255, %r794, %r26;
	@%p255 bra 	$L__BB0_86;
$L__BB0_87:
	setp.ge.s32 	%p256, %r13, %r27;
	mov.b32 	%r607, %f1052;
	shfl.sync.down.b32	%r608|%p257, %r607, 16, 31, -1;
	mov.b32 	%f797, %r608;
	add.f32 	%f798, %f1052, %f797;
	mov.b32 	%r609, %f1053;
	shfl.sync.down.b32	%r610|%p258, %r609, 16, 31, -1;
	mov.b32 	%f799, %r610;
	add.f32 	%f800, %f1053, %f799;
	mov.b32 	%r611, %f1054;
	shfl.sync.down.b32	%r612|%p259, %r611, 16, 31, -1;
	mov.b32 	%f801, %r612;
	add.f32 	%f802, %f1054, %f801;
	mov.b32 	%r613, %f798;
	shfl.sync.down.b32	%r614|%p260, %r613, 8, 31, -1;
	mov.b32 	%f803, %r614;
	add.f32 	%f804, %f798, %f803;
	mov.b32 	%r615, %f800;
	shfl.sync.down.b32	%r616|%p261, %r615, 8, 31, -1;
	mov.b32 	%f805, %r616;
	add.f32 	%f806, %f800, %f805;
	mov.b32 	%r617, %f802;
	shfl.sync.down.b32	%r618|%p262, %r617, 8, 31, -1;
	mov.b32 	%f807, %r618;
	add.f32 	%f808, %f802, %f807;
	mov.b32 	%r619, %f804;
	shfl.sync.down.b32	%r620|%p263, %r619, 4, 31, -1;
	mov.b32 	%f809, %r620;
	add.f32 	%f810, %f804, %f809;
	mov.b32 	%r621, %f806;
	shfl.sync.down.b32	%r622|%p264, %r621, 4, 31, -1;
	mov.b32 	%f811, %r622;
	add.f32 	%f812, %f806, %f811;
	mov.b32 	%r623, %f808;
	shfl.sync.down.b32	%r624|%p265, %r623, 4, 31, -1;
	mov.b32 	%f813, %r624;
	add.f32 	%f814, %f808, %f813;
	mov.b32 	%r625, %f810;
	shfl.sync.down.b32	%r626|%p266, %r625, 2, 31, -1;
	mov.b32 	%f815, %r626;
	add.f32 	%f816, %f810, %f815;
	mov.b32 	%r627, %f812;
	shfl.sync.down.b32	%r628|%p267, %r627, 2, 31, -1;
	mov.b32 	%f817, %r628;
	add.f32 	%f818, %f812, %f817;
	mov.b32 	%r629, %f814;
	shfl.sync.down.b32	%r630|%p268, %r629, 2, 31, -1;
	mov.b32 	%f819, %r630;
	add.f32 	%f820, %f814, %f819;
	mov.b32 	%r631, %f816;
	shfl.sync.down.b32	%r632|%p269, %r631, 1, 31, -1;
	mov.b32 	%f821, %r632;
	add.f32 	%f822, %f816, %f821;
	mov.b32 	%r633, %f818;
	shfl.sync.down.b32	%r634|%p270, %r633, 1, 31, -1;
	mov.b32 	%f823, %r634;
	add.f32 	%f824, %f818, %f823;
	mov.b32 	%r635, %f820;
	shfl.sync.down.b32	%r636|%p271, %r635, 1, 31, -1;
	mov.b32 	%f825, %r636;
	add.f32 	%f826, %f820, %f825;
	add.f32 	%f827, %f197, 0f00000000;
	add.f32 	%f209, %f827, %f822;
	add.f32 	%f828, %f198, 0f00000000;
	add.f32 	%f210, %f828, %f824;
	add.f32 	%f829, %f199, 0f00000000;
	add.f32 	%f211, %f829, %f826;
	mov.f32 	%f1058, 0f00000000;
	mov.f32 	%f1059, %f1058;
	mov.f32 	%f1060, %f1058;
	@%p256 bra 	$L__BB0_90;
	mul.lo.s32 	%r97, %r27, %r792;
	mov.f32 	%f1060, 0f00000000;
	mov.u32 	%r795, %r13;
	mov.f32 	%f1059, %f1060;
	mov.f32 	%f1058, %f1060;
$L__BB0_89:
	add.s32 	%r637, %r795, %r97;
	mul.wide.s32 	%rd93, %r637, 4;
	add.s64 	%rd94, %rd5, %rd93;
	ld.global.f32 	%f831, [%rd94];
	mad.lo.s32 	%r638, %r795, 12, %r12;
	ld.shared.f32 	%f832, [%r638];
	fma.rn.f32 	%f1058, %f831, %f832, %f1058;
	ld.shared.f32 	%f833, [%r638+4];
	fma.rn.f32 	%f1059, %f831, %f833, %f1059;
	ld.shared.f32 	%f834, [%r638+8];
	fma.rn.f32 	%f1060, %f831, %f834, %f1060;
	add.s32 	%r795, %r795, %r16;
	setp.lt.s32 	%p272, %r795, %r27;
	@%p272 bra 	$L__BB0_89;
$L__BB0_90:
	setp.ne.s32 	%p273, %r13, 0;
	mov.b32 	%r639, %f1058;
	shfl.sync.down.b32	%r640|%p274, %r639, 16, 31, -1;
	mov.b32 	%f835, %r640;
	add.f32 	%f836, %f1058, %f835;
	mov.b32 	%r641, %f1059;
	shfl.sync.down.b32	%r642|%p275, %r641, 16, 31, -1;
	mov.b32 	%f837, %r642;
	add.f32 	%f838, %f1059, %f837;
	mov.b32 	%r643, %f1060;
	shfl.sync.down.b32	%r644|%p276, %r643, 16, 31, -1;
	mov.b32 	%f839, %r644;
	add.f32 	%f840, %f1060, %f839;
	mov.b32 	%r645, %f836;
	shfl.sync.down.b32	%r646|%p277, %r645, 8, 31, -1;
	mov.b32 	%f841, %r646;
	add.f32 	%f842, %f836, %f841;
	mov.b32 	%r647, %f838;
	shfl.sync.down.b32	%r648|%p278, %r647, 8, 31, -1;
	mov.b32 	%f843, %r648;
	add.f32 	%f844, %f838, %f843;
	mov.b32 	%r649, %f840;
	shfl.sync.down.b32	%r650|%p279, %r649, 8, 31, -1;
	mov.b32 	%f845, %r650;
	add.f32 	%f846, %f840, %f845;
	mov.b32 	%r651, %f842;
	shfl.sync.down.b32	%r652|%p280, %r651, 4, 31, -1;
	mov.b32 	%f847, %r652;
	add.f32 	%f848, %f842, %f847;
	mov.b32 	%r653, %f844;
	shfl.sync.down.b32	%r654|%p281, %r653, 4, 31, -1;
	mov.b32 	%f849, %r654;
	add.f32 	%f850, %f844, %f849;
	mov.b32 	%r655, %f846;
	shfl.sync.down.b32	%r656|%p282, %r655, 4, 31, -1;
	mov.b32 	%f851, %r656;
	add.f32 	%f852, %f846, %f851;
	mov.b32 	%r657, %f848;
	shfl.sync.down.b32	%r658|%p283, %r657, 2, 31, -1;
	mov.b32 	%f853, %r658;
	add.f32 	%f854, %f848, %f853;
	mov.b32 	%r659, %f850;
	shfl.sync.down.b32	%r660|%p284, %r659, 2, 31, -1;
	mov.b32 	%f855, %r660;
	add.f32 	%f856, %f850, %f855;
	mov.b32 	%r661, %f852;
	shfl.sync.down.b32	%r662|%p285, %r661, 2, 31, -1;
	mov.b32 	%f857, %r662;
	add.f32 	%f858, %f852, %f857;
	mov.b32 	%r663, %f854;
	shfl.sync.down.b32	%r664|%p286, %r663, 1, 31, -1;
	mov.b32 	%f859, %r664;
	add.f32 	%f860, %f854, %f859;
	mov.b32 	%r665, %f856;
	shfl.sync.down.b32	%r666|%p287, %r665, 1, 31, -1;
	mov.b32 	%f861, %r666;
	add.f32 	%f862, %f856, %f861;
	mov.b32 	%r667, %f858;
	shfl.sync.down.b32	%r668|%p288, %r667, 1, 31, -1;
	mov.b32 	%f863, %r668;
	add.f32 	%f864, %f858, %f863;
	add.f32 	%f221, %f209, %f860;
	add.f32 	%f222, %f210, %f862;
	add.f32 	%f223, %f211, %f864;
	@%p273 bra 	$L__BB0_92;
	ld.param.u64 	%rd118, [_Z31fused_tensor_prods_example_kerniiiiiiiiiiiPKfS0_S0_S0_S0_S0_S0_S0_S0_S0_S0_S0_S0_S0_S0_S0_S0_PfS1_S1__param_29];
	mad.lo.s32 	%r669, %r771, %r113, %r792;
	mul.lo.s32 	%r670, %r669, 3;
	cvta.to.global.u64 	%rd95, %rd118;
	mul.wide.s32 	%rd96, %r670, 4;
	add.s64 	%rd97, %rd95, %rd96;
	st.global.f32 	[%rd97], %f221;
	st.global.f32 	[%rd97+4], %f222;
	st.global.f32 	[%rd97+8], %f223;
$L__BB0_92:
	add.s32 	%r792, %r792, %r29;
	setp.lt.s32 	%p289, %r792, %r113;
	@%p289 bra 	$L__BB0_81;
	bra.uni 	$L__BB0_60;

}


// ===== COMPILED SASS (sm_100) =====

	.target	sm_100

	.elftype	@"ET_EXEC"


//--------------------- .note.nv.tkinfo           --------------------------
	.section	.note.nv.tkinfo,"",@"SHT_NOTE"
	.sectionflags	@"SHF_NOTE_NV_TKINFO"
	.tkinfo
        /*0018*/ 	.word	0x00000002
        /*0030*/ 	.string	""
        /*0030*/ 	.string	"ptxas"
        /*0030*/ 	.string	"Cuda compilation tools, release 13.0, V13.0.88"
        /*0030*/ 	.string	"Build cuda_13.0.r13.0/compiler.36424714_0"
        /*0030*/ 	.string	"-arch sm_100 -m 64 "



//--------------------- .note.nv.cuinfo           --------------------------
	.section	.note.nv.cuinfo,"",@"SHT_NOTE"
	.sectionflags	@"SHF_NOTE_NV_CUINFO"
        /*0018*/ 	.short	0x0002
        /*001a*/ 	.short	0x0064
        /*001c*/ 	.short	0x0082
	.zero		2


//--------------------- .nv.info                  --------------------------
	.section	.nv.info,"",@"SHT_CUDA_INFO"
	.align	4


	//----- nvinfo : EIATTR_REGCOUNT
	.align		4
        /*0000*/ 	.byte	0x04, 0x2f
        /*0002*/ 	.short	(.L_1 - .L_0)
	.align		4
.L_0:
        /*0004*/ 	.word	index@(_Z31fused_tensor_prods_example_kerniiiiiiiiiiiPKfS0_S0_S0_S0_S0_S0_S0_S0_S0_S0_S0_S0_S0_S0_S0_S0_PfS1_S1_)
        /*0008*/ 	.word	0x00000020


	//----- nvinfo : EIATTR_FRAME_SIZE
	.align		4
.L_1:
        /*000c*/ 	.byte	0x04, 0x11
        /*000e*/ 	.short	(.L_3 - .L_2)
	.align		4
.L_2:
        /*0010*/ 	.word	index@(_Z31fused_tensor_prods_example_kerniiiiiiiiiiiPKfS0_S0_S0_S0_S0_S0_S0_S0_S0_S0_S0_S0_S0_S0_S0_S0_PfS1_S1_)
        /*0014*/ 	.word	0x00000000


	//----- nvinfo : EIATTR_MIN_STACK_SIZE
	.align		4
.L_3:
        /*0018*/ 	.byte	0x04, 0x12
        /*001a*/ 	.short	(.L_5 - .L_4)
	.align		4
.L_4:
        /*001c*/ 	.word	index@(_Z31fused_tensor_prods_example_kerniiiiiiiiiiiPKfS0_S0_S0_S0_S0_S0_S0_S0_S0_S0_S0_S0_S0_S0_S0_S0_PfS1_S1_)
        /*0020*/ 	.word	0x00000000
.L_5:


//--------------------- .nv.compat                --------------------------
	.section	.nv.compat,"",@"SHT_CUDA_COMPAT_INFO"
	.align	4
        /*0000*/ 	.byte	0x02, 0x09, 0x00, 0x00, 0x02, 0x02, 0x01, 0x00, 0x02, 0x05, 0x05, 0x00, 0x03, 0x07, 0x01, 0x01
        /*0010*/ 	.byte	0x02, 0x03, 0x00, 0x00, 0x02, 0x06, 0x01, 0x00, 0x04, 0x0b, 0x08, 0x00, 0x09, 0x00, 0x00, 0x00
        /*0020*/ 	.byte	0x00, 0x00, 0x00, 0x00


//--------------------- .nv.info._Z31fused_tensor_prods_example_kerniiiiiiiiiiiPKfS0_S0_S0_S0_S0_S0_S0_S0_S0_S0_S0_S0_S0_S0_S0_S0_PfS1_S1_ --------------------------
	.section	.nv.info._Z31fused_tensor_prods_example_kerniiiiiiiiiiiPKfS0_S0_S0_S0_S0_S0_S0_S0_S0_S0_S0_S0_S0_S0_S0_S0_PfS1_S1_,"",@"SHT_CUDA_INFO"
	.sectionflags	@""
	.align	4


	//----- nvinfo : EIATTR_CUDA_API_VERSION
	.align		4
        /*0000*/ 	.byte	0x04, 0x37
        /*0002*/ 	.short	(.L_7 - .L_6)
.L_6:
        /*0004*/ 	.word	0x00000082


	//----- nvinfo : EIATTR_KPARAM_INFO
	.align		4
.L_7:
        /*0008*/ 	.byte	0x04, 0x17
        /*000a*/ 	.short	(.L_9 - .L_8)
.L_8:
        /*000c*/ 	.word	0x00000000
        /*0010*/ 	.short	0x001e
        /*0012*/ 	.short	0x00c8
        /*0014*/ 	.byte	0x00, 0xf5, 0x21, 0x00


	//----- nvinfo : EIATTR_KPARAM_INFO
	.align		4
.L_9:
        /*0018*/ 	.byte	0x04, 0x17
        /*001a*/ 	.short	(.L_11 - .L_10)
.L_10:
        /*001c*/ 	.word	0x00000000
        /*0020*/ 	.short	0x001d
        /*0022*/ 	.short	0x00c0
        /*0024*/ 	.byte	0x00, 0xf5, 0x21, 0x00


	//----- nvinfo : EIATTR_KPARAM_INFO
	.align		4
.L_11:
        /*0028*/ 	.byte	0x04, 0x17
        /*002a*/ 	.short	(.L_13 - .L_12)
.L_12:
        /*002c*/ 	.word	0x00000000
        /*0030*/ 	.short	0x001c
        /*0032*/ 	.short	0x00b8
        /*0034*/ 	.byte	0x00, 0xf5, 0x21, 0x00


	//----- nvinfo : EIATTR_KPARAM_INFO
	.align		4
.L_13:
        /*0038*/ 	.byte	0x04, 0x17
        /*003a*/ 	.short	(.L_15 - .L_14)
.L_14:
        /*003c*/ 	.word	0x00000000
        /*0040*/ 	.short	0x001b
        /*0042*/ 	.short	0x00b0
        /*0044*/ 	.byte	0x00, 0xf5, 0x21, 0x00


	//----- nvinfo : EIATTR_KPARAM_INFO
	.align		4
.L_15:
        /*0048*/ 	.byte	0x04, 0x17
        /*004a*/ 	.short	(.L_17 - .L_16)
.L_16:
        /*004c*/ 	.word	0x00000000
        /*0050*/ 	.short	0x001a
        /*0052*/ 	.short	0x00a8
        /*0054*/ 	.byte	0x00, 0xf5, 0x21, 0x00


	//----- nvinfo : EIATTR_KPARAM_INFO
	.align		4
.L_17:
        /*0058*/ 	.byte	0x04, 0x17
        /*005a*/ 	.short	(.L_19 - .L_18)
.L_18:
        /*005c*/ 	.word	0x00000000
        /*0060*/ 	.short	0x0019
        /*0062*/ 	.short	0x00a0
        /*0064*/ 	.byte	0x00, 0xf5, 0x21, 0x00


	//----- nvinfo : EIATTR_KPARAM_INFO
	.align		4
.L_19:
        /*0068*/ 	.byte	0x04, 0x17
        /*006a*/ 	.short	(.L_21 - .L_20)
.L_20:
        /*006c*/ 	.word	0x00000000
        /*0070*/ 	.short	0x0018
        /*0072*/ 	.short	0x0098
        /*0074*/ 	.byte	0x00, 0xf5, 0x21, 0x00


	//----- nvinfo : EIATTR_KPARAM_INFO
	.align		4
.L_21:
        /*0078*/ 	.byte	0x04, 0x17
        /*007a*/ 	.short	(.L_23 - .L_22)
.L_22:
        /*007c*/ 	.word	0x00000000
        /*0080*/ 	.short	0x0017
        /*0082*/ 	.short	0x0090
        /*0084*/ 	.byte	0x00, 0xf5, 0x21, 0x00


	//----- nvinfo : EIATTR_KPARAM_INFO
	.align		4
.L_23:
        /*0088*/ 	.byte	0x04, 0x17
        /*008a*/ 	.short	(.L_25 - .L_24)
.L_24:
        /*008c*/ 	.word	0x00000000
        /*0090*/ 	.short	0x0016
        /*0092*/ 	.short	0x0088
        /*0094*/ 	.byte	0x00, 0xf5, 0x21, 0x00


	//----- nvinfo : EIATTR_KPARAM_INFO
	.align		4
.L_25:
        /*0098*/ 	.byte	0x04, 0x17
        /*009a*/ 	.short	(.L_27 - .L_26)
.L_26:
        /*009c*/ 	.word	0x00000000
        /*00a0*/ 	.short	0x0015
        /*00a2*/ 	.short	0x0080
        /*00a4*/ 	.byte	0x00, 0xf5, 0x21, 0x00


	//----- nvinfo : EIATTR_KPARAM_INFO
	.align		4
.L_27:
        /*00a8*/ 	.byte	0x04, 0x17
        /*00aa*/ 	.short	(.L_29 - .L_28)
.L_28:
        /*00ac*/ 	.word	0x00000000
        /*00b0*/ 	.short	0x0014
        /*00b2*/ 	.short	0x0078
        /*00b4*/ 	.byte	0x00, 0xf5, 0x21, 0x00


	//----- nvinfo : EIATTR_KPARAM_INFO
	.align		4
.L_29:
        /*00b8*/ 	.byte	0x04, 0x17
        /*00ba*/ 	.short	(.L_31 - .L_30)
.L_30:
        /*00bc*/ 	.word	0x00000000
        /*00c0*/ 	.short	0x0013
        /*00c2*/ 	.short	0x0070
        /*00c4*/ 	.byte	0x00, 0xf5, 0x21, 0x00


	//----- nvinfo : EIATTR_KPARAM_INFO
	.align		4
.L_31:
        /*00c8*/ 	.byte	0x04, 0x17
        /*00ca*/ 	.short	(.L_33 - .L_32)
.L_32:
        /*00cc*/ 	.word	0x00000000
        /*00d0*/ 	.short	0x0012
        /*00d2*/ 	.short	0x0068
        /*00d4*/ 	.byte	0x00, 0xf5, 0x21, 0x00


	//----- nvinfo : EIATTR_KPARAM_INFO
	.align		4
.L_33:
        /*00d8*/ 	.byte	0x04, 0x17
        /*00da*/ 	.short	(.L_35 - .L_34)
.L_34:
        /*00dc*/ 	.word	0x00000000
        /*00e0*/ 	.short	0x0011
        /*00e2*/ 	.short	0x0060
        /*00e4*/ 	.byte	0x00, 0xf5, 0x21, 0x00


	//----- nvinfo : EIATTR_KPARAM_INFO
	.align		4
.L_35:
        /*00e8*/ 	.byte	0x04, 0x17
        /*00ea*/ 	.short	(.L_37 - .L_36)
.L_36:
        /*00ec*/ 	.word	0x00000000
        /*00f0*/ 	.short	0x0010
        /*00f2*/ 	.short	0x0058
        /*00f4*/ 	.byte	0x00, 0xf5, 0x21, 0x00


	//----- nvinfo : EIATTR_KPARAM_INFO
	.align		4
.L_37:
        /*00f8*/ 	.byte	0x04, 0x17
        /*00fa*/ 	.short	(.L_39 - .L_38)
.L_38:
        /*00fc*/ 	.word	0x00000000
        /*0100*/ 	.short	0x000f
        /*0102*/ 	.short	0x0050
        /*0104*/ 	.byte	0x00, 0xf5, 0x21, 0x00


	//----- nvinfo : EIATTR_KPARAM_INFO
	.align		4
.L_39:
        /*0108*/ 	.byte	0x04, 0x17
        /*010a*/ 	.short	(.L_41 - .L_40)
.L_40:
        /*010c*/ 	.word	0x00000000
        /*0110*/ 	.short	0x000e
        /*0112*/ 	.short	0x0048
        /*0114*/ 	.byte	0x00, 0xf5, 0x21, 0x00


	//----- nvinfo : EIATTR_KPARAM_INFO
	.align		4
.L_41:
        /*0118*/ 	.byte	0x04, 0x17
        /*011a*/ 	.short	(.L_43 - .L_42)
.L_42:
        /*011c*/ 	.word	0x00000000
        /*0120*/ 	.short	0x000d
        /*0122*/ 	.short	0x0040
        /*0124*/ 	.byte	0x00, 0xf5, 0x21, 0x00


	//----- nvinfo : EIATTR_KPARAM_INFO
	.align		4
.L_43:
        /*0128*/ 	.byte	0x04, 0x17
        /*012a*/ 	.short	(.L_45 - .L_44)
.L_44:
        /*012c*/ 	.word	0x00000000
        /*0130*/ 	.short	0x000c
        /*0132*/ 	.short	0x0038
        /*0134*/ 	.byte	0x00, 0xf5, 0x21, 0x00


	//----- nvinfo : EIATTR_KPARAM_INFO
	.align		4
.L_45:
        /*0138*/ 	.byte	0x04, 0x17
        /*013a*/ 	.short	(.L_47 - .L_46)
.L_46:
        /*013c*/ 	.word	0x00000000
        /*0140*/ 	.short	0x000b
        /*0142*/ 	.short	0x0030
        /*0144*/ 	.byte	0x00, 0xf5, 0x21, 0x00


	//----- nvinfo : EIATTR_KPARAM_INFO
	.align		4
.L_47:
        /*0148*/ 	.byte	0x04, 0x17
        /*014a*/ 	.short	(.L_49 - .L_48)
.L_48:
        /*014c*/ 	.word	0x00000000
        /*0150*/ 	.short	0x000a
        /*0152*/ 	.short	0x0028
        /*0154*/ 	.byte	0x00, 0xf0, 0x11, 0x00


	//----- nvinfo : EIATTR_KPARAM_INFO
	.align		4
.L_49:
        /*0158*/ 	.byte	0x04, 0x17
        /*015a*/ 	.short	(.L_51 - .L_50)
.L_50:
        /*015c*/ 	.word	0x00000000
        /*0160*/ 	.short	0x0009
        /*0162*/ 	.short	0x0024
        /*0164*/ 	.byte	0x00, 0xf0, 0x11, 0x00


	//----- nvinfo : EIATTR_KPARAM_INFO
	.align		4
.L_51:
        /*0168*/ 	.byte	0x04, 0x17
        /*016a*/ 	.short	(.L_53 - .L_52)
.L_52:
        /*016c*/ 	.word	0x00000000
        /*0170*/ 	.short	0x0008
        /*0172*/ 	.short	0x0020
        /*0174*/ 	.byte	0x00, 0xf0, 0x11, 0x00


	//----- nvinfo : EIATTR_KPARAM_INFO
	.align		4
.L_53:
        /*0178*/ 	.byte	0x04, 0x17
        /*017a*/ 	.short	(.L_55 - .L_54)
.L_54:
        /*017c*/ 	.word	0x00000000
        /*0180*/ 	.short	0x0007
        /*0182*/ 	.short	0x001c
        /*0184*/ 	.byte	0x00, 0xf0, 0x11, 0x00


	//----- nvinfo : EIATTR_KPARAM_INFO
	.align		4
.L_55:
        /*0188*/ 	.byte	0x04, 0x17
        /*018a*/ 	.short	(.L_57 - .L_56)
.L_56:
        /*018c*/ 	.word	0x00000000
        /*0190*/ 	.short	0x0006
        /*0192*/ 	.short	0x0018
        /*0194*/ 	.byte	0x00, 0xf0, 0x11, 0x00


	//----- nvinfo : EIATTR_KPARAM_INFO
	.align		4
.L_57:
        /*0198*/ 	.byte	0x04, 0x17
        /*019a*/ 	.short	(.L_59 - .L_58)
.L_58:
        /*019c*/ 	.word	0x00000000
        /*01a0*/ 	.short	0x0005
        /*01a2*/ 	.short	0x0014
        /*01a4*/ 	.byte	0x00, 0xf0, 0x11, 0x00


	//----- nvinfo : EIATTR_KPARAM_INFO
	.align		4
.L_59:
        /*01a8*/ 	.byte	0x04, 0x17
        /*01aa*/ 	.short	(.L_61 - .L_60)
.L_60:
        /*01ac*/ 	.word	0x00000000
        /*01b0*/ 	.short	0x0004
        /*01b2*/ 	.short	0x0010
        /*01b4*/ 	.byte	0x00, 0xf0, 0x11, 0x00


	//----- nvinfo : EIATTR_KPARAM_INFO
	.align		4
.L_61:
        /*01b8*/ 	.byte	0x04, 0x17
        /*01ba*/ 	.short	(.L_63 - .L_62)
.L_62:
        /*01bc*/ 	.word	0x00000000
        /*01c0*/ 	.short	0x0003
        /*01c2*/ 	.short	0x000c
        /*01c4*/ 	.byte	0x00, 0xf0, 0x11, 0x00


	//----- nvinfo : EIATTR_KPARAM_INFO
	.align		4
.L_63:
        /*01c8*/ 	.byte	0x04, 0x17
        /*01ca*/ 	.short	(.L_65 - .L_64)
.L_64:
        /*01cc*/ 	.word	0x00000000
        /*01d0*/ 	.short	0x0002
        /*01d2*/ 	.short	0x0008
        /*01d4*/ 	.byte	0x00, 0xf0, 0x11, 0x00


	//----- nvinfo : EIATTR_KPARAM_INFO
	.align		4
.L_65:
        /*01d8*/ 	.byte	0x04, 0x17
        /*01da*/ 	.short	(.L_67 - .L_66)
.L_66:
        /*01dc*/ 	.word	0x00000000
        /*01e0*/ 	.short	0x0001
        /*01e2*/ 	.short	0x0004
        /*01e4*/ 	.byte	0x00, 0xf0, 0x11, 0x00


	//----- nvinfo : EIATTR_KPARAM_INFO
	.align		4
.L_67:
        /*01e8*/ 	.byte	0x04, 0x17
        /*01ea*/ 	.short	(.L_69 - .L_68)
.L_68:
        /*01ec*/ 	.word	0x00000000
        /*01f0*/ 	.short	0x0000
        /*01f2*/ 	.short	0x0000
        /*01f4*/ 	.byte	0x00, 0xf0, 0x11, 0x00


	//----- nvinfo : EIATTR_SPARSE_MMA_MASK
	.align		4
.L_69:
        /*01f8*/ 	.byte	0x03, 0x50
        /*01fa*/ 	.short	0x0000


	//----- nvinfo : EIATTR_MAXREG_COUNT
	.align		4
        /*01fc*/ 	.byte	0x03, 0x1b
        /*01fe*/ 	.short	0x00ff


	//----- nvinfo : EIATTR_NUM_BARRIERS
	.align		4
        /*0200*/ 	.byte	0x02, 0x4c
        /*0202*/ 	.byte	0x01
	.zero		1


	//----- nvinfo : EIATTR_MERCURY_ISA_VERSION
	.align		4
        /*0204*/ 	.byte	0x03, 0x5f
        /*0206*/ 	.short	0x0101


	//----- nvinfo : EIATTR_COOP_GROUP_MASK_REGIDS
	.align		4
        /*0208*/ 	.byte	0x04, 0x29
        /*020a*/ 	.short	(.L_71 - .L_70)


	//   ....[0]....
.L_70:
        /*020c*/ 	.word	0xffffffff


	//   ....[1]....
        /*0210*/ 	.word	0xffffffff


	//   ....[2]....
        /*0214*/ 	.word	0xffffffff


	//   ....[3]....
        /*0218*/ 	.word	0xffffffff


	//   ....[4]....
        /*021c*/ 	.word	0xffffffff


	//   ....[5]....
        /*0220*/ 	.word	0xffffffff


	//   ....[6]....
        /*0224*/ 	.word	0xffffffff


	//   ....[7]....
        /*0228*/ 	.word	0xffffffff


	//   ....[8]....
        /*022c*/ 	.word	0xffffffff


	//   ....[9]....
        /*0230*/ 	.word	0xffffffff


	//   ....[10]....
        /*0234*/ 	.word	0xffffffff


	//   ....[11]....
        /*0238*/ 	.word	0xffffffff


	//   ....[12]....
        /*023c*/ 	.word	0xffffffff


	//   ....[13]....
        /*0240*/ 	.word	0xffffffff


	//   ....[14]....
        /*0244*/ 	.word	0xffffffff


	//   ....[15]....
        /*0248*/ 	.word	0xffffffff


	//   ....[16]....
        /*024c*/ 	.word	0xffffffff


	//   ....[17]....
        /*0250*/ 	.word	0xffffffff


	//   ....[18]....
        /*0254*/ 	.word	0xffffffff


	//   ....[19]....
        /*0258*/ 	.word	0xffffffff


	//   ....[20]....
        /*025c*/ 	.word	0xffffffff


	//   ....[21]....
        /*0260*/ 	.word	0xffffffff


	//   ....[22]....
        /*0264*/ 	.word	0xffffffff


	//   ....[23]....
        /*0268*/ 	.word	0xffffffff


	//   ....[24]....
        /*026c*/ 	.word	0xffffffff


	//   ....[25]....
        /*0270*/ 	.word	0xffffffff


	//   ....[26]....
        /*0274*/ 	.word	0xffffffff


	//   ....[27]....
        /*0278*/ 	.word	0xffffffff


	//   ....[28]....
        /*027c*/ 	.word	0xffffffff


	//   ....[29]....
        /*0280*/ 	.word	0xffffffff


	//   ....[30]....
        /*0284*/ 	.word	0xffffffff


	//   ....[31]....
        /*0288*/ 	.word	0xffffffff


	//   ....[32]....
        /*028c*/ 	.word	0xffffffff


	//   ....[33]....
        /*0290*/ 	.word	0xffffffff


	//   ....[34]....
        /*0294*/ 	.word	0xffffffff


	//   ....[35]....
        /*0298*/ 	.word	0xffffffff


	//   ....[36]....
        /*029c*/ 	.word	0xffffffff


	//   ....[37]....
        /*02a0*/ 	.word	0xffffffff


	//   ....[38]....
        /*02a4*/ 	.word	0xffffffff


	//   ....[39]....
        /*02a8*/ 	.word	0xffffffff


	//   ....[40]....
        /*02ac*/ 	.word	0xffffffff


	//   ....[41]....
        /*02b0*/ 	.word	0xffffffff


	//   ....[42]....
        /*02b4*/ 	.word	0xffffffff


	//   ....[43]....
        /*02b8*/ 	.word	0xffffffff


	//   ....[44]....
        /*02bc*/ 	.word	0xffffffff


	//   ....[45]....
        /*02c0*/ 	.word	0xffffffff


	//   ....[46]....
        /*02c4*/ 	.word	0xffffffff


	//   ....[47]....
        /*02c8*/ 	.word	0xffffffff


	//   ....[48]....
        /*02cc*/ 	.word	0xffffffff


	//   ....[49]....
        /*02d0*/ 	.word	0xffffffff


	//   ....[50]....
        /*02d4*/ 	.word	0xffffffff


	//   ....[51]....
        /*02d8*/ 	.word	0xffffffff


	//   ....[52]....
        /*02dc*/ 	.word	0xffffffff


	//   ....[53]....
        /*02e0*/ 	.word	0xffffffff


	//   ....[54]....
        /*02e4*/ 	.word	0xffffffff


	//   ....[55]....
        /*02e8*/ 	.word	0xffffffff


	//   ....[56]....
        /*02ec*/ 	.word	0xffffffff


	//   ....[57]....
        /*02f0*/ 	.word	0xffffffff


	//   ....[58]....
        /*02f4*/ 	.word	0xffffffff


	//   ....[59]....
        /*02f8*/ 	.word	0xffffffff


	//   ....[60]....
        /*02fc*/ 	.word	0xffffffff


	//   ....[61]....
        /*0300*/ 	.word	0xffffffff


	//   ....[62]....
        /*0304*/ 	.word	0xffffffff


	//   ....[63]....
        /*0308*/ 	.word	0xffffffff


	//   ....[64]....
        /*030c*/ 	.word	0xffffffff


	//   ....[65]....
        /*0310*/ 	.word	0xffffffff


	//   ....[66]....
        /*0314*/ 	.word	0xffffffff


	//   ....[67]....
        /*0318*/ 	.word	0xffffffff


	//   ....[68]....
        /*031c*/ 	.word	0xffffffff


	//   ....[69]....
        /*0320*/ 	.word	0xffffffff


	//   ....[70]....
        /*0324*/ 	.word	0xffffffff


	//   ....[71]....
        /*0328*/ 	.word	0xffffffff


	//   ....[72]....
        /*032c*/ 	.word	0xffffffff


	//   ....[73]....
        /*0330*/ 	.word	0xffffffff


	//   ....[74]....
        /*0334*/ 	.word	0xffffffff


	//   ....[75]....
        /*0338*/ 	.word	0xffffffff


	//   ....[76]....
        /*033c*/ 	.word	0xffffffff


	//   ....[77]....
        /*0340*/ 	.word	0xffffffff


	//   ....[78]....
        /*0344*/ 	.word	0xffffffff


	//   ....[79]....
        /*0348*/ 	.word	0xffffffff


	//   ....[80]....
        /*034c*/ 	.word	0xffffffff


	//   ....[81]....
        /*0350*/ 	.word	0xffffffff


	//   ....[82]....
        /*0354*/ 	.word	0xffffffff


	//   ....[83]....
        /*0358*/ 	.word	0xffffffff


	//   ....[84]....
        /*035c*/ 	.word	0xffffffff


	//   ....[85]....
        /*0360*/ 	.word	0xffffffff


	//   ....[86]....
        /*0364*/ 	.word	0xffffffff


	//   ....[87]....
        /*0368*/ 	.word	0xffffffff


	//   ....[88]....
        /*036c*/ 	.word	0xffffffff


	//   ....[89]....
        /*0370*/ 	.word	0xffffffff


	//   ....[90]....
        /*0374*/ 	.word	0xffffffff


	//   ....[91]....
        /*0378*/ 	.word	0xffffffff


	//   ....[92]....
        /*037c*/ 	.word	0xffffffff


	//   ....[93]....
        /*0380*/ 	.word	0xffffffff


	//   ....[94]....
        /*0384*/ 	.word	0xffffffff


	//   ....[95]....
        /*0388*/ 	.word	0xffffffff


	//   ....[96]....
        /*038c*/ 	.word	0xffffffff


	//   ....[97]....
        /*0390*/ 	.word	0xffffffff


	//   ....[98]....
        /*0394*/ 	.word	0xffffffff


	//   ....[99]....
        /*0398*/ 	.word	0xffffffff


	//   ....[100]....
        /*039c*/ 	.word	0xffffffff


	//   ....[101]....
        /*03a0*/ 	.word	0xffffffff


	//   ....[102]....
        /*03a4*/ 	.word	0xffffffff


	//   ....[103]....
        /*03a8*/ 	.word	0xffffffff


	//   ....[104]....
        /*03ac*/ 	.word	0xffffffff


	//   ....[105]....
        /*03b0*/ 	.word	0xffffffff


	//   ....[106]....
        /*03b4*/ 	.word	0xffffffff


	//   ....[107]....
        /*03b8*/ 	.word	0xffffffff


	//   ....[108]....
        /*03bc*/ 	.word	0xffffffff


	//   ....[109]....
        /*03c0*/ 	.word	0xffffffff


	//   ....[110]....
        /*03c4*/ 	.word	0xffffffff


	//   ....[111]....
        /*03c8*/ 	.word	0xffffffff


	//   ....[112]....
        /*03cc*/ 	.word	0xffffffff


	//   ....[113]....
        /*03d0*/ 	.word	0xffffffff


	//   ....[114]....
        /*03d4*/ 	.word	0xffffffff


	//   ....[115]....
        /*03d8*/ 	.word	0xffffffff


	//   ....[116]....
        /*03dc*/ 	.word	0xffffffff


	//   ....[117]....
        /*03e0*/ 	.word	0xffffffff


	//   ....[118]....
        /*03e4*/ 	.word	0xffffffff


	//   ....[119]....
        /*03e8*/ 	.word	0xffffffff


	//   ....[120]....
        /*03ec*/ 	.word	0xffffffff


	//   ....[121]....
        /*03f0*/ 	.word	0xffffffff


	//   ....[122]....
        /*03f4*/ 	.word	0xffffffff


	//   ....[123]....
        /*03f8*/ 	.word	0xffffffff


	//   ....[124]....
        /*03fc*/ 	.word	0xffffffff


	//   ....[125]....
        /*0400*/ 	.word	0xffffffff


	//   ....[126]....
        /*0404*/ 	.word	0xffffffff


	//   ....[127]....
        /*0408*/ 	.word	0xffffffff


	//   ....[128]....
        /*040c*/ 	.word	0xffffffff


	//   ....[129]....
        /*0410*/ 	.word	0xffffffff


	//   ....[130]....
        /*0414*/ 	.word	0xffffffff


	//   ....[131]....
        /*0418*/ 	.word	0xffffffff


	//   ....[132]....
        /*041c*/ 	.word	0xffffffff


	//   ....[133]....
        /*0420*/ 	.word	0xffffffff


	//   ....[134]....
        /*0424*/ 	.word	0xffffffff


	//   ....[135]....
        /*0428*/ 	.word	0xffffffff


	//   ....[136]....
        /*042c*/ 	.word	0xffffffff


	//   ....[137]....
        /*0430*/ 	.word	0xffffffff


	//   ....[138]....
        /*0434*/ 	.word	0xffffffff


	//   ....[139]....
        /*0438*/ 	.word	0xffffffff


	//   ....[140]....
        /*043c*/ 	.word	0xffffffff


	//   ....[141]....
        /*0440*/ 	.word	0xffffffff


	//   ....[142]....
        /*0444*/ 	.word	0xffffffff


	//   ....[143]....
        /*0448*/ 	.word	0xffffffff


	//   ....[144]....
        /*044c*/ 	.word	0xffffffff


	//   ....[145]....
        /*0450*/ 	.word	0xffffffff


	//   ....[146]....
        /*0454*/ 	.word	0xffffffff


	//   ....[147]....
        /*0458*/ 	.word	0xffffffff


	//   ....[148]....
        /*045c*/ 	.word	0xffffffff


	//   ....[149]....
        /*0460*/ 	.word	0xffffffff


	//   ....[150]....
        /*0464*/ 	.word	0xffffffff


	//   ....[151]....
        /*0468*/ 	.word	0xffffffff


	//   ....[152]....
        /*046c*/ 	.word	0xffffffff


	//   ....[153]....
        /*0470*/ 	.word	0xffffffff


	//   ....[154]....
        /*0474*/ 	.word	0xffffffff


	//   ....[155]....
        /*0478*/ 	.word	0xffffffff


	//   ....[156]....
        /*047c*/ 	.word	0xffffffff


	//   ....[157]....
        /*0480*/ 	.word	0xffffffff


	//   ....[158]....
        /*0484*/ 	.word	0xffffffff


	//   ....[159]....
        /*0488*/ 	.word	0xffffffff


	//   ....[160]....
        /*048c*/ 	.word	0xffffffff


	//   ....[161]....
        /*0490*/ 	.word	0xffffffff


	//   ....[162]....
        /*0494*/ 	.word	0xffffffff


	//   ....[163]....
        /*0498*/ 	.word	0xffffffff


	//   ....[164]....
        /*049c*/ 	.word	0xffffffff


	//   ....[165]....
        /*04a0*/ 	.word	0xffffffff


	//   ....[166]....
        /*04a4*/ 	.word	0xffffffff


	//   ....[167]....
        /*04a8*/ 	.word	0xffffffff


	//   ....[168]....
        /*04ac*/ 	.word	0xffffffff


	//   ....[169]....
        /*04b0*/ 	.word	0xffffffff


	//   ....[170]....
        /*04b4*/ 	.word	0xffffffff


	//   ....[171]....
        /*04b8*/ 	.word	0xffffffff


	//   ....[172]....
        /*04bc*/ 	.word	0xffffffff


	//   ....[173]....
        /*04c0*/ 	.word	0xffffffff


	//   ....[174]....
        /*04c4*/ 	.word	0xffffffff


	//   ....[175]....
        /*04c8*/ 	.word	0xffffffff


	//   ....[176]....
        /*04cc*/ 	.word	0xffffffff


	//   ....[177]....
        /*04d0*/ 	.word	0xffffffff


	//   ....[178]....
        /*04d4*/ 	.word	0xffffffff


	//   ....[179]....
        /*04d8*/ 	.word	0xffffffff


	//   ....[180]....
        /*04dc*/ 	.word	0xffffffff


	//   ....[181]....
        /*04e0*/ 	.word	0xffffffff


	//   ....[182]....
        /*04e4*/ 	.word	0xffffffff


	//   ....[183]....
        /*04e8*/ 	.word	0xffffffff


	//   ....[184]....
        /*04ec*/ 	.word	0xffffffff


	//   ....[185]....
        /*04f0*/ 	.word	0xffffffff


	//   ....[186]....
        /*04f4*/ 	.word	0xffffffff


	//   ....[187]....
        /*04f8*/ 	.word	0xffffffff


	//   ....[188]....
        /*04fc*/ 	.word	0xffffffff


	//   ....[189]....
        /*0500*/ 	.word	0xffffffff


	//   ....[190]....
        /*0504*/ 	.word	0xffffffff


	//   ....[191]....
        /*0508*/ 	.word	0xffffffff


	//   ....[192]....
        /*050c*/ 	.word	0xffffffff


	//   ....[193]....
        /*0510*/ 	.word	0xffffffff


	//   ....[194]....
        /*0514*/ 	.word	0xffffffff


	//   ....[195]....
        /*0518*/ 	.word	0xffffffff


	//   ....[196]....
        /*051c*/ 	.word	0xffffffff


	//   ....[197]....
        /*0520*/ 	.word	0xffffffff


	//   ....[198]....
        /*0524*/ 	.word	0xffffffff


	//   ....[199]....
        /*0528*/ 	.word	0xffffffff


	//   ....[200]....
        /*052c*/ 	.word	0xffffffff


	//   ....[201]....
        /*0530*/ 	.word	0xffffffff


	//   ....[202]....
        /*0534*/ 	.word	0xffffffff


	//   ....[203]....
        /*0538*/ 	.word	0xffffffff


	//   ....[204]....
        /*053c*/ 	.word	0xffffffff


	//   ....[205]....
        /*0540*/ 	.word	0xffffffff


	//   ....[206]....
        /*0544*/ 	.word	0xffffffff


	//   ....[207]....
        /*0548*/ 	.word	0xffffffff


	//   ....[208]....
        /*054c*/ 	.word	0xffffffff


	//   ....[209]....
        /*0550*/ 	.word	0xffffffff


	//   ....[210]....
        /*0554*/ 	.word	0xffffffff


	//   ....[211]....
        /*0558*/ 	.word	0xffffffff


	//   ....[212]....
        /*055c*/ 	.word	0xffffffff


	//   ....[213]....
        /*0560*/ 	.word	0xffffffff


	//   ....[214]....
        /*0564*/ 	.word	0xffffffff


	//   ....[215]....
        /*0568*/ 	.word	0xffffffff


	//   ....[216]....
        /*056c*/ 	.word	0xffffffff


	//   ....[217]....
        /*0570*/ 	.word	0xffffffff


	//   ....[218]....
        /*0574*/ 	.word	0xffffffff


	//   ....[219]....
        /*0578*/ 	.word	0xffffffff


	//   ....[220]....
        /*057c*/ 	.word	0xffffffff


	//   ....[221]....
        /*0580*/ 	.word	0xffffffff


	//   ....[222]....
        /*0584*/ 	.word	0xffffffff


	//   ....[223]....
        /*0588*/ 	.word	0xffffffff


	//   ....[224]....
        /*058c*/ 	.word	0xffffffff


	//   ....[225]....
        /*0590*/ 	.word	0xffffffff


	//   ....[226]....
        /*0594*/ 	.word	0xffffffff


	//   ....[227]....
        /*0598*/ 	.word	0xffffffff


	//   ....[228]....
        /*059c*/ 	.word	0xffffffff


	//   ....[229]....
        /*05a0*/ 	.word	0xffffffff


	//   ....[230]....
        /*05a4*/ 	.word	0xffffffff


	//   ....[231]....
        /*05a8*/ 	.word	0xffffffff


	//   ....[232]....
        /*05ac*/ 	.word	0xffffffff


	//   ....[233]....
        /*05b0*/ 	.word	0xffffffff


	//   ....[234]....
        /*05b4*/ 	.word	0xffffffff


	//   ....[235]....
        /*05b8*/ 	.word	0xffffffff


	//   ....[236]....
        /*05bc*/ 	.word	0xffffffff


	//   ....[237]....
        /*05c0*/ 	.word	0xffffffff


	//   ....[238]....
        /*05c4*/ 	.word	0xffffffff


	//   ....[239]....
        /*05c8*/ 	.word	0xffffffff


	//   ....[240]....
        /*05cc*/ 	.word	0xffffffff


	//   ....[241]....
        /*05d0*/ 	.word	0xffffffff


	//   ....[242]....
        /*05d4*/ 	.word	0xffffffff


	//   ....[243]....
        /*05d8*/ 	.word	0xffffffff


	//   ....[244]....
        /*05dc*/ 	.word	0xffffffff


	//   ....[245]....
        /*05e0*/ 	.word	0xffffffff


	//   ....[246]....
        /*05e4*/ 	.word	0xffffffff


	//   ....[247]....
        /*05e8*/ 	.word	0xffffffff


	//   ....[248]....
        /*05ec*/ 	.word	0xffffffff


	//   ....[249]....
        /*05f0*/ 	.word	0xffffffff


	//   ....[250]....
        /*05f4*/ 	.word	0xffffffff


	//   ....[251]....
        /*05f8*/ 	.word	0xffffffff


	//   ....[252]....
        /*05fc*/ 	.word	0xffffffff


	//   ....[253]....
        /*0600*/ 	.word	0xffffffff


	//   ....[254]....
        /*0604*/ 	.word	0xffffffff


	//   ....[255]....
        /*0608*/ 	.word	0xffffffff


	//   ....[0]....
        /*060c*/ 	.word	0xffffffff


	//   ....[1]....
        /*0610*/ 	.word	0xffffffff


	//   ....[2]....
        /*0614*/ 	.word	0xffffffff


	//   ....[3]....
        /*0618*/ 	.word	0xffffffff


	//   ....[4]....
        /*061c*/ 	.word	0xffffffff


	//   ....[5]....
        /*0620*/ 	.word	0xffffffff


	//   ....[6]....
        /*0624*/ 	.word	0xffffffff


	//   ....[7]....
        /*0628*/ 	.word	0xffffffff


	//   ....[8]....
        /*062c*/ 	.word	0xffffffff


	//   ....[9]....
        /*0630*/ 	.word	0xffffffff


	//   ....[10]....
        /*0634*/ 	.word	0xffffffff


	//   ....[11]....
        /*0638*/ 	.word	0xffffffff


	//   ....[12]....
        /*063c*/ 	.word	0xffffffff


	//   ....[13]....
        /*0640*/ 	.word	0xffffffff


	//   ....[14]....
        /*0644*/ 	.word	0xffffffff


	//   ....[15]....
        /*0648*/ 	.word	0xffffffff


	//   ....[16]....
        /*064c*/ 	.word	0xffffffff


	//   ....[17]....
        /*0650*/ 	.word	0xffffffff


	//   ....[18]....
        /*0654*/ 	.word	0xffffffff


	//   ....[19]....
        /*0658*/ 	.word	0xffffffff


	//   ....[20]....
        /*065c*/ 	.word	0xffffffff


	//   ....[21]....
        /*0660*/ 	.word	0xffffffff


	//   ....[22]....
        /*0664*/ 	.word	0xffffffff


	//   ....[23]....
        /*0668*/ 	.word	0xffffffff


	//   ....[24]....
        /*066c*/ 	.word	0x0500001a


	//   ....[25]....
        /*0670*/ 	.word	0x0500001a


	//   ....[26]....
        /*0674*/ 	.word	0x0500001a


	//   ....[27]....
        /*0678*/ 	.word	0x0500001a


	//   ....[28]....
        /*067c*/ 	.word	0x0500001a


	//   ....[29]....
        /*0680*/ 	.word	0x0500001a


	//   ....[30]....
        /*0684*/ 	.word	0x0500001a


	//   ....[31]....
        /*0688*/ 	.word	0x0500001a


	//   ....[32]....
        /*068c*/ 	.word	0x0500001a


	//   ....[33]....
        /*0690*/ 	.word	0x0500001a


	//   ....[34]....
        /*0694*/ 	.word	0x0500001a


	//   ....[35]....
        /*0698*/ 	.word	0x0500001a


	//   ....[36]....
        /*069c*/ 	.word	0x0500001a


	//   ....[37]....
        /*06a0*/ 	.word	0x0500001a


	//   ....[38]....
        /*06a4*/ 	.word	0x0500001a


	//   ....[39]....
        /*06a8*/ 	.word	0x0500001a


	//   ....[40]....
        /*06ac*/ 	.word	0x0500001a


	//   ....[41]....
        /*06b0*/ 	.word	0x0500001a


	//   ....[42]....
        /*06b4*/ 	.word	0x0500001a


	//   ....[43]....
        /*06b8*/ 	.word	0x0500001a


	//   ....[44]....
        /*06bc*/ 	.word	0x0500001a


	//   ....[45]....
        /*06c0*/ 	.word	0x0500001a


	//   ....[46]....
        /*06c4*/ 	.word	0x0500001a


	//   ....[47]....
        /*06c8*/ 	.word	0x0500001a


	//   ....[48]....
        /*06cc*/ 	.word	0x0500001a


	//   ....[49]....
        /*06d0*/ 	.word	0x0500001a


	//   ....[50]....
        /*06d4*/ 	.word	0x0500001a


	//   ....[51]....
        /*06d8*/ 	.word	0x0500001a


	//   ....[52]....
        /*06dc*/ 	.word	0x0500001a


	//   ....[53]....
        /*06e0*/ 	.word	0x0500001a


	//   ....[54]....
        /*06e4*/ 	.word	0x0500001a


	//   ....[55]....
        /*06e8*/ 	.word	0x0500001a


	//   ....[56]....
        /*06ec*/ 	.word	0x0500001a


	//   ....[57]....
        /*06f0*/ 	.word	0x0500001a


	//   ....[58]....
        /*06f4*/ 	.word	0x0500001a


	//   ....[59]....
        /*06f8*/ 	.word	0x0500001a


	//   ....[60]....
        /*06fc*/ 	.word	0x0500001a


	//   ....[61]....
        /*0700*/ 	.word	0x0500001a


	//   ....[62]....
        /*0704*/ 	.word	0x0500001a


	//   ....[63]....
        /*0708*/ 	.word	0x0500001a


	//   ....[64]....
        /*070c*/ 	.word	0x0500001a


	//   ....[65]....
        /*0710*/ 	.word	0x0500001a


	//   ....[66]....
        /*0714*/ 	.word	0x0500001a


	//   ....[67]....
        /*0718*/ 	.word	0x0500001a


	//   ....[68]....
        /*071c*/ 	.word	0x0500001a


	//   ....[69]....
        /*0720*/ 	.word	0x0500001a


	//   ....[70]....
        /*0724*/ 	.word	0x0500001a


	//   ....[71]....
        /*0728*/ 	.word	0x0500001a


	//   ....[72]....
        /*072c*/ 	.word	0x0500001a


	//   ....[73]....
        /*0730*/ 	.word	0x0500001a


	//   ....[74]....
        /*0734*/ 	.word	0x0500001a


	//   ....[75]....
        /*0738*/ 	.word	0x0500001a


	//   ....[76]....
        /*073c*/ 	.word	0x0500001a


	//   ....[77]....
        /*0740*/ 	.word	0x0500001a


	//   ....[78]....
        /*0744*/ 	.word	0x0500001a


	//   ....[79]....
        /*0748*/ 	.word	0x0500001a


	//   ....[80]....
        /*074c*/ 	.word	0x0500001a


	//   ....[81]....
        /*0750*/ 	.word	0x0500001a


	//   ....[82]....
        /*0754*/ 	.word	0x0500001a


	//   ....[83]....
        /*0758*/ 	.word	0x0500001a


	//   ....[84]....
        /*075c*/ 	.word	0x0500001a


	//   ....[85]....
        /*0760*/ 	.word	0x0500001a


	//   ....[86]....
        /*0764*/ 	.word	0x0500001a


	//   ....[87]....
        /*0768*/ 	.word	0x0500001a


	//   ....[88]....
        /*076c*/ 	.word	0x0500001a


	//   ....[89]....
        /*0770*/ 	.word	0x0500001a


	//   ....[90]....
        /*0774*/ 	.word	0x0500001a


	//   ....[91]....
        /*0778*/ 	.word	0x0500001a


	//   ....[92]....
        /*077c*/ 	.word	0x0500001a


	//   ....[93]....
        /*0780*/ 	.word	0x0500001a


	//   ....[94]....
        /*0784*/ 	.word	0x0500001a


	//   ....[95]....
        /*0788*/ 	.word	0x0500001a


	//   ....[96]....
        /*078c*/ 	.word	0x0500001a


	//   ....[97]....
        /*0790*/ 	.word	0x0500001a


	//   ....[98]....
        /*0794*/ 	.word	0x0500001a


	//   ....[99]....
        /*0798*/ 	.word	0x0500001a


	//   ....[100]....
        /*079c*/ 	.word	0x0500001a


	//   ....[101]....
        /*07a0*/ 	.word	0x0500001a


	//   ....[102]....
        /*07a4*/ 	.word	0x0500001a


	//   ....[103]....
        /*07a8*/ 	.word	0x0500001a


	//   ....[104]....
        /*07ac*/ 	.word	0x0500001a


	//   ....[105]....
        /*07b0*/ 	.word	0x0500001a


	//   ....[106]....
        /*07b4*/ 	.word	0x0500001a


	//   ....[107]....
        /*07b8*/ 	.word	0x0500001a


	//   ....[108]....
        /*07bc*/ 	.word	0x0500001a


	//   ....[109]....
        /*07c0*/ 	.word	0x0500001a


	//   ....[110]....
        /*07c4*/ 	.word	0x0500001a


	//   ....[111]....
        /*07c8*/ 	.word	0x0500001a


	//   ....[112]....
        /*07cc*/ 	.word	0x0500001a


	//   ....[113]....
        /*07d0*/ 	.word	0x0500001a


	//   ....[114]....
        /*07d4*/ 	.word	0x0500001a


	//   ....[115]....
        /*07d8*/ 	.word	0x0500001a


	//   ....[116]....
        /*07dc*/ 	.word	0x0500001a


	//   ....[117]....
        /*07e0*/ 	.word	0x0500001a


	//   ....[118]....
        /*07e4*/ 	.word	0x0500001a


	//   ....[119]....
        /*07e8*/ 	.word	0x0500001a


	//   ....[120]....
        /*07ec*/ 	.word	0x0500001a


	//   ....[121]....
        /*07f0*/ 	.word	0x0500001a


	//   ....[122]....
        /*07f4*/ 	.word	0x0500001a


	//   ....[123]....
        /*07f8*/ 	.word	0x0500001a


	//   ....[124]....
        /*07fc*/ 	.word	0x0500001a


	//   ....[125]....
        /*0800*/ 	.word	0x0500001a


	//   ....[126]....
        /*0804*/ 	.word	0x0500001a


	//   ....[127]....
        /*0808*/ 	.word	0x0500001a


	//   ....[128]....
        /*080c*/ 	.word	0x0500001a


	//   ....[129]....
        /*0810*/ 	.word	0x0500001a


	//   ....[130]....
        /*0814*/ 	.word	0x0500001a


	//   ....[131]....
        /*0818*/ 	.word	0x0500001a


	//   ....[132]....
        /*081c*/ 	.word	0x0500001a


	//   ....[133]....
        /*0820*/ 	.word	0x0500001a


	//   ....[134]....
        /*0824*/ 	.word	0x0500001a


	//   ....[135]....
        /*0828*/ 	.word	0x0500001a


	//   ....[136]....
        /*082c*/ 	.word	0x0500001a


	//   ....[137]....
        /*0830*/ 	.word	0x0500001a


	//   ....[138]....
        /*0834*/ 	.word	0x0500001a


	//   ....[139]....
        /*0838*/ 	.word	0x0500001a


	//   ....[140]....
        /*083c*/ 	.word	0x0500001a


	//   ....[141]....
        /*0840*/ 	.word	0x0500001a


	//   ....[142]....
        /*0844*/ 	.word	0x0500001a


	//   ....[143]....
        /*0848*/ 	.word	0x0500001a


	//   ....[144]....
        /*084c*/ 	.word	0x0500001a


	//   ....[145]....
        /*0850*/ 	.word	0x0500001a


	//   ....[146]....
        /*0854*/ 	.word	0x0500001a


	//   ....[147]....
        /*0858*/ 	.word	0x0500001a


	//   ....[148]....
        /*085c*/ 	.word	0x0500001a


	//   ....[149]....
        /*0860*/ 	.word	0x0500001a


	//   ....[150]....
        /*0864*/ 	.word	0x0500001a


	//   ....[151]....
        /*0868*/ 	.word	0x0500001a


	//   ....[152]....
        /*086c*/ 	.word	0x0500001a


	//   ....[153]....
        /*0870*/ 	.word	0x0500001a


	//   ....[154]....
        /*0874*/ 	.word	0x0500001a


	//   ....[155]....
        /*0878*/ 	.word	0x0500001a


	//   ....[156]....
        /*087c*/ 	.word	0x0500001a


	//   ....[157]....
        /*0880*/ 	.word	0x0500001a


	//   ....[158]....
        /*0884*/ 	.word	0x0500001a


	//   ....[159]....
        /*0888*/ 	.word	0x0500001a


	//   ....[160]....
        /*088c*/ 	.word	0x0500001a


	//   ....[161]....
        /*0890*/ 	.word	0x0500001a


	//   ....[162]....
        /*0894*/ 	.word	0x0500001a


	//   ....[163]....
        /*0898*/ 	.word	0x0500001a


	//   ....[164]....
        /*089c*/ 	.word	0x0500001a


	//   ....[165]....
        /*08a0*/ 	.word	0x0500001a


	//   ....[166]....
        /*08a4*/ 	.word	0x0500001a


	//   ....[167]....
        /*08a8*/ 	.word	0x0500001a


	//   ....[168]....
        /*08ac*/ 	.word	0x0500001a


	//   ....[169]....
        /*08b0*/ 	.word	0x0500001a


	//   ....[170]....
        /*08b4*/ 	.word	0x0500001a


	//   ....[171]....
        /*08b8*/ 	.word	0x0500001a


	//   ....[172]....
        /*08bc*/ 	.word	0x0500001a


	//   ....[173]....
        /*08c0*/ 	.word	0x0500001a


	//   ....[174]....
        /*08c4*/ 	.word	0x0500001a


	//   ....[175]....
        /*08c8*/ 	.word	0x0500001a


	//   ....[176]....
        /*08cc*/ 	.word	0x0500001a


	//   ....[177]....
        /*08d0*/ 	.word	0x0500001a


	//   ....[178]....
        /*08d4*/ 	.word	0x0500001a


	//   ....[179]....
        /*08d8*/ 	.word	0x0500001a


	//   ....[180]....
        /*08dc*/ 	.word	0x0500001a


	//   ....[181]....
        /*08e0*/ 	.word	0x0500001a


	//   ....[182]....
        /*08e4*/ 	.word	0x0500001a


	//   ....[183]....
        /*08e8*/ 	.word	0x0500001a


	//   ....[184]....
        /*08ec*/ 	.word	0x0500001a


	//   ....[185]....
        /*08f0*/ 	.word	0x0500001a


	//   ....[186]....
        /*08f4*/ 	.word	0x0500001a


	//   ....[187]....
        /*08f8*/ 	.word	0x0500001a


	//   ....[188]....
        /*08fc*/ 	.word	0x0500001a


	//   ....[189]....
        /*0900*/ 	.word	0x0500001a


	//   ....[190]....
        /*0904*/ 	.word	0x0500001a


	//   ....[191]....
        /*0908*/ 	.word	0x0500001a


	//   ....[192]....
        /*090c*/ 	.word	0x0500001a


	//   ....[193]....
        /*0910*/ 	.word	0x0500001a


	//   ....[194]....
        /*0914*/ 	.word	0x0500001a


	//   ....[195]....
        /*0918*/ 	.word	0x0500001a


	//   ....[196]....
        /*091c*/ 	.word	0x0500001a


	//   ....[197]....
        /*0920*/ 	.word	0x0500001a


	//   ....[198]....
        /*0924*/ 	.word	0x0500001a


	//   ....[199]....
        /*0928*/ 	.word	0x0500001a


	//   ....[200]....
        /*092c*/ 	.word	0x0500001a


	//   ....[201]....
        /*0930*/ 	.word	0x0500001a


	//   ....[202]....
        /*0934*/ 	.word	0x0500001a


	//   ....[203]....
        /*0938*/ 	.word	0x0500001a


	//   ....[204]....
        /*093c*/ 	.word	0x0500001a


	//   ....[205]....
        /*0940*/ 	.word	0x0500001a


	//   ....[206]....
        /*0944*/ 	.word	0x0500001a


	//   ....[207]....
        /*0948*/ 	.word	0x0500001a


	//   ....[208]....
        /*094c*/ 	.word	0x0500001a


	//   ....[209]....
        /*0950*/ 	.word	0x0500001a


	//   ....[210]....
        /*0954*/ 	.word	0x0500001a


	//   ....[211]....
        /*0958*/ 	.word	0x0500001a


	//   ....[212]....
        /*095c*/ 	.word	0x0500001a


	//   ....[213]....
        /*0960*/ 	.word	0x0500001a


	//   ....[214]....
        /*0964*/ 	.word	0x0500001a


	//   ....[215]....
        /*0968*/ 	.word	0x0500001a


	//   ....[216]....
        /*096c*/ 	.word	0x0500001a


	//   ....[217]....
        /*0970*/ 	.word	0x0500001a


	//   ....[218]....
        /*0974*/ 	.word	0x0500001a


	//   ....[219]....
        /*0978*/ 	.word	0x0500001a


	//   ....[220]....
        /*097c*/ 	.word	0x0500001a


	//   ....[221]....
        /*0980*/ 	.word	0x0500001a


	//   ....[222]....
        /*0984*/ 	.word	0x0500001a


	//   ....[223]....
        /*0988*/ 	.word	0x0500001a


	//   ....[224]....
        /*098c*/ 	.word	0x0500001a


	//   ....[225]....
        /*0990*/ 	.word	0x0500001a


	//   ....[226]....
        /*0994*/ 	.word	0x0500001a


	//   ....[227]....
        /*0998*/ 	.word	0x0500001a


	//   ....[228]....
        /*099c*/ 	.word	0x0500001a


	//   ....[229]....
        /*09a0*/ 	.word	0x0500001a


	//   ....[230]....
        /*09a4*/ 	.word	0x0500001a


	//   ....[231]....
        /*09a8*/ 	.word	0x0500001a


	//   ....[232]....
        /*09ac*/ 	.word	0x0500001a


	//   ....[233]....
        /*09b0*/ 	.word	0x0500001a


	//   ....[234]....
        /*09b4*/ 	.word	0x0500001a


	//   ....[235]....
        /*09b8*/ 	.word	0x0500001a


	//   ....[236]....
        /*09bc*/ 	.word	0x0500001a


	//   ....[237]....
        /*09c0*/ 	.word	0x0500001a


	//   ....[238]....
        /*09c4*/ 	.word	0x0500001a


	//   ....[239]....
        /*09c8*/ 	.word	0x0500001a


	//   ....[240]....
        /*09cc*/ 	.word	0x0500001a


	//   ....[241]....
        /*09d0*/ 	.word	0x0500001a


	//   ....[242]....
        /*09d4*/ 	.word	0x0500001a


	//   ....[243]....
        /*09d8*/ 	.word	0x0500001a


	//   ....[244]....
        /*09dc*/ 	.word	0x0500001a


	//   ....[245]....
        /*09e0*/ 	.word	0x0500001a


	//   ....[246]....
        /*09e4*/ 	.word	0x0500001a


	//   ....[247]....
        /*09e8*/ 	.word	0x0500001a


	//   ....[248]....
        /*09ec*/ 	.word	0x0500001a


	//   ....[249]....
        /*09f0*/ 	.word	0x0500001a


	//   ....[250]....
        /*09f4*/ 	.word	0x0500001a


	//   ....[251]....
        /*09f8*/ 	.word	0x0500001a


	//   ....[252]....
        /*09fc*/ 	.word	0x0500001a


	//   ....[253]....
        /*0a00*/ 	.word	0x0500001a


	//   ....[254]....
        /*0a04*/ 	.word	0x0500001a


	//   ....[255]....
        /*0a08*/ 	.word	0x0500001a


	//   ....[0]....
        /*0a0c*/ 	.word	0x0500001a


	//   ....[1]....
        /*0a10*/ 	.word	0x0500001a


	//   ....[2]....
        /*0a14*/ 	.word	0x0500001a


	//   ....[3]....
        /*0a18*/ 	.word	0x0500001a


	//   ....[4]....
        /*0a1c*/ 	.word	0x0500001a


	//   ....[5]....
        /*0a20*/ 	.word	0x0500001a


	//   ....[6]....
        /*0a24*/ 	.word	0x0500001a


	//   ....[7]....
        /*0a28*/ 	.word	0x0500001a


	//   ....[8]....
        /*0a2c*/ 	.word	0x0500001a


	//   ....[9]....
        /*0a30*/ 	.word	0x0500001a


	//   ....[10]....
        /*0a34*/ 	.word	0x0500001a


	//   ....[11]....
        /*0a38*/ 	.word	0x0500001a


	//   ....[12]....
        /*0a3c*/ 	.word	0x0500001a


	//   ....[13]....
        /*0a40*/ 	.word	0x0500001a


	//   ....[14]....
        /*0a44*/ 	.word	0x0500001a


	//   ....[15]....
        /*0a48*/ 	.word	0x0500001a


	//   ....[16]....
        /*0a4c*/ 	.word	0x0500001a


	//   ....[17]....
        /*0a50*/ 	.word	0x0500001a


	//   ....[18]....
        /*0a54*/ 	.word	0x0500001a


	//   ....[19]....
        /*0a58*/ 	.word	0x0500001a


	//   ....[20]....
        /*0a5c*/ 	.word	0x0500001a


	//   ....[21]....
        /*0a60*/ 	.word	0x0500001a


	//   ....[22]....
        /*0a64*/ 	.word	0x0500001a


	//   ....[23]....
        /*0a68*/ 	.word	0x0500001a


	//   ....[24]....
        /*0a6c*/ 	.word	0x0500001a


	//   ....[25]....
        /*0a70*/ 	.word	0x0500001a


	//   ....[26]....
        /*0a74*/ 	.word	0x0500001a


	//   ....[27]....
        /*0a78*/ 	.word	0x0500001a


	//   ....[28]....
        /*0a7c*/ 	.word	0x0500001a


	//   ....[29]....
        /*0a80*/ 	.word	0x0500001a


	//   ....[30]....
        /*0a84*/ 	.word	0x0500001a


	//   ....[31]....
        /*0a88*/ 	.word	0x0500001a


	//   ....[32]....
        /*0a8c*/ 	.word	0x0500001a


	//   ....[33]....
        /*0a90*/ 	.word	0x0500001a


	//   ....[34]....
        /*0a94*/ 	.word	0x0500001a


	//   ....[35]....
        /*0a98*/ 	.word	0x0500001a


	//   ....[36]....
        /*0a9c*/ 	.word	0x0500001a


	//   ....[37]....
        /*0aa0*/ 	.word	0x0500001a


	//   ....[38]....
        /*0aa4*/ 	.word	0x0500001a


	//   ....[39]....
        /*0aa8*/ 	.word	0x0500001a


	//   ....[40]....
        /*0aac*/ 	.word	0x0500001a


	//   ....[41]....
        /*0ab0*/ 	.word	0x0500001a


	//   ....[42]....
        /*0ab4*/ 	.word	0x0500001a


	//   ....[43]....
        /*0ab8*/ 	.word	0x0500001a


	//   ....[44]....
        /*0abc*/ 	.word	0x0500001a


	//   ....[45]....
        /*0ac0*/ 	.word	0x0500001a


	//   ....[46]....
        /*0ac4*/ 	.word	0x0500001a


	//   ....[47]....
        /*0ac8*/ 	.word	0x0500001a


	//----- nvinfo : EIATTR_COOP_GROUP_INSTR_OFFSETS
	.align		4
.L_71:
        /*0acc*/ 	.byte	0x04, 0x28
        /*0ace*/ 	.short	(.L_73 - .L_72)


	//   ....[0]....
.L_72:
        /*0ad0*/ 	.word	0x000003c0


	//   ....[1]....
        /*0ad4*/ 	.word	0x000003e0


	//   ....[2]....
        /*0ad8*/ 	.word	0x00000400


	//   ....[3]....
        /*0adc*/ 	.word	0x00000420


	//   ....[4]....
        /*0ae0*/ 	.word	0x00000440


	//   ....[5]....
        /*0ae4*/ 	.word	0x000005d0


	//   ....[6]....
        /*0ae8*/ 	.word	0x000005f0


	//   ....[7]....
        /*0aec*/ 	.word	0x00000610


	//   ....[8]....
        /*0af0*/ 	.word	0x00000630


	//   ....[9]....
        /*0af4*/ 	.word	0x00000650


	//   ....[10]....
        /*0af8*/ 	.word	0x000008c0


	//   ....[11]....
        /*0afc*/ 	.word	0x000008d0


	//   ....[12]....
        /*0b00*/ 	.word	0x000008e0


	//   ....[13]....
        /*0b04*/ 	.word	0x00000910


	//   ....[14]....
        /*0b08*/ 	.word	0x00000930


	//   ....[15]....
        /*0b0c*/ 	.word	0x00000940


	//   ....[16]....
        /*0b10*/ 	.word	0x00000970


	//   ....[17]....
        /*0b14*/ 	.word	0x00000990


	//   ....[18]....
        /*0b18*/ 	.word	0x000009a0


	//   ....[19]....
        /*0b1c*/ 	.word	0x000009d0


	//   ....[20]....
        /*0b20*/ 	.word	0x000009f0


	//   ....[21]....
        /*0b24*/ 	.word	0x00000a00


	//   ....[22]....
        /*0b28*/ 	.word	0x00000a30


	//   ....[23]....
        /*0b2c*/ 	.word	0x00000a50


	//   ....[24]....
        /*0b30*/ 	.word	0x00000a60


	//   ....[25]....
        /*0b34*/ 	.word	0x00000c90


	//   ....[26]....
        /*0b38*/ 	.word	0x00000ca0


	//   ....[27]....
        /*0b3c*/ 	.word	0x00000cb0


	//   ....[28]....
        /*0b40*/ 	.word	0x00000ce0


	//   ....[29]....
        /*0b44*/ 	.word	0x00000d00


	//   ....[30]....
        /*0b48*/ 	.word	0x00000d10


	//   ....[31]....
        /*0b4c*/ 	.word	0x00000d40


	//   ....[32]....
        /*0b50*/ 	.word	0x00000d60


	//   ....[33]....
        /*0b54*/ 	.word	0x00000d70


	//   ....[34]....
        /*0b58*/ 	.word	0x00000da0


	//   ....[35]....
        /*0b5c*/ 	.word	0x00000dc0


	//   ....[36]....
        /*0b60*/ 	.word	0x00000dd0


	//   ....[37]....
        /*0b64*/ 	.word	0x00000e00


	//   ....[38]....
        /*0b68*/ 	.word	0x00000e20


	//   ....[39]....
        /*0b6c*/ 	.word	0x00000e30


	//   ....[40]....
        /*0b70*/ 	.word	0x00001190


	//   ....[41]....
        /*0b74*/ 	.word	0x000011a0


	//   ....[42]....
        /*0b78*/ 	.word	0x000011b0


	//   ....[43]....
        /*0b7c*/ 	.word	0x000011c0


	//   ....[44]....
        /*0b80*/ 	.word	0x000011d0


	//   ....[45]....
        /*0b84*/ 	.word	0x000011e0


	//   ....[46]....
        /*0b88*/ 	.word	0x000011f0


	//   ....[47]....
        /*0b8c*/ 	.word	0x00001210


	//   ....[48]....
        /*0b90*/ 	.word	0x00001240


	//   ....[49]....
        /*0b94*/ 	.word	0x00001270


	//   ....[50]....
        /*0b98*/ 	.word	0x00001290


	//   ....[51]....
        /*0b9c*/ 	.word	0x000012b0


	//   ....[52]....
        /*0ba0*/ 	.word	0x000012d0


	//   ....[53]....
        /*0ba4*/ 	.word	0x000012f0


	//   ....[54]....
        /*0ba8*/ 	.word	0x00001300


	//   ....[55]....
        /*0bac*/ 	.word	0x00001320


	//   ....[56]....
        /*0bb0*/ 	.word	0x00001340


	//   ....[57]....
        /*0bb4*/ 	.word	0x00001360


	//   ....[58]....
        /*0bb8*/ 	.word	0x00001380


	//   ....[59]....
        /*0bbc*/ 	.word	0x000013a0


	//   ....[60]....
        /*0bc0*/ 	.word	0x000013c0


	//   ....[61]....
        /*0bc4*/ 	.word	0x000013d0


	//   ....[62]....
        /*0bc8*/ 	.word	0x000013f0


	//   ....[63]....
        /*0bcc*/ 	.word	0x00001420


	//   ....[64]....
        /*0bd0*/ 	.word	0x00001440


	//   ....[65]....
        /*0bd4*/ 	.word	0x00001460


	//   ....[66]....
        /*0bd8*/ 	.word	0x00001480


	//   ....[67]....
        /*0bdc*/ 	.word	0x000014a0


	//   ....[68]....
        /*0be0*/ 	.word	0x000014c0


	//   ....[69]....
        /*0be4*/ 	.word	0x000014d0


	//   ....[70]....
        /*0be8*/ 	.word	0x00001500


	//   ....[71]....
        /*0bec*/ 	.word	0x00001520


	//   ....[72]....
        /*0bf0*/ 	.word	0x00001540


	//   ....[73]....
        /*0bf4*/ 	.word	0x00001560


	//   ....[74]....
        /*0bf8*/ 	.word	0x00001580


	//   ....[75]....
        /*0bfc*/ 	.word	0x000015a0


	//   ....[76]....
        /*0c00*/ 	.word	0x000015b0


	//   ....[77]....
        /*0c04*/ 	.word	0x000015d0


	//   ....[78]....
        /*0c08*/ 	.word	0x000015f0


	//   ....[79]....
        /*0c0c*/ 	.word	0x00001620


	//   ....[80]....
        /*0c10*/ 	.word	0x00001640


	//   ....[81]....
        /*0c14*/ 	.word	0x00001660


	//   ....[82]....
        /*0c18*/ 	.word	0x00001680


	//   ....[83]....
        /*0c1c*/ 	.word	0x000016a0


	//   ....[84]....
        /*0c20*/ 	.word	0x000016b0


	//   ....[85]....
        /*0c24*/ 	.word	0x00001ac0


	//   ....[86]....
        /*0c28*/ 	.word	0x00001ad0


	//   ....[87]....
        /*0c2c*/ 	.word	0x00001ae0


	//   ....[88]....
        /*0c30*/ 	.word	0x00001af0


	//   ....[89]....
        /*0c34*/ 	.word	0x00001b00


	//   ....[90]....
        /*0c38*/ 	.word	0x00001b10


	//   ....[91]....
        /*0c3c*/ 	.word	0x00001b20


	//   ....[92]....
        /*0c40*/ 	.word	0x00001b40


	//   ....[93]....
        /*0c44*/ 	.word	0x00001b60


	//   ....[94]....
        /*0c48*/ 	.word	0x00001ba0


	//   ....[95]....
        /*0c4c*/ 	.word	0x00001bc0


	//   ....[96]....
        /*0c50*/ 	.word	0x00001be0


	//   ....[97]....
        /*0c54*/ 	.word	0x00001c00


	//   ....[98]....
        /*0c58*/ 	.word	0x00001c20


	//   ....[99]....
        /*0c5c*/ 	.word	0x00001c30


	//   ....[100]....
        /*0c60*/ 	.word	0x00001c50


	//   ....[101]....
        /*0c64*/ 	.word	0x00001c70


	//   ....[102]....
        /*0c68*/ 	.word	0x00001c90


	//   ....[103]....
        /*0c6c*/ 	.word	0x00001cb0


	//   ....[104]....
        /*0c70*/ 	.word	0x00001cd0


	//   ....[105]....
        /*0c74*/ 	.word	0x00001cf0


	//   ....[106]....
        /*0c78*/ 	.word	0x00001d00


	//   ....[107]....
        /*0c7c*/ 	.word	0x00001d20


	//   ....[108]....
        /*0c80*/ 	.word	0x00001d50


	//   ....[109]....
        /*0c84*/ 	.word	0x00001d70


	//   ....[110]....
        /*0c88*/ 	.word	0x00001d90


	//   ....[111]....
        /*0c8c*/ 	.word	0x00001db0


	//   ....[112]....
        /*0c90*/ 	.word	0x00001dd0


	//   ....[113]....
        /*0c94*/ 	.word	0x00001df0


	//   ....[114]....
        /*0c98*/ 	.word	0x00001e00


	//   ....[115]....
        /*0c9c*/ 	.word	0x00001e30


	//   ....[116]....
        /*0ca0*/ 	.word	0x00001e50


	//   ....[117]....
        /*0ca4*/ 	.word	0x00001e70


	//   ....[118]....
        /*0ca8*/ 	.word	0x00001e90


	//   ....[119]....
        /*0cac*/ 	.word	0x00001eb0


	//   ....[120]....
        /*0cb0*/ 	.word	0x00001ed0


	//   ....[121]....
        /*0cb4*/ 	.word	0x00001ee0


	//   ....[122]....
        /*0cb8*/ 	.word	0x00001f00


	//   ....[123]....
        /*0cbc*/ 	.word	0x00001f40


	//   ....[124]....
        /*0cc0*/ 	.word	0x00001f60


	//   ....[125]....
        /*0cc4*/ 	.word	0x00001f80


	//   ....[126]....
        /*0cc8*/ 	.word	0x00001fa0


	//   ....[127]....
        /*0ccc*/ 	.word	0x00001fc0


	//   ....[128]....
        /*0cd0*/ 	.word	0x00001fd0


	//   ....[129]....
        /*0cd4*/ 	.word	0x00001fe0


	//   ....[130]....
        /*0cd8*/ 	.word	0x000023f0


	//   ....[131]....
        /*0cdc*/ 	.word	0x00002400


	//   ....[132]....
        /*0ce0*/ 	.word	0x00002410


	//   ....[133]....
        /*0ce4*/ 	.word	0x00002420


	//   ....[134]....
        /*0ce8*/ 	.word	0x00002430


	//   ....[135]....
        /*0cec*/ 	.word	0x00002440


	//   ....[136]....
        /*0cf0*/ 	.word	0x00002450


	//   ....[137]....
        /*0cf4*/ 	.word	0x00002470


	//   ....[138]....
        /*0cf8*/ 	.word	0x000024a0


	//   ....[139]....
        /*0cfc*/ 	.word	0x000024d0


	//   ....[140]....
        /*0d00*/ 	.word	0x000024f0


	//   ....[141]....
        /*0d04*/ 	.word	0x00002510


	//   ....[142]....
        /*0d08*/ 	.word	0x00002530


	//   ....[143]....
        /*0d0c*/ 	.word	0x00002550


	//   ....[144]....
        /*0d10*/ 	.word	0x00002560


	//   ....[145]....
        /*0d14*/ 	.word	0x00002580


	//   ....[146]....
        /*0d18*/ 	.word	0x000025a0


	//   ....[147]....
        /*0d1c*/ 	.word	0x000025c0


	//   ....[148]....
        /*0d20*/ 	.word	0x000025e0


	//   ....[149]....
        /*0d24*/ 	.word	0x00002600


	//   ....[150]....
        /*0d28*/ 	.word	0x00002620


	//   ....[151]....
        /*0d2c*/ 	.word	0x00002630


	//   ....[152]....
        /*0d30*/ 	.word	0x00002650


	//   ....[153]....
        /*0d34*/ 	.word	0x00002680


	//   ....[154]....
        /*0d38*/ 	.word	0x000026a0


	//   ....[155]....
        /*0d3c*/ 	.word	0x000026c0


	//   ....[156]....
        /*0d40*/ 	.word	0x000026d0


	//   ....[157]....
        /*0d44*/ 	.word	0x00002700


	//   ....[158]....
        /*0d48*/ 	.word	0x00002720


	//   ....[159]....
        /*0d4c*/ 	.word	0x00002740


	//   ....[160]....
        /*0d50*/ 	.word	0x00002760


	//   ....[161]....
        /*0d54*/ 	.word	0x00002790


	//   ....[162]....
        /*0d58*/ 	.word	0x000027b0


	//   ....[163]....
        /*0d5c*/ 	.word	0x000027d0


	//   ....[164]....
        /*0d60*/ 	.word	0x000027f0


	//   ....[165]....
        /*0d64*/ 	.word	0x00002810


	//   ....[166]....
        /*0d68*/ 	.word	0x00002820


	//   ....[167]....
        /*0d6c*/ 	.word	0x00002830


	//   ....[168]....
        /*0d70*/ 	.word	0x00002860


	//   ....[169]....
        /*0d74*/ 	.word	0x00002880


	//   ....[170]....
        /*0d78*/ 	.word	0x000028a0


	//   ....[171]....
        /*0d7c*/ 	.word	0x000028c0


	//   ....[172]....
        /*0d80*/ 	.word	0x000028e0


	//   ....[173]....
        /*0d84*/ 	.word	0x00002900


	//   ....[174]....
        /*0d88*/ 	.word	0x00002910


	//   ....[175]....
        /*0d8c*/ 	.word	0x00003ca0


	//   ....[176]....
        /*0d90*/ 	.word	0x00003cc0


	//   ....[177]....
        /*0d94*/ 	.word	0x00003ce0


	//   ....[178]....
        /*0d98*/ 	.word	0x00003d00


	//   ....[179]....
        /*0d9c*/ 	.word	0x00003d20


	//   ....[180]....
        /*0da0*/ 	.word	0x00003e80


	//   ....[181]....
        /*0da4*/ 	.word	0x00003ea0


	//   ....[182]....
        /*0da8*/ 	.word	0x00003ec0


	//   ....[183]....
        /*0dac*/ 	.word	0x00003ee0


	//   ....[184]....
        /*0db0*/ 	.word	0x00003f00


	//   ....[185]....
        /*0db4*/ 	.word	0x00004070


	//   ....[186]....
        /*0db8*/ 	.word	0x00004090


	//   ....[187]....
        /*0dbc*/ 	.word	0x000040b0


	//   ....[188]....
        /*0dc0*/ 	.word	0x000040d0


	//   ....[189]....
        /*0dc4*/ 	.word	0x000040f0


	//   ....[190]....
        /*0dc8*/ 	.word	0x000043c0


	//   ....[191]....
        /*0dcc*/ 	.word	0x000043d0


	//   ....[192]....
        /*0dd0*/ 	.word	0x000043e0


	//   ....[193]....
        /*0dd4*/ 	.word	0x00004410


	//   ....[194]....
        /*0dd8*/ 	.word	0x00004430


	//   ....[195]....
        /*0ddc*/ 	.word	0x00004440


	//   ....[196]....
        /*0de0*/ 	.word	0x00004470


	//   ....[197]....
        /*0de4*/ 	.word	0x00004490


	//   ....[198]....
        /*0de8*/ 	.word	0x000044a0


	//   ....[199]....
        /*0dec*/ 	.word	0x000044d0


	//   ....[200]....
        /*0df0*/ 	.word	0x000044f0


	//   ....[201]....
        /*0df4*/ 	.word	0x00004500


	//   ....[202]....
        /*0df8*/ 	.word	0x00004530


	//   ....[203]....
        /*0dfc*/ 	.word	0x00004550


	//   ....[204]....
        /*0e00*/ 	.word	0x00004560


	//   ....[205]....
        /*0e04*/ 	.word	0x00004740


	//   ....[206]....
        /*0e08*/ 	.word	0x00004750


	//   ....[207]....
        /*0e0c*/ 	.word	0x00004760


	//   ....[208]....
        /*0e10*/ 	.word	0x00004790


	//   ....[209]....
        /*0e14*/ 	.word	0x000047b0


	//   ....[210]....
        /*0e18*/ 	.word	0x000047c0


	//   ....[211]....
        /*0e1c*/ 	.word	0x000047f0


	//   ....[212]....
        /*0e20*/ 	.word	0x00004810


	//   ....[213]....
        /*0e24*/ 	.word	0x00004820


	//   ....[214]....
        /*0e28*/ 	.word	0x00004850


	//   ....[215]....
        /*0e2c*/ 	.word	0x00004870


	//   ....[216]....
        /*0e30*/ 	.word	0x00004880


	//   ....[217]....
        /*0e34*/ 	.word	0x000048b0


	//   ....[218]....
        /*0e38*/ 	.word	0x000048d0


	//   ....[219]....
        /*0e3c*/ 	.word	0x000048e0


	//   ....[220]....
        /*0e40*/ 	.word	0x00004b50


	//   ....[221]....
        /*0e44*/ 	.word	0x00004b60


	//   ....[222]....
        /*0e48*/ 	.word	0x00004b70


	//   ....[223]....
        /*0e4c*/ 	.word	0x00004ba0


	//   ....[224]....
        /*0e50*/ 	.word	0x00004bc0


	//   ....[225]....
        /*0e54*/ 	.word	0x00004bd0


	//   ....[226]....
        /*0e58*/ 	.word	0x00004c00


	//   ....[227]....
        /*0e5c*/ 	.word	0x00004c20


	//   ....[228]....
        /*0e60*/ 	.word	0x00004c30


	//   ....[229]....
        /*0e64*/ 	.word	0x00004c60


	//   ....[230]....
        /*0e68*/ 	.word	0x00004c80


	//   ....[231]....
        /*0e6c*/ 	.word	0x00004c90


	//   ....[232]....
        /*0e70*/ 	.word	0x00004cc0


	//   ....[233]....
        /*0e74*/ 	.word	0x00004ce0


	//   ....[234]....
        /*0e78*/ 	.word	0x00004cf0


	//   ....[235]....
        /*0e7c*/ 	.word	0x00005150


	//   ....[236]....
        /*0e80*/ 	.word	0x00005160


	//   ....[237]....
        /*0e84*/ 	.word	0x00005170


	//   ....[238]....
        /*0e88*/ 	.word	0x00005180


	//   ....[239]....
        /*0e8c*/ 	.word	0x00005190


	//   ....[240]....
        /*0e90*/ 	.word	0x000051a0


	//   ....[241]....
        /*0e94*/ 	.word	0x000051b0


	//   ....[242]....
        /*0e98*/ 	.word	0x000051d0


	//   ....[243]....
        /*0e9c*/ 	.word	0x000051f0


	//   ....[244]....
        /*0ea0*/ 	.word	0x00005220


	//   ....[245]....
        /*0ea4*/ 	.word	0x00005240


	//   ....[246]....
        /*0ea8*/ 	.word	0x00005270


	//   ....[247]....
        /*0eac*/ 	.word	0x00005290


	//   ....[248]....
        /*0eb0*/ 	.word	0x000052b0


	//   ....[249]....
        /*0eb4*/ 	.word	0x000052c0


	//   ....[250]....
        /*0eb8*/ 	.word	0x000052e0


	//   ....[251]....
        /*0ebc*/ 	.word	0x00005300


	//   ....[252]....
        /*0ec0*/ 	.word	0x00005310


	//   ....[253]....
        /*0ec4*/ 	.word	0x00005340


	//   ....[254]....
        /*0ec8*/ 	.word	0x00005360


	//   ....[255]....
        /*0ecc*/ 	.word	0x00005380


	//   ....[0]....
        /*0ed0*/ 	.word	0x000053a0


	//   ....[1]....
        /*0ed4*/ 	.word	0x000053c0


	//   ....[2]....
        /*0ed8*/ 	.word	0x000053e0


	//   ....[3]....
        /*0edc*/ 	.word	0x000053f0


	//   ....[4]....
        /*0ee0*/ 	.word	0x00005410


	//   ....[5]....
        /*0ee4*/ 	.word	0x00005430


	//   ....[6]....
        /*0ee8*/ 	.word	0x00005460


	//   ....[7]....
        /*0eec*/ 	.word	0x00005480


	//   ....[8]....
        /*0ef0*/ 	.word	0x000054a0


	//   ....[9]....
        /*0ef4*/ 	.word	0x000054c0


	//   ....[10]....
        /*0ef8*/ 	.word	0x000054e0


	//   ....[11]....
        /*0efc*/ 	.word	0x00005500


	//   ....[12]....
        /*0f00*/ 	.word	0x00005510


	//   ....[13]....
        /*0f04*/ 	.word	0x00005520


	//   ....[14]....
        /*0f08*/ 	.word	0x00005530


	//   ....[15]....
        /*0f0c*/ 	.word	0x00005570


	//   ....[16]....
        /*0f10*/ 	.word	0x000055b0


	//   ....[17]....
        /*0f14*/ 	.word	0x000055d0


	//   ....[18]....
        /*0f18*/ 	.word	0x000055f0


	//   ....[19]....
        /*0f1c*/ 	.word	0x00005610


	//   ....[20]....
        /*0f20*/ 	.word	0x00005620


	//   ....[21]....
        /*0f24*/ 	.word	0x00005640


	//   ....[22]....
        /*0f28*/ 	.word	0x00005650


	//   ....[23]....
        /*0f2c*/ 	.word	0x00005670


	//   ....[24]....
        /*0f30*/ 	.word	0x00005990


	//   ....[25]....
        /*0f34*/ 	.word	0x00005a10


	//   ....[26]....
        /*0f38*/ 	.word	0x00005a90


	//   ....[27]....
        /*0f3c*/ 	.word	0x00005b10


	//   ....[28]....
        /*0f40*/ 	.word	0x00005b90


	//   ....[29]....
        /*0f44*/ 	.word	0x00005c20


	//   ....[30]....
        /*0f48*/ 	.word	0x00005ca0


	//   ....[31]....
        /*0f4c*/ 	.word	0x00005d20


	//   ....[32]....
        /*0f50*/ 	.word	0x00005da0


	//   ....[33]....
        /*0f54*/ 	.word	0x00005e20


	//   ....[34]....
        /*0f58*/ 	.word	0x00005ec0


	//   ....[35]....
        /*0f5c*/ 	.word	0x00005f60


	//   ....[36]....
        /*0f60*/ 	.word	0x00005fd0


	//   ....[37]....
        /*0f64*/ 	.word	0x00006050


	//   ....[38]....
        /*0f68*/ 	.word	0x000060c0


	//   ....[39]....
        /*0f6c*/ 	.word	0x00006130


	//   ....[40]....
        /*0f70*/ 	.word	0x000061b0


	//   ....[41]....
        /*0f74*/ 	.word	0x00006220


	//   ....[42]....
        /*0f78*/ 	.word	0x00006290


	//   ....[43]....
        /*0f7c*/ 	.word	0x00006310


	//   ....[44]....
        /*0f80*/ 	.word	0x00006380


	//   ....[45]....
        /*0f84*/ 	.word	0x000063f0


	//   ....[46]....
        /*0f88*/ 	.word	0x00006470


	//   ....[47]....
        /*0f8c*/ 	.word	0x000064e0


	//   ....[48]....
        /*0f90*/ 	.word	0x00006550


	//   ....[49]....
        /*0f94*/ 	.word	0x000065f0


	//   ....[50]....
        /*0f98*/ 	.word	0x00006690


	//   ....[51]....
        /*0f9c*/ 	.word	0x00006700


	//   ....[52]....
        /*0fa0*/ 	.word	0x00006780


	//   ....[53]....
        /*0fa4*/ 	.word	0x000067f0


	//   ....[54]....
        /*0fa8*/ 	.word	0x00006860


	//   ....[55]....
        /*0fac*/ 	.word	0x000068e0


	//   ....[56]....
        /*0fb0*/ 	.word	0x00006950


	//   ....[57]....
        /*0fb4*/ 	.word	0x000069c0


	//   ....[58]....
        /*0fb8*/ 	.word	0x00006a40


	//   ....[59]....
        /*0fbc*/ 	.word	0x00006ab0


	//   ....[60]....
        /*0fc0*/ 	.word	0x00006b20


	//   ....[61]....
        /*0fc4*/ 	.word	0x00006ba0


	//   ....[62]....
        /*0fc8*/ 	.word	0x00006c10


	//   ....[63]....
        /*0fcc*/ 	.word	0x00006c80


	//   ....[64]....
        /*0fd0*/ 	.word	0x00006d10


	//   ....[65]....
        /*0fd4*/ 	.word	0x00006db0


	//   ....[66]....
        /*0fd8*/ 	.word	0x00006e20


	//   ....[67]....
        /*0fdc*/ 	.word	0x00006e90


	//   ....[68]....
        /*0fe0*/ 	.word	0x00006f10


	//   ....[69]....
        /*0fe4*/ 	.word	0x00006f70


	//   ....[70]....
        /*0fe8*/ 	.word	0x00006fe0


	//   ....[71]....
        /*0fec*/ 	.word	0x00007050


	//   ....[72]....
        /*0ff0*/ 	.word	0x000070c0


	//   ....[73]....
        /*0ff4*/ 	.word	0x00007140


	//   ....[74]....
        /*0ff8*/ 	.word	0x000071a0


	//   ....[75]....
        /*0ffc*/ 	.word	0x00007210


	//   ....[76]....
        /*1000*/ 	.word	0x00007280


	//   ....[77]....
        /*1004*/ 	.word	0x000072f0


	//   ....[78]....
        /*1008*/ 	.word	0x00007360


	//   ....[79]....
        /*100c*/ 	.word	0x000073d0


	//   ....[80]....
        /*1010*/ 	.word	0x00007450


	//   ....[81]....
        /*1014*/ 	.word	0x000074c0


	//   ....[82]....
        /*1018*/ 	.word	0x00007540


	//   ....[83]....
        /*101c*/ 	.word	0x000075b0


	//   ....[84]....
        /*1020*/ 	.word	0x00007620


	//   ....[85]....
        /*1024*/ 	.word	0x00007690


	//   ....[86]....
        /*1028*/ 	.word	0x000076f0


	//   ....[87]....
        /*102c*/ 	.word	0x00007770


	//   ....[88]....
        /*1030*/ 	.word	0x000077e0


	//   ....[89]....
        /*1034*/ 	.word	0x00007850


	//   ....[90]....
        /*1038*/ 	.word	0x000078d0


	//   ....[91]....
        /*103c*/ 	.word	0x00007950


	//   ....[92]....
        /*1040*/ 	.word	0x000079b0


	//   ....[93]....
        /*1044*/ 	.word	0x00007a20


	//   ....[94]....
        /*1048*/ 	.word	0x00007a90


	//   ....[95]....
        /*104c*/ 	.word	0x00007b00


	//   ....[96]....
        /*1050*/ 	.word	0x00007b70


	//   ....[97]....
        /*1054*/ 	.word	0x00007bf0


	//   ....[98]....
        /*1058*/ 	.word	0x00007c70


	//   ....[99]....
        /*105c*/ 	.word	0x00007ce0


	//   ....[100]....
        /*1060*/ 	.word	0x00007d50


	//   ....[101]....
        /*1064*/ 	.word	0x00007dc0


	//   ....[102]....
        /*1068*/ 	.word	0x00007e30


	//   ....[103]....
        /*106c*/ 	.word	0x00007ea0


	//   ....[104]....
        /*1070*/ 	.word	0x00007f20


	//   ....[105]....
        /*1074*/ 	.word	0x00007f90


	//   ....[106]....
        /*1078*/ 	.word	0x00007ff0


	//   ....[107]....
        /*107c*/ 	.word	0x00008060


	//   ....[108]....
        /*1080*/ 	.word	0x000080d0


	//   ....[109]....
        /*1084*/ 	.word	0x00008160


	//   ....[110]....
        /*1088*/ 	.word	0x00008200


	//   ....[111]....
        /*108c*/ 	.word	0x00008270


	//   ....[112]....
        /*1090*/ 	.word	0x000082e0


	//   ....[113]....
        /*1094*/ 	.word	0x00008360


	//   ....[114]....
        /*1098*/ 	.word	0x000083c0


	//   ....[115]....
        /*109c*/ 	.word	0x00008430


	//   ....[116]....
        /*10a0*/ 	.word	0x000084a0


	//   ....[117]....
        /*10a4*/ 	.word	0x00008510


	//   ....[118]....
        /*10a8*/ 	.word	0x00008590


	//   ....[119]....
        /*10ac*/ 	.word	0x000085f0


	//   ....[120]....
        /*10b0*/ 	.word	0x00008660


	//   ....[121]....
        /*10b4*/ 	.word	0x000086d0


	//   ....[122]....
        /*10b8*/ 	.word	0x00008740


	//   ....[123]....
        /*10bc*/ 	.word	0x000087b0


	//   ....[124]....
        /*10c0*/ 	.word	0x00008820


	//   ....[125]....
        /*10c4*/ 	.word	0x000088a0


	//   ....[126]....
        /*10c8*/ 	.word	0x00008910


	//   ....[127]....
        /*10cc*/ 	.word	0x00008990


	//   ....[128]....
        /*10d0*/ 	.word	0x00008a00


	//   ....[129]....
        /*10d4*/ 	.word	0x00008a70


	//   ....[130]....
        /*10d8*/ 	.word	0x00008ae0


	//   ....[131]....
        /*10dc*/ 	.word	0x00008b40


	//   ....[132]....
        /*10e0*/ 	.word	0x00008bc0


	//   ....[133]....
        /*10e4*/ 	.word	0x00008c30


	//   ....[134]....
        /*10e8*/ 	.word	0x00008ca0


	//   ....[135]....
        /*10ec*/ 	.word	0x00008d20


	//   ....[136]....
        /*10f0*/ 	.word	0x00008da0


	//   ....[137]....
        /*10f4*/ 	.word	0x00008e00


	//   ....[138]....
        /*10f8*/ 	.word	0x00008e70


	//   ....[139]....
        /*10fc*/ 	.word	0x00008ee0


	//   ....[140]....
        /*1100*/ 	.word	0x00008f50


	//   ....[141]....
        /*1104*/ 	.word	0x00008fc0


	//   ....[142]....
        /*1108*/ 	.word	0x00009040


	//   ....[143]....
        /*110c*/ 	.word	0x000090c0


	//   ....[144]....
        /*1110*/ 	.word	0x00009120


	//   ....[145]....
        /*1114*/ 	.word	0x000091a0


	//   ....[146]....
        /*1118*/ 	.word	0x00009210


	//   ....[147]....
        /*111c*/ 	.word	0x00009280


	//   ....[148]....
        /*1120*/ 	.word	0x000092f0


	//   ....[149]....
        /*1124*/ 	.word	0x00009370


	//   ....[150]....
        /*1128*/ 	.word	0x000093e0


	//   ....[151]....
        /*112c*/ 	.word	0x00009440


	//   ....[152]....
        /*1130*/ 	.word	0x000094b0


	//   ....[153]....
        /*1134*/ 	.word	0x00009520


	//   ....[154]....
        /*1138*/ 	.word	0x000095b0


	//   ....[155]....
        /*113c*/ 	.word	0x00009650


	//   ....[156]....
        /*1140*/ 	.word	0x000096c0


	//   ....[157]....
        /*1144*/ 	.word	0x00009730


	//   ....[158]....
        /*1148*/ 	.word	0x000097b0


	//   ....[159]....
        /*114c*/ 	.word	0x00009810


	//   ....[160]....
        /*1150*/ 	.word	0x00009880


	//   ....[161]....
        /*1154*/ 	.word	0x000098f0


	//   ....[162]....
        /*1158*/ 	.word	0x00009960


	//   ....[163]....
        /*115c*/ 	.word	0x000099e0


	//   ....[164]....
        /*1160*/ 	.word	0x00009a40


	//   ....[165]....
        /*1164*/ 	.word	0x00009ab0


	//   ....[166]....
        /*1168*/ 	.word	0x00009b20


	//   ....[167]....
        /*116c*/ 	.word	0x00009b90


	//   ....[168]....
        /*1170*/ 	.word	0x00009c00


	//   ....[169]....
        /*1174*/ 	.word	0x00009c70


	//   ....[170]....
        /*1178*/ 	.word	0x00009cf0


	//   ....[171]....
        /*117c*/ 	.word	0x00009d60


	//   ....[172]....
        /*1180*/ 	.word	0x00009de0


	//   ....[173]....
        /*1184*/ 	.word	0x00009e50


	//   ....[174]....
        /*1188*/ 	.word	0x00009ec0


	//   ....[175]....
        /*118c*/ 	.word	0x00009f30


	//   ....[176]....
        /*1190*/ 	.word	0x00009f90


	//   ....[177]....
        /*1194*/ 	.word	0x0000a010


	//   ....[178]....
        /*1198*/ 	.word	0x0000a080


	//   ....[179]....
        /*119c*/ 	.word	0x0000a0f0


	//   ....[180]....
        /*11a0*/ 	.word	0x0000a170


	//   ....[181]....
        /*11a4*/ 	.word	0x0000a200


	//   ....[182]....
        /*11a8*/ 	.word	0x0000a260


	//   ....[183]....
        /*11ac*/ 	.word	0x0000a2d0


	//   ....[184]....
        /*11b0*/ 	.word	0x0000a340


	//   ....[185]....
        /*11b4*/ 	.word	0x0000a3b0


	//   ....[186]....
        /*11b8*/ 	.word	0x0000a420


	//   ....[187]....
        /*11bc*/ 	.word	0x0000a4a0


	//   ....[188]....
        /*11c0*/ 	.word	0x0000a510


	//   ....[189]....
        /*11c4*/ 	.word	0x0000a590


	//   ....[190]....
        /*11c8*/ 	.word	0x0000a600


	//   ....[191]....
        /*11cc*/ 	.word	0x0000a670


	//   ....[192]....
        /*11d0*/ 	.word	0x0000a6e0


	//   ....[193]....
        /*11d4*/ 	.word	0x0000a750


	//   ....[194]....
        /*11d8*/ 	.word	0x0000a7d0


	//   ....[195]....
        /*11dc*/ 	.word	0x0000a840


	//   ....[196]....
        /*11e0*/ 	.word	0x0000a8b0


	//   ....[197]....
        /*11e4*/ 	.word	0x0000a920


	//   ....[198]....
        /*11e8*/ 	.word	0x0000a990


	//   ....[199]....
        /*11ec*/ 	.word	0x0000aa10


	//   ....[200]....
        /*11f0*/ 	.word	0x0000aa90


	//   ....[201]....
        /*11f4*/ 	.word	0x0000ab10


	//   ....[202]....
        /*11f8*/ 	.word	0x0000ab90


	//   ....[203]....
        /*11fc*/ 	.word	0x0000ac10


	//   ....[204]....
        /*1200*/ 	.word	0x0000aca0


	//   ....[205]....
        /*1204*/ 	.word	0x0000ad20


	//   ....[206]....
        /*1208*/ 	.word	0x0000ada0


	//   ....[207]....
        /*120c*/ 	.word	0x0000ae20


	//   ....[208]....
        /*1210*/ 	.word	0x0000aea0


	//   ....[209]....
        /*1214*/ 	.word	0x0000af30


	//   ....[210]....
        /*1218*/ 	.word	0x0000afb0


	//   ....[211]....
        /*121c*/ 	.word	0x0000b030


	//   ....[212]....
        /*1220*/ 	.word	0x0000b0b0


	//   ....[213]....
        /*1224*/ 	.word	0x0000b130


	//   ....[214]....
        /*1228*/ 	.word	0x0000b1d0


	//   ....[215]....
        /*122c*/ 	.word	0x0000b270


	//   ....[216]....
        /*1230*/ 	.word	0x0000b2e0


	//   ....[217]....
        /*1234*/ 	.word	0x0000b360


	//   ....[218]....
        /*1238*/ 	.word	0x0000b3d0


	//   ....[219]....
        /*123c*/ 	.word	0x0000b440


	//   ....[220]....
        /*1240*/ 	.word	0x0000b4c0


	//   ....[221]....
        /*1244*/ 	.word	0x0000b530


	//   ....[222]....
        /*1248*/ 	.word	0x0000b5a0


	//   ....[223]....
        /*124c*/ 	.word	0x0000b620


	//   ....[224]....
        /*1250*/ 	.word	0x0000b690


	//   ....[225]....
        /*1254*/ 	.word	0x0000b700


	//   ....[226]....
        /*1258*/ 	.word	0x0000b780


	//   ....[227]....
        /*125c*/ 	.word	0x0000b7f0


	//   ....[228]....
        /*1260*/ 	.word	0x0000b860


	//   ....[229]....
        /*1264*/ 	.word	0x0000b900


	//   ....[230]....
        /*1268*/ 	.word	0x0000b9a0


	//   ....[231]....
        /*126c*/ 	.word	0x0000ba10


	//   ....[232]....
        /*1270*/ 	.word	0x0000ba90


	//   ....[233]....
        /*1274*/ 	.word	0x0000bb00


	//   ....[234]....
        /*1278*/ 	.word	0x0000bb70


	//   ....[235]....
        /*127c*/ 	.word	0x0000bbf0


	//   ....[236]....
        /*1280*/ 	.word	0x0000bc60


	//   ....[237]....
        /*1284*/ 	.word	0x0000bcd0


	//   ....[238]....
        /*1288*/ 	.word	0x0000bd50


	//   ....[239]....
        /*128c*/ 	.word	0x0000bdc0


	//   ....[240]....
        /*1290*/ 	.word	0x0000be30


	//   ....[241]....
        /*1294*/ 	.word	0x0000beb0


	//   ....[242]....
        /*1298*/ 	.word	0x0000bf20


	//   ....[243]....
        /*129c*/ 	.word	0x0000bf90


	//   ....[244]....
        /*12a0*/ 	.word	0x0000c030


	//   ....[245]....
        /*12a4*/ 	.word	0x0000c0d0


	//   ....[246]....
        /*12a8*/ 	.word	0x0000c140


	//   ....[247]....
        /*12ac*/ 	.word	0x0000c1c0


	//   ....[248]....
        /*12b0*/ 	.word	0x0000c230


	//   ....[249]....
        /*12b4*/ 	.word	0x0000c2a0


	//   ....[250]....
        /*12b8*/ 	.word	0x0000c320


	//   ....[251]....
        /*12bc*/ 	.word	0x0000c390


	//   ....[252]....
        /*12c0*/ 	.word	0x0000c400


	//   ....[253]....
        /*12c4*/ 	.word	0x0000c480


	//   ....[254]....
        /*12c8*/ 	.word	0x0000c4f0


	//   ....[255]....
        /*12cc*/ 	.word	0x0000c560


	//   ....[0]....
        /*12d0*/ 	.word	0x0000c5e0


	//   ....[1]....
        /*12d4*/ 	.word	0x0000c650


	//   ....[2]....
        /*12d8*/ 	.word	0x0000c6c0


	//   ....[3]....
        /*12dc*/ 	.word	0x0000c760


	//   ....[4]....
        /*12e0*/ 	.word	0x0000c800


	//   ....[5]....
        /*12e4*/ 	.word	0x0000c870


	//   ....[6]....
        /*12e8*/ 	.word	0x0000c8e0


	//   ....[7]....
        /*12ec*/ 	.word	0x0000c950


	//   ....[8]....
        /*12f0*/ 	.word	0x0000c9c0


	//   ....[9]....
        /*12f4*/ 	.word	0x0000ca30


	//   ....[10]....
        /*12f8*/ 	.word	0x0000caa0


	//   ....[11]....
        /*12fc*/ 	.word	0x0000cb10


	//   ....[12]....
        /*1300*/ 	.word	0x0000cb90


	//   ....[13]....
        /*1304*/ 	.word	0x0000cc00


	//   ....[14]....
        /*1308*/ 	.word	0x0000cc70


	//   ....[15]....
        /*130c*/ 	.word	0x0000cce0


	//   ....[16]....
        /*1310*/ 	.word	0x0000cd50


	//   ....[17]....
        /*1314*/ 	.word	0x0000cdc0


	//   ....[18]....
        /*1318*/ 	.word	0x0000ce30


	//   ....[19]....
        /*131c*/ 	.word	0x0000cea0


	//   ....[20]....
        /*1320*/ 	.word	0x0000cf10


	//   ....[21]....
        /*1324*/ 	.word	0x0000cf90


	//   ....[22]....
        /*1328*/ 	.word	0x0000d000


	//   ....[23]....
        /*132c*/ 	.word	0x0000d070


	//   ....[24]....
        /*1330*/ 	.word	0x0000d0e0


	//   ....[25]....
        /*1334*/ 	.word	0x0000d150


	//   ....[26]....
        /*1338*/ 	.word	0x0000d1c0


	//   ....[27]....
        /*133c*/ 	.word	0x0000d230


	//   ....[28]....
        /*1340*/ 	.word	0x0000d2a0


	//   ....[29]....
        /*1344*/ 	.word	0x0000d310


	//   ....[30]....
        /*1348*/ 	.word	0x0000d390


	//   ....[31]....
        /*134c*/ 	.word	0x0000d400


	//   ....[32]....
        /*1350*/ 	.word	0x0000d470


	//   ....[33]....
        /*1354*/ 	.word	0x0000d4e0


	//   ....[34]....
        /*1358*/ 	.word	0x0000d550


	//   ....[35]....
        /*135c*/ 	.word	0x0000d5c0


	//   ....[36]....
        /*1360*/ 	.word	0x0000d630


	//   ....[37]....
        /*1364*/ 	.word	0x0000d6a0


	//   ....[38]....
        /*1368*/ 	.word	0x0000d710


	//   ....[39]....
        /*136c*/ 	.word	0x0000d790


	//   ....[40]....
        /*1370*/ 	.word	0x0000d800


	//   ....[41]....
        /*1374*/ 	.word	0x0000d870


	//   ....[42]....
        /*1378*/ 	.word	0x0000d8e0


	//   ....[43]....
        /*137c*/ 	.word	0x0000d950


	//   ....[44]....
        /*1380*/ 	.word	0x0000d9c0


	//   ....[45]....
        /*1384*/ 	.word	0x0000da30


	//   ....[46]....
        /*1388*/ 	.word	0x0000daa0


	//   ....[47]....
        /*138c*/ 	.word	0x0000db10


	//----- nvinfo : EIATTR_VRC_CTA_INIT_COUNT
	.align		4
.L_73:
        /*1390*/ 	.byte	0x02, 0x4a
	.zero		1
	.zero		1


	//----- nvinfo : EIATTR_EXIT_INSTR_OFFSETS
	.align		4
        /*1394*/ 	.byte	0x04, 0x1c
        /*1396*/ 	.short	(.L_75 - .L_74)


	//   ....[0]....
.L_74:
        /*1398*/ 	.word	0x00000040


	//   ....[1]....
        /*139c*/ 	.word	0x00005930


	//----- nvinfo : EIATTR_CRS_STACK_SIZE
	.align		4
.L_75:
        /*13a0*/ 	.byte	0x04, 0x1e
        /*13a2*/ 	.short	(.L_77 - .L_76)
.L_76:
        /*13a4*/ 	.word	0x00000000


	//----- nvinfo : EIATTR_CBANK_PARAM_SIZE
	.align		4
.L_77:
        /*13a8*/ 	.byte	0x03, 0x19
        /*13aa*/ 	.short	0x00d0


	//----- nvinfo : EIATTR_PARAM_CBANK
	.align		4
        /*13ac*/ 	.byte	0x04, 0x0a
        /*13ae*/ 	.short	(.L_79 - .L_78)
	.align		4
.L_78:
        /*13b0*/ 	.word	index@(.nv.constant0._Z31fused_tensor_prods_example_kerniiiiiiiiiiiPKfS0_S0_S0_S0_S0_S0_S0_S0_S0_S0_S0_S0_S0_S0_S0_S0_PfS1_S1_)
        /*13b4*/ 	.short	0x0380
        /*13b6*/ 	.short	0x00d0


	//----- nvinfo : EIATTR_SW_WAR
	.align		4
.L_79:
        /*13b8*/ 	.byte	0x04, 0x36
        /*13ba*/ 	.short	(.L_81 - .L_80)
.L_80:
        /*13bc*/ 	.word	0x00000008
.L_81:


//--------------------- .nv.callgraph             --------------------------
	.section	.nv.callgraph,"",@"SHT_CUDA_CALLGRAPH"
	.align	4
	.sectionentsize	8
	.align		4
        /*0000*/ 	.word	0x00000000
	.align		4
        /*0004*/ 	.word	0xffffffff
	.align		4
        /*0008*/ 	.word	0x00000000
	.align		4
        /*000c*/ 	.word	0xfffffffe
	.align		4
        /*0010*/ 	.word	0x00000000
	.align		4
        /*0014*/ 	.word	0xfffffffd
	.align		4
        /*0018*/ 	.word	0x00000000
	.align		4
        /*001c*/ 	.word	0xfffffffc


//--------------------- .text._Z31fused_tensor_prods_example_kerniiiiiiiiiiiPKfS0_S0_S0_S0_S0_S0_S0_S0_S0_S0_S0_S0_S0_S0_S0_S0_PfS1_S1_ --------------------------
	.section	.text._Z31fused_tensor_prods_example_kerniiiiiiiiiiiPKfS0_S0_S0_S0_S0_S0_S0_S0_S0_S0_S0_S0_S0_S0_S0_S0_PfS1_S1_,"ax",@progbits
	.align	128
        .global         _Z31fused_tensor_prods_example_kerniiiiiiiiiiiPKfS0_S0_S0_S0_S0_S0_S0_S0_S0_S0_S0_S0_S0_S0_S0_S0_PfS1_S1_
        .type           _Z31fused_tensor_prods_example_kerniiiiiiiiiiiPKfS0_S0_S0_S0_S0_S0_S0_S0_S0_S0_S0_S0_S0_S0_S0_S0_PfS1_S1_,@function
        .size           _Z31fused_tensor_prods_example_kerniiiiiiiiiiiPKfS0_S0_S0_S0_S0_S0_S0_S0_S0_S0_S0_S0_S0_S0_S0_S0_PfS1_S1_,(.L_x_402 - _Z31fused_tensor_prods_example_kerniiiiiiiiiiiPKfS0_S0_S0_S0_S0_S0_S0_S0_S0_S0_S0_S0_S0_S0_S0_S0_PfS1_S1_)
        .other          _Z31fused_tensor_prods_example_kerniiiiiiiiiiiPKfS0_S0_S0_S0_S0_S0_S0_S0_S0_S0_S0_S0_S0_S0_S0_S0_PfS1_S1_,@"STO_CUDA_ENTRY STV_DEFAULT"
_Z31fused_tensor_prods_example_kerniiiiiiiiiiiPKfS0_S0_S0_S0_S0_S0_S0_S0_S0_S0_S0_S0_S0_S0_S0_S0_PfS1_S1_:
.text._Z31fused_tensor_prods_example_kerniiiiiiiiiiiPKfS0_S0_S0_S0_S0_S0_S0_S0_S0_S0_S0_S0_S0_S0_S0_S0_PfS1_S1_:
[----:B------:R-:W-:Y:S08]  /*0000*/  LDC R1, c[0x0][0x37c] ;  /* 0x0000df00ff017b82 */ /* 0x000ff00000000800 */
[----:B------:R-:W0:Y:S08]  /*0010*/  S2UR UR18, SR_CTAID.X ;  /* 0x00000000001279c3 */ /* 0x000e300000002500 */
[----:B------:R-:W0:Y:S02]  /*0020*/  LDC R0, c[0x0][0x39c] ;  /* 0x0000e700ff007b82 */ /* 0x000e240000000800 */
[----:B0-----:R-:W-:-:S13]  /*0030*/  ISETP.LE.AND P0, PT, R0, UR18, PT ;  /* 0x0000001200007c0c */ /* 0x001fda000bf03270 */
[----:B------:R-:W-:Y:S05]  /*0040*/  @P0 EXIT ;  /* 0x000000000000094d */ /* 0x000fea0003800000 */
[----:B------:R-:W0:Y:S01]  /*0050*/  S2UR UR5, SR_CgaCtaId ;  /* 0x00000000000579c3 */ /* 0x000e220000008800 */
[----:B------:R-:W1:Y:S01]  /*0060*/  LDCU.128 UR12, c[0x0][0x380] ;  /* 0x00007000ff0c77ac */ /* 0x000e620008000c00 */
[----:B------:R-:W2:Y:S01]  /*0070*/  S2R R5, SR_TID.Y ;  /* 0x0000000000057919 */ /* 0x000ea20000002200 */
[----:B------:R-:W-:Y:S01]  /*0080*/  MOV R4, UR18 ;  /* 0x0000001200047c02 */ /* 0x000fe20008000f00 */
[----:B------:R-:W-:Y:S01]  /*0090*/  UMOV UR4, 0x400 ;  /* 0x0000040000047882 */ /* 0x000fe20000000000 */
[----:B------:R-:W3:Y:S01]  /*00a0*/  LDCU.64 UR10, c[0x0][0x390] ;  /* 0x00007200ff0a77ac */ /* 0x000ee20008000a00 */
[----:B------:R-:W4:Y:S01]  /*00b0*/  LDCU UR7, c[0x0][0x398] ;  /* 0x00007300ff0777ac */ /* 0x000f220008000800 */
[----:B------:R-:W1:Y:S01]  /*00c0*/  LDCU UR19, c[0x0][0x360] ;  /* 0x00006c00ff1377ac */ /* 0x000e620008000800 */
[----:B------:R-:W1:Y:S01]  /*00d0*/  LDCU UR20, c[0x0][0x364] ;  /* 0x00006c80ff1477ac */ /* 0x000e620008000800 */
[----:B0-----:R-:W-:-:S04]  /*00e0*/  ULEA UR4, UR5, UR4, 0x18 ;  /* 0x0000000405047291 */ /* 0x001fc8000f8ec0ff */
[----:B-1----:R-:W-:Y:S02]  /*00f0*/  UIMAD UR17, UR12, 0x68, UR4 ;  /* 0x000000680c1178a4 */ /* 0x002fe4000f8e0204 */
[----:B------:R-:W-:Y:S02]  /*0100*/  ULEA UR5, UR13, UR4, 0x2 ;  /* 0x000000040d057291 */ /* 0x000fe4000f8e10ff */
[----:B------:R-:W-:Y:S02]  /*0110*/  UIMAD UR13, UR12, -0x24, UR17 ;  /* 0xffffffdc0c0d78a4 */ /* 0x000fe4000f8e0211 */
[----:B------:R-:W-:Y:S01]  /*0120*/  ULEA UR6, UR15, UR4, 0x2 ;  /* 0x000000040f067291 */ /* 0x000fe2000f8e10ff */
[----:B------:R-:W-:Y:S01]  /*0130*/  MOV R6, UR17 ;  /* 0x0000001100067c02 */ /* 0x000fe20008000f00 */
[----:B------:R-:W-:Y:S02]  /*0140*/  UIMAD UR9, UR12, -0x24, UR13 ;  /* 0xffffffdc0c0978a4 */ /* 0x000fe4000f8e020d */
[----:B------:R-:W-:Y:S01]  /*0150*/  MOV R2, UR13 ;  /* 0x0000000d00027c02 */ /* 0x000fe20008000f00 */
[----:B---3--:R-:W-:Y:S01]  /*0160*/  ULEA UR4, UR11, UR4, 0x2 ;  /* 0x000000040b047291 */ /* 0x008fe2000f8e10ff */
[C---:B--2---:R-:W-:Y:S01]  /*0170*/  IMAD R3, R5.reuse, 0x24, R6 ;  /* 0x0000002405037824 */ /* 0x044fe200078e0206 */
[----:B------:R-:W-:Y:S01]  /*0180*/  UIMAD UR16, UR10, 0xc, UR6 ;  /* 0x0000000c0a1078a4 */ /* 0x000fe2000f8e0206 */
[----:B------:R-:W-:Y:S01]  /*0190*/  MOV R0, UR9 ;  /* 0x0000000900007c02 */ /* 0x000fe20008000f00 */
[C---:B------:R-:W-:Y:S01]  /*01a0*/  IMAD R2, R5.reuse, 0x24, R2 ;  /* 0x0000002405027824 */ /* 0x040fe200078e0202 */
[----:B------:R-:W-:Y:S01]  /*01b0*/  ULEA UR5, UR14, UR5, 0x2 ;  /* 0x000000050e057291 */ /* 0x000fe2000f8e10ff */
[----:B------:R-:W0:Y:S02]  /*01c0*/  LDCU.64 UR14, c[0x0][0x358] ;  /* 0x00006b00ff0e77ac */ /* 0x000e240008000a00 */
[----:B------:R-:W-:Y:S01]  /*01d0*/  IMAD R0, R5, 0x24, R0 ;  /* 0x0000002405007824 */ /* 0x000fe200078e0200 */
[----:B------:R-:W-:-:S02]  /*01e0*/  ULEA UR8, UR10, UR16, 0x2 ;  /* 0x000000100a087291 */ /* 0x000fc4000f8e10ff */
[----:B----4-:R-:W-:-:S12]  /*01f0*/  ULEA UR7, UR7, UR4, 0x2 ;  /* 0x0000000407077291 */ /* 0x010fd8000f8e10ff */
.L_x_92:
[----:B-1----:R-:W1:Y:S01]  /*0200*/  S2R R21, SR_TID.X ;  /* 0x0000000000157919 */ /* 0x002e620000002100 */
[----:B------:R-:W1:Y:S01]  /*0210*/  LDC R6, c[0x0][0x3a0] ;  /* 0x0000e800ff067b82 */ /* 0x000e620000000800 */
[----:B------:R-:W-:Y:S01]  /*0220*/  MOV R22, 0x400 ;  /* 0x0000040000167802 */ /* 0x000fe20000000f00 */
[----:B------:R-:W-:Y:S01]  /*0230*/  BSSY.RECONVERGENT B0, `(.L_x_0) ;  /* 0x0000015000007945 */ /* 0x000fe20003800200 */
[----:B--2---:R-:W2:Y:S01]  /*0240*/  S2R R7, SR_CgaCtaId ;  /* 0x0000000000077919 */ /* 0x004ea20000008800 */
[----:B------:R-:W-:Y:S01]  /*0250*/  HFMA2 R29, -RZ, RZ, 0, 0 ;  /* 0x00000000ff1d7431 */ /* 0x000fe200000001ff */
[C---:B-1----:R-:W-:Y:S02]  /*0260*/  ISETP.GE.AND P2, PT, R21.reuse, R6, PT ;  /* 0x000000061500720c */ /* 0x042fe40003f46270 */
[----:B------:R-:W-:Y:S02]  /*0270*/  ISETP.NE.AND P1, PT, R21, RZ, PT ;  /* 0x000000ff1500720c */ /* 0x000fe40003f25270 */
[----:B--2---:R-:W-:-:S09]  /*0280*/  LEA R22, R7, R22, 0x18 ;  /* 0x0000001607167211 */ /* 0x004fd200078ec0ff */
[----:B---34-:R-:W-:Y:S05]  /*0290*/  @P2 BRA `(.L_x_1) ;  /* 0x0000000000382947 */ /* 0x018fea0003800000 */
[----:B------:R-:W1:Y:S01]  /*02a0*/  LDC.64 R8, c[0x0][0x3b0] ;  /* 0x0000ec00ff087b82 */ /* 0x000e620000000a00 */
[----:B------:R-:W-:Y:S01]  /*02b0*/  IMAD.MOV.U32 R29, RZ, RZ, RZ ;  /* 0x000000ffff1d7224 */ /* 0x000fe200078e00ff */
[----:B------:R-:W-:-:S06]  /*02c0*/  MOV R7, R21 ;  /* 0x0000001500077202 */ /* 0x000fcc0000000f00 */
[----:B------:R-:W2:Y:S02]  /*02d0*/  LDC.64 R10, c[0x0][0x3c8] ;  /* 0x0000f200ff0a7b82 */ /* 0x000ea40000000a00 */
.L_x_2:
[-CC-:B------:R-:W-:Y:S02]  /*02e0*/  IMAD R15, R5, R6.reuse, R7.reuse ;  /* 0x00000006050f7224 */ /* 0x180fe400078e0207 */
[----:B------:R-:W-:Y:S02]  /*02f0*/  IMAD R13, R4, R6, R7 ;  /* 0x00000006040d7224 */ /* 0x000fe400078e0207 */
[----:B--2---:R-:W-:-:S04]  /*0300*/  IMAD.WIDE.U32 R14, R15, 0x4, R10 ;  /* 0x000000040f0e7825 */ /* 0x004fc800078e000a */
[----:B-1----:R-:W-:Y:S02]  /*0310*/  IMAD.WIDE R12, R13, 0x4, R8 ;  /* 0x000000040d0c7825 */ /* 0x002fe400078e0208 */
[----:B0-----:R-:W2:Y:S04]  /*0320*/  LDG.E R14, desc[UR14][R14.64] ;  /* 0x0000000e0e0e7981 */ /* 0x001ea8000c1e1900 */
[----:B------:R-:W2:Y:S01]  /*0330*/  LDG.E R12, desc[UR14][R12.64] ;  /* 0x0000000e0c0c7981 */ /* 0x000ea2000c1e1900 */
[----:B------:R-:W-:-:S04]  /*0340*/  IADD3 R7, PT, PT, R7, UR19, RZ ;  /* 0x0000001307077c10 */ /* 0x000fc8000fffe0ff */
[----:B------:R-:W-:Y:S01]  /*0350*/  ISETP.GE.AND P0, PT, R7, R6, PT ;  /* 0x000000060700720c */ /* 0x000fe20003f06270 */
[----:B--2---:R-:W-:-:S12]  /*0360*/  FFMA R29, R14, R12, R29 ;  /* 0x0000000c0e1d7223 */ /* 0x004fd8000000001d */
[----:B------:R-:W-:Y:S05]  /*0370*/  @!P0 BRA `(.L_x_2) ;  /* 0xfffffffc00d88947 */ /* 0x000fea000383ffff */
.L_x_1:
[----:B0-----:R-:W-:Y:S05]  /*0380*/  BSYNC.RECONVERGENT B0 ;  /* 0x0000000000007941 */ /* 0x001fea0003800200 */
.L_x_0:
[----:B------:R-:W-:Y:S01]  /*0390*/  UMOV UR9, 0xffffffff ;  /* 0xffffffff00097882 */ /* 0x000fe20000000000 */
[----:B------:R-:W-:Y:S02]  /*03a0*/  LEA R20, R5, R22, 0x2 ;  /* 0x0000001605147211 */ /* 0x000fe400078e10ff */
[----:B------:R-:W-:Y:S05]  /*03b0*/  BRA.DIV UR9, `(.L_x_3) ;  /* 0x0000005609607947 */ /* 0x000fea000b800000 */
[----:B------:R-:W0:Y:S02]  /*03c0*/  SHFL.DOWN PT, R26, R29, 0x10, 0x1f ;  /* 0x0a001f001d1a7f89 */ /* 0x000e2400000e0000 */
[----:B0-----:R-:W-:-:S05]  /*03d0*/  FADD R29, R26, R29 ;  /* 0x0000001d1a1d7221 */ /* 0x001fca0000000000 */
[----:B------:R-:W0:Y:S02]  /*03e0*/  SHFL.DOWN PT, R8, R29, 0x8, 0x1f ;  /* 0x09001f001d087f89 */ /* 0x000e2400000e0000 */
[----:B0-----:R-:W-:-:S05]  /*03f0*/  FADD R8, R29, R8 ;  /* 0x000000081d087221 */ /* 0x001fca0000000000 */
[----:B------:R-:W0:Y:S02]  /*0400*/  SHFL.DOWN PT, R7, R8, 0x4, 0x1f ;  /* 0x08801f0008077f89 */ /* 0x000e2400000e0000 */
[----:B0-----:R-:W-:-:S05]  /*0410*/  FADD R7, R8, R7 ;  /* 0x0000000708077221 */ /* 0x001fca0000000000 */
[----:B------:R-:W0:Y:S02]  /*0420*/  SHFL.DOWN PT, R10, R7, 0x2, 0x1f ;  /* 0x08401f00070a7f89 */ /* 0x000e2400000e0000 */
[----:B0-----:R-:W-:-:S05]  /*0430*/  FADD R10, R7, R10 ;  /* 0x0000000a070a7221 */ /* 0x001fca0000000000 */
[----:B------:R0:W1:Y:S02]  /*0440*/  SHFL.DOWN PT, R9, R10, 0x1, 0x1f ;  /* 0x08201f000a097f89 */ /* 0x00006400000e0000 */
.L_x_99:
[----:B-1----:R-:W-:Y:S01]  /*0450*/  FADD R9, R10, R9 ;  /* 0x000000090a097221 */ /* 0x002fe20000000000 */
[----:B------:R-:W1:Y:S01]  /*0460*/  LDC R7, c[0x0][0x380] ;  /* 0x0000e000ff077b82 */ /* 0x000e620000000800 */
[----:B------:R-:W-:Y:S01]  /*0470*/  BSSY.RECONVERGENT B0, `(.L_x_4) ;  /* 0x0000012000007945 */ /* 0x000fe20003800200 */
[----:B------:R-:W-:Y:S02]  /*0480*/  HFMA2 R29, -RZ, RZ, 0, 0 ;  /* 0x00000000ff1d7431 */ /* 0x000fe400000001ff */
[----:B------:R2:W-:Y:S01]  /*0490*/  @!P1 STS [R20], R9 ;  /* 0x0000000914009388 */ /* 0x0005e20000000800 */
[----:B------:R-:W-:Y:S05]  /*04a0*/  @P2 BRA `(.L_x_5) ;  /* 0x0000000000382947 */ /* 0x000fea0003800000 */
[----:B--2---:R-:W2:Y:S01]  /*04b0*/  LDC.64 R8, c[0x0][0x3b0] ;  /* 0x0000ec00ff087b82 */ /* 0x004ea20000000a00 */
[----:B------:R-:W-:Y:S01]  /*04c0*/  MOV R29, RZ ;  /* 0x000000ff001d7202 */ /* 0x000fe20000000f00 */
[----:B------:R-:W-:-:S06]  /*04d0*/  IMAD.MOV.U32 R17, RZ, RZ, R21 ;  /* 0x000000ffff117224 */ /* 0x000fcc00078e0015 */
[----:B0-----:R-:W0:Y:S02]  /*04e0*/  LDC.64 R10, c[0x0][0x3d0] ;  /* 0x0000f400ff0a7b82 */ /* 0x001e240000000a00 */
.L_x_6:
[-CC-:B------:R-:W-:Y:S02]  /*04f0*/  IMAD R13, R5, R6.reuse, R17.reuse ;  /* 0x00000006050d7224 */ /* 0x180fe400078e0211 */
[----:B------:R-:W-:Y:S02]  /*0500*/  IMAD R15, R4, R6, R17 ;  /* 0x00000006040f7224 */ /* 0x000fe400078e0211 */
[----:B0-----:R-:W-:-:S04]  /*0510*/  IMAD.WIDE.U32 R12, R13, 0x4, R10 ;  /* 0x000000040d0c7825 */ /* 0x001fc800078e000a */
[----:B--2---:R-:W-:Y:S02]  /*0520*/  IMAD.WIDE R14, R15, 0x4, R8 ;  /* 0x000000040f0e7825 */ /* 0x004fe400078e0208 */
[----:B------:R-:W2:Y:S04]  /*0530*/  LDG.E R12, desc[UR14][R12.64] ;  /* 0x0000000e0c0c7981 */ /* 0x000ea8000c1e1900 */
[----:B------:R-:W2:Y:S01]  /*0540*/  LDG.E R14, desc[UR14][R14.64] ;  /* 0x0000000e0e0e7981 */ /* 0x000ea2000c1e1900 */
[----:B------:R-:W-:-:S04]  /*0550*/  IADD3 R17, PT, PT, R17, UR19, RZ ;  /* 0x0000001311117c10 */ /* 0x000fc8000fffe0ff */
[----:B------:R-:W-:Y:S01]  /*0560*/  ISETP.GE.AND P0, PT, R17, R6, PT ;  /* 0x000000061100720c */ /* 0x000fe20003f06270 */
[----:B--2---:R-:W-:-:S12]  /*0570*/  FFMA R29, R12, R14, R29 ;  /* 0x0000000e0c1d7223 */ /* 0x004fd8000000001d */
[----:B------:R-:W-:Y:S05]  /*0580*/  @!P0 BRA `(.L_x_6) ;  /* 0xfffffffc00d88947 */ /* 0x000fea000383ffff */
.L_x_5:
[----:B------:R-:W-:Y:S05]  /*0590*/  BSYNC.RECONVERGENT B0 ;  /* 0x0000000000007941 */ /* 0x000fea0003800200 */
.L_x_4:
[----:B------:R-:W-:Y:S01]  /*05a0*/  UMOV UR9, 0xffffffff ;  /* 0xffffffff00097882 */ /* 0x000fe20000000000 */
[----:B01----:R-:W-:Y:S02]  /*05b0*/  LEA R10, R7, R20, 0x2 ;  /* 0x00000014070a7211 */ /* 0x003fe400078e10ff */
[----:B------:R-:W-:Y:S05]  /*05c0*/  BRA.DIV UR9, `(.L_x_7) ;  /* 0x0000005609807947 */ /* 0x000fea000b800000 */
[----:B------:R-:W0:Y:S02]  /*05d0*/  SHFL.DOWN PT, R26, R29, 0x10, 0x1f ;  /* 0x0a001f001d1a7f89 */ /* 0x000e2400000e0000 */
[----:B0-----:R-:W-:-:S05]  /*05e0*/  FADD R29, R26, R29 ;  /* 0x0000001d1a1d7221 */ /* 0x001fca0000000000 */
[----:B------:R-:W0:Y:S02]  /*05f0*/  SHFL.DOWN PT, R6, R29, 0x8, 0x1f ;  /* 0x09001f001d067f89 */ /* 0x000e2400000e0000 */
[----:B0-----:R-:W-:-:S05]  /*0600*/  FADD R6, R29, R6 ;  /* 0x000000061d067221 */ /* 0x001fca0000000000 */
[----:B--2---:R-:W0:Y:S02]  /*0610*/  SHFL.DOWN PT, R9, R6, 0x4, 0x1f ;  /* 0x08801f0006097f89 */ /* 0x004e2400000e0000 */
[----:B0-----:R-:W-:-:S05]  /*0620*/  FADD R9, R6, R9 ;  /* 0x0000000906097221 */ /* 0x001fca0000000000 */
[----:B------:R-:W0:Y:S02]  /*0630*/  SHFL.DOWN PT, R8, R9, 0x2, 0x1f ;  /* 0x08401f0009087f89 */ /* 0x000e2400000e0000 */
[----:B0-----:R-:W-:-:S05]  /*0640*/  FADD R8, R9, R8 ;  /* 0x0000000809087221 */ /* 0x001fca0000000000 */
[----:B------:R0:W1:Y:S02]  /*0650*/  SHFL.DOWN PT, R11, R8, 0x1, 0x1f ;  /* 0x08201f00080b7f89 */ /* 0x00006400000e0000 */
.L_x_106:
[----:B------:R-:W2:Y:S01]  /*0660*/  LDC R19, c[0x0][0x3a4] ;  /* 0x0000e900ff137b82 */ /* 0x000ea20000000800 */
[----:B-1----:R-:W-:Y:S01]  /*0670*/  FADD R11, R8, R11 ;  /* 0x0000000b080b7221 */ /* 0x002fe20000000000 */
[----:B------:R-:W-:Y:S01]  /*0680*/  BSSY.RECONVERGENT B0, `(.L_x_8) ;  /* 0x000001a000007945 */ /* 0x000fe20003800200 */
[----:B------:R-:W-:Y:S01]  /*0690*/  HFMA2 R6, -RZ, RZ, 0, 0 ;  /* 0x00000000ff067431 */ /* 0x000fe200000001ff */
[----:B------:R-:W-:Y:S02]  /*06a0*/  CS2R R16, SRZ ;  /* 0x0000000000107805 */ /* 0x000fe4000001ff00 */
[----:B------:R1:W-:Y:S01]  /*06b0*/  @!P1 STS [R10], R11 ;  /* 0x0000000b0a009388 */ /* 0x0003e20000000800 */
[----:B--2---:R-:W-:-:S13]  /*06c0*/  ISETP.GE.AND P3, PT, R21, R19, PT ;  /* 0x000000131500720c */ /* 0x004fda0003f66270 */
[----:B-1----:R-:W-:Y:S05]  /*06d0*/  @P3 BRA `(.L_x_9) ;  /* 0x0000000000503947 */ /* 0x002fea0003800000 */
[----:B0-----:R-:W0:Y:S01]  /*06e0*/  LDC.64 R8, c[0x0][0x3b8] ;  /* 0x0000ee00ff087b82 */ /* 0x001e220000000a00 */
[----:B------:R-:W-:Y:S02]  /*06f0*/  MOV R6, RZ ;  /* 0x000000ff00067202 */ /* 0x000fe40000000f00 */
[----:B------:R-:W-:Y:S02]  /*0700*/  CS2R R16, SRZ ;  /* 0x0000000000107805 */ /* 0x000fe4000001ff00 */
[----:B------:R-:W-:-:S03]  /*0710*/  MOV R18, R21 ;  /* 0x0000001500127202 */ /* 0x000fc60000000f00 */
[----:B------:R-:W1:Y:S04]  /*0720*/  LDC.64 R10, c[0x0][0x3d8] ;  /* 0x0000f600ff0a7b82 */ /* 0x000e680000000a00 */
.L_x_10:
[-CC-:B------:R-:W-:Y:S02]  /*0730*/  IMAD R12, R4, R19.reuse, R18.reuse ;  /* 0x00000013040c7224 */ /* 0x180fe400078e0212 */
[----:B------:R-:W-:Y:S02]  /*0740*/  IMAD R13, R5, R19, R18 ;  /* 0x00000013050d7224 */ /* 0x000fe400078e0212 */
[----:B------:R-:W-:Y:S02]  /*0750*/  IMAD R15, R12, 0x3, RZ ;  /* 0x000000030c0f7824 */ /* 0x000fe400078e02ff */
[----:B-1----:R-:W-:-:S04]  /*0760*/  IMAD.WIDE.U32 R12, R13, 0x4, R10 ;  /* 0x000000040d0c7825 */ /* 0x002fc800078e000a */
[----:B0-----:R-:W-:Y:S02]  /*0770*/  IMAD.WIDE R14, R15, 0x4, R8 ;  /* 0x000000040f0e7825 */ /* 0x001fe400078e0208 */
[----:B------:R-:W2:Y:S04]  /*0780*/  LDG.E R13, desc[UR14][R12.64] ;  /* 0x0000000e0c0d7981 */ /* 0x000ea8000c1e1900 */
[----:B------:R-:W2:Y:S04]  /*0790*/  LDG.E R23, desc[UR14][R14.64] ;  /* 0x0000000e0e177981 */ /* 0x000ea8000c1e1900 */
[----:B------:R-:W3:Y:S04]  /*07a0*/  LDG.E R25, desc[UR14][R14.64+0x4] ;  /* 0x0000040e0e197981 */ /* 0x000ee8000c1e1900 */
[----:B------:R-:W4:Y:S01]  /*07b0*/  LDG.E R24, desc[UR14][R14.64+0x8] ;  /* 0x0000080e0e187981 */ /* 0x000f22000c1e1900 */
[----:B------:R-:W-:-:S05]  /*07c0*/  VIADD R18, R18, UR19 ;  /* 0x0000001312127c36 */ /* 0x000fca0008000000 */
[----:B------:R-:W-:Y:S01]  /*07d0*/  ISETP.GE.AND P0, PT, R18, R19, PT ;  /* 0x000000131200720c */ /* 0x000fe20003f06270 */
[C---:B--2---:R-:W-:Y:S01]  /*07e0*/  FFMA R6, R13.reuse, R23, R6 ;  /* 0x000000170d067223 */ /* 0x044fe20000000006 */
[C---:B---3--:R-:W-:Y:S01]  /*07f0*/  FFMA R16, R13.reuse, R25, R16 ;  /* 0x000000190d107223 */ /* 0x048fe20000000010 */
[----:B----4-:R-:W-:-:S10]  /*0800*/  FFMA R17, R13, R24, R17 ;  /* 0x000000180d117223 */ /* 0x010fd40000000011 */
[----:B------:R-:W-:Y:S05]  /*0810*/  @!P0 BRA `(.L_x_10) ;  /* 0xfffffffc00c48947 */ /* 0x000fea000383ffff */
.L_x_9:
[----:B------:R-:W-:Y:S05]  /*0820*/  BSYNC.RECONVERGENT B0 ;  /* 0x0000000000007941 */ /* 0x000fea0003800200 */
.L_x_8:
[----:B0-----:R-:W-:Y:S01]  /*0830*/  IMAD R8, R7, 0x68, R22 ;  /* 0x0000006807087824 */ /* 0x001fe200078e0216 */
[----:B------:R-:W-:Y:S01]  /*0840*/  UMOV UR9, 0xffffffff ;  /* 0xffffffff00097882 */ /* 0x000fe20000000000 */
[----:B------:R-:W-:Y:S02]  /*0850*/  IMAD R9, R5, 0xc, RZ ;  /* 0x0000000c05097824 */ /* 0x000fe400078e02ff */
[----:B------:R-:W-:-:S04]  /*0860*/  IMAD R8, R7, -0x24, R8 ;  /* 0xffffffdc07087824 */ /* 0x000fc800078e0208 */
[----:B------:R-:W-:-:S04]  /*0870*/  IMAD R8, R7, -0x24, R8 ;  /* 0xffffffdc07087824 */ /* 0x000fc800078e0208 */
[C---:B------:R-:W-:Y:S02]  /*0880*/  IMAD R8, R7.reuse, -0xc, R8 ;  /* 0xfffffff407087824 */ /* 0x040fe400078e0208 */
[----:B------:R-:W-:-:S05]  /*0890*/  IMAD R7, R7, -0xc, R9 ;  /* 0xfffffff407077824 */ /* 0x000fca00078e0209 */
[----:B------:R-:W-:Y:S01]  /*08a0*/  IADD3 R7, PT, PT, R8, R7, RZ ;  /* 0x0000000708077210 */ /* 0x000fe20007ffe0ff */
[----:B------:R-:W-:Y:S06]  /*08b0*/  BRA.DIV UR9, `(.L_x_11) ;  /* 0x0000005609687947 */ /* 0x000fec000b800000 */
[----:B------:R-:W0:Y:S04]  /*08c0*/  SHFL.DOWN PT, R11, R6, 0x10, 0x1f ;  /* 0x0a001f00060b7f89 */ /* 0x000e2800000e0000 */
[----:B------:R-:W1:Y:S04]  /*08d0*/  SHFL.DOWN PT, R13, R16, 0x10, 0x1f ;  /* 0x0a001f00100d7f89 */ /* 0x000e6800000e0000 */
[----:B------:R-:W2:Y:S01]  /*08e0*/  SHFL.DOWN PT, R10, R17, 0x10, 0x1f ;  /* 0x0a001f00110a7f89 */ /* 0x000ea200000e0000 */
[----:B0-----:R-:W-:Y:S01]  /*08f0*/  FADD R11, R11, R6 ;  /* 0x000000060b0b7221 */ /* 0x001fe20000000000 */
[----:B-1----:R-:W-:-:S04]  /*0900*/  FADD R13, R13, R16 ;  /* 0x000000100d0d7221 */ /* 0x002fc80000000000 */
[----:B------:R-:W0:Y:S01]  /*0910*/  SHFL.DOWN PT, R12, R11, 0x8, 0x1f ;  /* 0x09001f000b0c7f89 */ /* 0x000e2200000e0000 */
[----:B--2---:R-:W-:-:S03]  /*0920*/  FADD R10, R10, R17 ;  /* 0x000000110a0a7221 */ /* 0x004fc60000000000 */
        /* <DEDUP_REMOVED lines=19> */
[----:B------:R2:W3:Y:S01]  /*0a60*/  SHFL.DOWN PT, R10, R11, 0x1, 0x1f ;  /* 0x08201f000b0a7f89 */ /* 0x0004e200000e0000 */
[----:B0-----:R-:W-:Y:S01]  /*0a70*/  FADD R12, R16, R13 ;  /* 0x0000000d100c7221 */ /* 0x001fe20000000000 */
[----:B-12---:R-:W-:-:S07]  /*0a80*/  FADD R24, R18, R17 ;  /* 0x0000001112187221 */ /* 0x006fce0000000000 */
.L_x_123:
[----:B---3--:R-:W-:Y:S01]  /*0a90*/  FADD R10, R11, R10 ;  /* 0x0000000a0b0a7221 */ /* 0x008fe20000000000 */
[----:B------:R0:W-:Y:S01]  /*0aa0*/  @!P1 STS [R7], R12 ;  /* 0x0000000c07009388 */ /* 0x0001e20000000800 */
[----:B------:R-:W-:Y:S01]  /*0ab0*/  BSSY.RECONVERGENT B0, `(.L_x_12) ;  /* 0x000001b000007945 */ /* 0x000fe20003800200 */
[----:B------:R-:W-:Y:S01]  /*0ac0*/  HFMA2 R16, -RZ, RZ, 0, 0 ;  /* 0x00000000ff107431 */ /* 0x000fe200000001ff */
[----:B------:R-:W-:Y:S01]  /*0ad0*/  IADD3 R23, PT, PT, R8, R9, RZ ;  /* 0x0000000908177210 */ /* 0x000fe20007ffe0ff */
[----:B------:R0:W-:Y:S01]  /*0ae0*/  @!P1 STS [R7+0x4], R24 ;  /* 0x0000041807009388 */ /* 0x0001e20000000800 */
[----:B------:R-:W-:-:S03]  /*0af0*/  CS2R R14, SRZ ;  /* 0x00000000000e7805 */ /* 0x000fc6000001ff00 */
[----:B------:R0:W-:Y:S01]  /*0b00*/  @!P1 STS [R7+0x8], R10 ;  /* 0x0000080a07009388 */ /* 0x0001e20000000800 */
[----:B------:R-:W-:Y:S05]  /*0b10*/  @P3 BRA `(.L_x_13) ;  /* 0x0000000000503947 */ /* 0x000fea0003800000 */
[----:B0-----:R-:W0:Y:S01]  /*0b20*/  LDC.64 R6, c[0x0][0x3b8] ;  /* 0x0000ee00ff067b82 */ /* 0x001e220000000a00 */
[----:B------:R-:W-:Y:S02]  /*0b30*/  CS2R R14, SRZ ;  /* 0x00000000000e7805 */ /* 0x000fe4000001ff00 */
[----:B------:R-:W-:Y:S02]  /*0b40*/  MOV R16, RZ ;  /* 0x000000ff00107202 */ /* 0x000fe40000000f00 */
[----:B------:R-:W-:-:S03]  /*0b50*/  MOV R18, R21 ;  /* 0x0000001500127202 */ /* 0x000fc60000000f00 */
[----:B------:R-:W1:Y:S04]  /*0b60*/  LDC.64 R8, c[0x0][0x3e0] ;  /* 0x0000f800ff087b82 */ /* 0x000e680000000a00 */
.L_x_14:
        /* <DEDUP_REMOVED lines=15> */
.L_x_13:
[----:B------:R-:W-:Y:S05]  /*0c60*/  BSYNC.RECONVERGENT B0 ;  /* 0x0000000000007941 */ /* 0x000fea0003800200 */
.L_x_12:
[----:B------:R-:W-:-:S03]  /*0c70*/  UMOV UR9, 0xffffffff ;  /* 0xffffffff00097882 */ /* 0x000fc60000000000 */
[----:B------:R-:W-:Y:S05]  /*0c80*/  BRA.DIV UR9, `(.L_x_15) ;  /* 0x0000005a09407947 */ /* 0x000fea000b800000 */
[----:B0-----:R-:W0:Y:S04]  /*0c90*/  SHFL.DOWN PT, R7, R14, 0x10, 0x1f ;  /* 0x0a001f000e077f89 */ /* 0x001e2800000e0000 */
        /* <DEDUP_REMOVED lines=28> */
.L_x_140:
[----:B------:R-:W0:Y:S01]  /*0e60*/  LDC R18, c[0x0][0x3a8] ;  /* 0x0000ea00ff127b82 */ /* 0x000e220000000800 */
[----:B---3--:R-:W-:Y:S01]  /*0e70*/  FADD R24, R7, R6 ;  /* 0x0000000607187221 */ /* 0x008fe20000000000 */
[----:B------:R1:W-:Y:S01]  /*0e80*/  @!P1 STS [R23], R8 ;  /* 0x0000000817009388 */ /* 0x0003e20000000800 */
[----:B------:R-:W-:Y:S01]  /*0e90*/  BSSY.RECONVERGENT B0, `(.L_x_16) ;  /* 0x000002d000007945 */ /* 0x000fe20003800200 */
[----:B------:R-:W-:Y:S01]  /*0ea0*/  HFMA2 R29, -RZ, RZ, 0, 0 ;  /* 0x00000000ff1d7431 */ /* 0x000fe200000001ff */
[----:B------:R-:W-:Y:S01]  /*0eb0*/  CS2R R16, SRZ ;  /* 0x0000000000107805 */ /* 0x000fe2000001ff00 */
[----:B------:R1:W-:Y:S01]  /*0ec0*/  @!P1 STS [R23+0x4], R10 ;  /* 0x0000040a17009388 */ /* 0x0003e20000000800 */
[----:B------:R-:W-:Y:S02]  /*0ed0*/  CS2R R14, SRZ ;  /* 0x00000000000e7805 */ /* 0x000fe4000001ff00 */
[----:B------:R-:W-:Y:S02]  /*0ee0*/  CS2R R12, SRZ ;  /* 0x00000000000c7805 */ /* 0x000fe4000001ff00 */
[----:B------:R-:W-:Y:S01]  /*0ef0*/  CS2R R6, SRZ ;  /* 0x0000000000067805 */ /* 0x000fe2000001ff00 */
[----:B------:R1:W-:Y:S01]  /*0f00*/  @!P1 STS [R23+0x8], R24 ;  /* 0x0000081817009388 */ /* 0x0003e20000000800 */
[----:B0-----:R-:W-:-:S13]  /*0f10*/  ISETP.GE.AND P4, PT, R21, R18, PT ;  /* 0x000000121500720c */ /* 0x001fda0003f86270 */
[----:B-1----:R-:W-:Y:S05]  /*0f20*/  @P4 BRA `(.L_x_17) ;  /* 0x00000000008c4947 */ /* 0x002fea0003800000 */
[----:B------:R-:W-:Y:S02]  /*0f30*/  MOV R29, RZ ;  /* 0x000000ff001d7202 */ /* 0x000fe40000000f00 */
[----:B------:R-:W-:Y:S02]  /*0f40*/  CS2R R6, SRZ ;  /* 0x0000000000067805 */ /* 0x000fe4000001ff00 */
[----:B------:R-:W-:Y:S02]  /*0f50*/  CS2R R12, SRZ ;  /* 0x00000000000c7805 */ /* 0x000fe4000001ff00 */
[----:B------:R-:W-:Y:S02]  /*0f60*/  CS2R R14, SRZ ;  /* 0x00000000000e7805 */ /* 0x000fe4000001ff00 */
[----:B------:R-:W-:Y:S02]  /*0f70*/  CS2R R16, SRZ ;  /* 0x0000000000107805 */ /* 0x000fe4000001ff00 */
[----:B------:R-:W-:-:S07]  /*0f80*/  MOV R23, R21 ;  /* 0x0000001500177202 */ /* 0x000fce0000000f00 */
.L_x_18:
[----:B------:R-:W0:Y:S01]  /*0f90*/  LDC.64 R10, c[0x0][0x3e8] ;  /* 0x0000fa00ff0a7b82 */ /* 0x000e220000000a00 */
[-CC-:B------:R-:W-:Y:S02]  /*0fa0*/  IMAD R24, R4, R18.reuse, R23.reuse ;  /* 0x0000001204187224 */ /* 0x180fe400078e0217 */
[----:B------:R-:W-:Y:S02]  /*0fb0*/  IMAD R25, R5, R18, R23 ;  /* 0x0000001205197224 */ /* 0x000fe400078e0217 */
[----:B------:R-:W-:-:S03]  /*0fc0*/  IMAD R27, R24, 0x9, RZ ;  /* 0x00000009181b7824 */ /* 0x000fc600078e02ff */
[----:B------:R-:W1:Y:S01]  /*0fd0*/  LDC.64 R8, c[0x0][0x3c0] ;  /* 0x0000f000ff087b82 */ /* 0x000e620000000a00 */
[----:B0-----:R-:W-:-:S06]  /*0fe0*/  IMAD.WIDE.U32 R10, R25, 0x4, R10 ;  /* 0x00000004190a7825 */ /* 0x001fcc00078e000a */
[----:B------:R-:W2:Y:S01]  /*0ff0*/  LDG.E R11, desc[UR14][R10.64] ;  /* 0x0000000e0a0b7981 */ /* 0x000ea2000c1e1900 */
[----:B-1----:R-:W-:-:S05]  /*1000*/  IMAD.WIDE R8, R27, 0x4, R8 ;  /* 0x000000041b087825 */ /* 0x002fca00078e0208 */
[----:B------:R-:W2:Y:S04]  /*1010*/  LDG.E R24, desc[UR14][R8.64] ;  /* 0x0000000e08187981 */ /* 0x000ea8000c1e1900 */
[----:B------:R-:W3:Y:S04]  /*1020*/  LDG.E R26, desc[UR14][R8.64+0x8] ;  /* 0x0000080e081a7981 */ /* 0x000ee8000c1e1900 */
[----:B------:R-:W4:Y:S04]  /*1030*/  LDG.E R25, desc[UR14][R8.64+0xc] ;  /* 0x00000c0e08197981 */ /* 0x000f28000c1e1900 */
[----:B------:R-:W5:Y:S04]  /*1040*/  LDG.E R28, desc[UR14][R8.64+0x10] ;  /* 0x0000100e081c7981 */ /* 0x000f68000c1e1900 */
[----:B------:R-:W5:Y:S01]  /*1050*/  LDG.E R10, desc[UR14][R8.64+0x14] ;  /* 0x0000140e080a7981 */ /* 0x000f62000c1e1900 */
[----:B--2---:R-:W-:-:S03]  /*1060*/  FFMA R29, R11, R24, R29 ;  /* 0x000000180b1d7223 */ /* 0x004fc6000000001d */
[----:B------:R-:W2:Y:S01]  /*1070*/  LDG.E R24, desc[UR14][R8.64+0x4] ;  /* 0x0000040e08187981 */ /* 0x000ea2000c1e1900 */
[----:B---3--:R-:W-:-:S03]  /*1080*/  FFMA R7, R11, R26, R7 ;  /* 0x0000001a0b077223 */ /* 0x008fc60000000007 */
[----:B------:R-:W3:Y:S01]  /*1090*/  LDG.E R26, desc[UR14][R8.64+0x20] ;  /* 0x0000200e081a7981 */ /* 0x000ee2000c1e1900 */
[----:B----4-:R-:W-:-:S03]  /*10a0*/  FFMA R12, R11, R25, R12 ;  /* 0x000000190b0c7223 */ /* 0x010fc6000000000c */
[----:B------:R-:W4:Y:S01]  /*10b0*/  LDG.E R25, desc[UR14][R8.64+0x1c] ;  /* 0x00001c0e08197981 */ /* 0x000f22000c1e1900 */
[----:B------:R-:W-:-:S04]  /*10c0*/  IADD3 R23, PT, PT, R23, UR19, RZ ;  /* 0x0000001317177c10 */ /* 0x000fc8000fffe0ff */
[----:B------:R-:W-:Y:S01]  /*10d0*/  ISETP.GE.AND P0, PT, R23, R18, PT ;  /* 0x000000121700720c */ /* 0x000fe20003f06270 */
[C---:B--2---:R-:W-:Y:S02]  /*10e0*/  FFMA R6, R11.reuse, R24, R6 ;  /* 0x000000180b067223 */ /* 0x044fe40000000006 */
[----:B------:R-:W2:Y:S01]  /*10f0*/  LDG.E R24, desc[UR14][R8.64+0x18] ;  /* 0x0000180e08187981 */ /* 0x000ea2000c1e1900 */
[C---:B-----5:R-:W-:Y:S01]  /*1100*/  FFMA R13, R11.reuse, R28, R13 ;  /* 0x0000001c0b0d7223 */ /* 0x060fe2000000000d */
[C---:B------:R-:W-:Y:S01]  /*1110*/  FFMA R14, R11.reuse, R10, R14 ;  /* 0x0000000a0b0e7223 */ /* 0x040fe2000000000e */
[C---:B---3--:R-:W-:Y:S01]  /*1120*/  FFMA R17, R11.reuse, R26, R17 ;  /* 0x0000001a0b117223 */ /* 0x048fe20000000011 */
[C---:B----4-:R-:W-:Y:S01]  /*1130*/  FFMA R16, R11.reuse, R25, R16 ;  /* 0x000000190b107223 */ /* 0x050fe20000000010 */
[----:B--2---:R-:W-:-:S05]  /*1140*/  FFMA R15, R11, R24, R15 ;  /* 0x000000180b0f7223 */ /* 0x004fca000000000f */
[----:B------:R-:W-:Y:S05]  /*1150*/  @!P0 BRA `(.L_x_18) ;  /* 0xfffffffc008c8947 */ /* 0x000fea000383ffff */
.L_x_17:
[----:B------:R-:W-:Y:S05]  /*1160*/  BSYNC.RECONVERGENT B0 ;  /* 0x0000000000007941 */ /* 0x000fea0003800200 */
.L_x_16:
[----:B------:R-:W-:-:S03]  /*1170*/  UMOV UR9, 0xffffffff ;  /* 0xffffffff00097882 */ /* 0x000fc60000000000 */
[----:B------:R-:W-:Y:S05]  /*1180*/  BRA.DIV UR9, `(.L_x_19) ;  /* 0x0000005a09cc7947 */ /* 0x000fea000b800000 */
[----:B------:R-:W0:Y:S04]  /*1190*/  SHFL.DOWN PT, R8, R29, 0x10, 0x1f ;  /* 0x0a001f001d087f89 */ /* 0x000e2800000e0000 */
[----:B------:R-:W1:Y:S04]  /*11a0*/  SHFL.DOWN PT, R9, R6, 0x10, 0x1f ;  /* 0x0a001f0006097f89 */ /* 0x000e6800000e0000 */
[----:B------:R-:W2:Y:S04]  /*11b0*/  SHFL.DOWN PT, R10, R7, 0x10, 0x1f ;  /* 0x0a001f00070a7f89 */ /* 0x000ea800000e0000 */
[----:B------:R-:W3:Y:S04]  /*11c0*/  SHFL.DOWN PT, R27, R12, 0x10, 0x1f ;  /* 0x0a001f000c1b7f89 */ /* 0x000ee800000e0000 */
[----:B------:R-:W4:Y:S04]  /*11d0*/  SHFL.DOWN PT, R26, R13, 0x10, 0x1f ;  /* 0x0a001f000d1a7f89 */ /* 0x000f2800000e0000 */
[----:B------:R-:W5:Y:S04]  /*11e0*/  SHFL.DOWN PT, R11, R14, 0x10, 0x1f ;  /* 0x0a001f000e0b7f89 */ /* 0x000f6800000e0000 */
[----:B------:R-:W5:Y:S01]  /*11f0*/  SHFL.DOWN PT, R25, R15, 0x10, 0x1f ;  /* 0x0a001f000f197f89 */ /* 0x000f6200000e0000 */
[----:B0-----:R-:W-:-:S03]  /*1200*/  FADD R8, R8, R29 ;  /* 0x0000001d08087221 */ /* 0x001fc60000000000 */
[----:B------:R-:W0:Y:S01]  /*1210*/  SHFL.DOWN PT, R24, R17, 0x10, 0x1f ;  /* 0x0a001f0011187f89 */ /* 0x000e2200000e0000 */
[----:B-1----:R-:W-:Y:S01]  /*1220*/  FADD R9, R9, R6 ;  /* 0x0000000609097221 */ /* 0x002fe20000000000 */
[----:B--2---:R-:W-:Y:S02]  /*1230*/  FADD R10, R10, R7 ;  /* 0x000000070a0a7221 */ /* 0x004fe40000000000 */
[----:B------:R-:W1:Y:S01]  /*1240*/  SHFL.DOWN PT, R23, R16, 0x10, 0x1f ;  /* 0x0a001f0010177f89 */ /* 0x000e6200000e0000 */
[----:B---3--:R-:W-:Y:S01]  /*1250*/  FADD R6, R27, R12 ;  /* 0x0000000c1b067221 */ /* 0x008fe20000000000 */
[----:B----4-:R-:W-:Y:S02]  /*1260*/  FADD R7, R26, R13 ;  /* 0x0000000d1a077221 */ /* 0x010fe40000000000 */
[----:B------:R-:W2:Y:S01]  /*1270*/  SHFL.DOWN PT, R26, R8, 0x8, 0x1f ;  /* 0x09001f00081a7f89 */ /* 0x000ea200000e0000 */
[----:B-----5:R-:W-:-:S03]  /*1280*/  FADD R11, R11, R14 ;  /* 0x0000000e0b0b7221 */ /* 0x020fc60000000000 */
[----:B------:R-:W3:Y:S01]  /*1290*/  SHFL.DOWN PT, R13, R10, 0x8, 0x1f ;  /* 0x09001f000a0d7f89 */ /* 0x000ee200000e0000 */
[----:B------:R-:W-:-:S03]  /*12a0*/  FADD R12, R25, R15 ;  /* 0x0000000f190c7221 */ /* 0x000fc60000000000 */
[----:B------:R-:W4:Y:S01]  /*12b0*/  SHFL.DOWN PT, R25, R9, 0x8, 0x1f ;  /* 0x09001f0009197f89 */ /* 0x000f2200000e0000 */
[----:B0-----:R-:W-:-:S03]  /*12c0*/  FADD R17, R24, R17 ;  /* 0x0000001118117221 */ /* 0x001fc60000000000 */
[----:B------:R-:W0:Y:S01]  /*12d0*/  SHFL.DOWN PT, R15, R6, 0x8, 0x1f ;  /* 0x09001f00060f7f89 */ /* 0x000e2200000e0000 */
[----:B-1----:R-:W-:-:S03]  /*12e0*/  FADD R16, R23, R16 ;  /* 0x0000001017107221 */ /* 0x002fc60000000000 */
[----:B------:R-:W1:Y:S04]  /*12f0*/  SHFL.DOWN PT, R24, R11, 0x8, 0x1f ;  /* 0x09001f000b187f89 */ /* 0x000e6800000e0000 */
[----:B------:R-:W5:Y:S01]  /*1300*/  SHFL.DOWN PT, R14, R7, 0x8, 0x1f ;  /* 0x09001f00070e7f89 */ /* 0x000f6200000e0000 */
[----:B--2---:R-:W-:-:S03]  /*1310*/  FADD R23, R8, R26 ;  /* 0x0000001a08177221 */ /* 0x004fc60000000000 */
[----:B------:R-:W2:Y:S01]  /*1320*/  SHFL.DOWN PT, R27, R12, 0x8, 0x1f ;  /* 0x09001f000c1b7f89 */ /* 0x000ea200000e0000 */
[----:B---3--:R-:W-:-:S03]  /*1330*/  FADD R13, R10, R13 ;  /* 0x0000000d0a0d7221 */ /* 0x008fc60000000000 */
[----:B------:R-:W3:Y:S01]  /*1340*/  SHFL.DOWN PT, R8, R23, 0x4, 0x1f ;  /* 0x08801f0017087f89 */ /* 0x000ee200000e0000 */
[----:B----4-:R-:W-:-:S03]  /*1350*/  FADD R25, R9, R25 ;  /* 0x0000001909197221 */ /* 0x010fc60000000000 */
[----:B------:R-:W4:Y:S01]  /*1360*/  SHFL.DOWN PT, R10, R17, 0x8, 0x1f ;  /* 0x09001f00110a7f89 */ /* 0x000f2200000e0000 */
[----:B0-----:R-:W-:-:S03]  /*1370*/  FADD R15, R6, R15 ;  /* 0x0000000f060f7221 */ /* 0x001fc60000000000 */
[----:B------:R-:W0:Y:S01]  /*1380*/  SHFL.DOWN PT, R9, R16, 0x8, 0x1f ;  /* 0x09001f0010097f89 */ /* 0x000e2200000e0000 */
[----:B-1----:R-:W-:-:S03]  /*1390*/  FADD R11, R11, R24 ;  /* 0x000000180b0b7221 */ /* 0x002fc60000000000 */
[----:B------:R-:W1:Y:S01]  /*13a0*/  SHFL.DOWN PT, R6, R25, 0x4, 0x1f ;  /* 0x08801f0019067f89 */ /* 0x000e6200000e0000 */
[----:B-----5:R-:W-:-:S03]  /*13b0*/  FADD R14, R7, R14 ;  /* 0x0000000e070e7221 */ /* 0x020fc60000000000 */
[----:B------:R-:W5:Y:S04]  /*13c0*/  SHFL.DOWN PT, R24, R13, 0x4, 0x1f ;  /* 0x08801f000d187f89 */ /* 0x000f6800000e0000 */
[----:B------:R-:W5:Y:S01]  /*13d0*/  SHFL.DOWN PT, R26, R15, 0x4, 0x1f ;  /* 0x08801f000f1a7f89 */ /* 0x000f6200000e0000 */
[----:B--2---:R-:W-:-:S03]  /*13e0*/  FADD R12, R12, R27 ;  /* 0x0000001b0c0c7221 */ /* 0x004fc60000000000 */
[----:B------:R-:W2:Y:S01]  /*13f0*/  SHFL.DOWN PT, R27, R14, 0x4, 0x1f ;  /* 0x08801f000e1b7f89 */ /* 0x000ea200000e0000 */
[----:B---3--:R-:W-:Y:S01]  /*1400*/  FADD R8, R23, R8 ;  /* 0x0000000817087221 */ /* 0x008fe20000000000 */
[----:B----4-:R-:W-:Y:S02]  /*1410*/  FADD R10, R17, R10 ;  /* 0x0000000a110a7221 */ /* 0x010fe40000000000 */
[----:B------:R-:W-:Y:S01]  /*1420*/  SHFL.DOWN PT, R17, R12, 0x4, 0x1f ;  /* 0x08801f000c117f89 */ /* 0x000fe200000e0000 */
[----:B0-----:R-:W-:-:S03]  /*1430*/  FADD R7, R16, R9 ;  /* 0x0000000910077221 */ /* 0x001fc60000000000 */
[----:B------:R-:W0:Y:S01]  /*1440*/  SHFL.DOWN PT, R16, R11, 0x4, 0x1f ;  /* 0x08801f000b107f89 */ /* 0x000e2200000e0000 */
[----:B-1----:R-:W-:-:S03]  /*1450*/  FADD R6, R25, R6 ;  /* 0x0000000619067221 */ /* 0x002fc60000000000 */
[----:B------:R-:W1:Y:S01]  /*1460*/  SHFL.DOWN PT, R28, R7, 0x4, 0x1f ;  /* 0x08801f00071c7f89 */ /* 0x000e6200000e0000 */
[----:B-----5:R-:W-:-:S03]  /*1470*/  FADD R24, R13, R24 ;  /* 0x000000180d187221 */ /* 0x020fc60000000000 */
[----:B------:R-:W3:Y:S01]  /*1480*/  SHFL.DOWN PT, R25, R6, 0x2, 0x1f ;  /* 0x08401f0006197f89 */ /* 0x000ee200000e0000 */
[----:B------:R-:W-:-:S03]  /*1490*/  FADD R9, R15, R26 ;  /* 0x0000001a0f097221 */ /* 0x000fc60000000000 */
[----:B------:R-:W4:Y:S01]  /*14a0*/  SHFL.DOWN PT, R26, R8, 0x2, 0x1f ;  /* 0x08401f00081a7f89 */ /* 0x000f2200000e0000 */
[----:B--2---:R-:W-:-:S03]  /*14b0*/  FADD R13, R14, R27 ;  /* 0x0000001b0e0d7221 */ /* 0x004fc60000000000 */
[----:B------:R-:W2:Y:S04]  /*14c0*/  SHFL.DOWN PT, R15, R10, 0x4, 0x1f ;  /* 0x08801f000a0f7f89 */ /* 0x000ea800000e0000 */
[----:B------:R-:W5:Y:S01]  /*14d0*/  SHFL.DOWN PT, R23, R24, 0x2, 0x1f ;  /* 0x08401f0018177f89 */ /* 0x000f6200000e0000 */
[----:B0-----:R-:W-:Y:S01]  /*14e0*/  FADD R14, R11, R16 ;  /* 0x000000100b0e7221 */ /* 0x001fe20000000000 */
[----:B------:R-:W-:Y:S02]  /*14f0*/  FADD R11, R12, R17 ;  /* 0x000000110c0b7221 */ /* 0x000fe40000000000 */
[----:B------:R-:W0:Y:S01]  /*1500*/  SHFL.DOWN PT, R17, R9, 0x2, 0x1f ;  /* 0x08401f0009117f89 */ /* 0x000e2200000e0000 */
[----:B-1----:R-:W-:-:S03]  /*1510*/  FADD R12, R7, R28 ;  /* 0x0000001c070c7221 */ /* 0x002fc60000000000 */
[----:B------:R-:W-:Y:S01]  /*1520*/  SHFL.DOWN PT, R27, R14, 0x2, 0x1f ;  /* 0x08401f000e1b7f89 */ /* 0x000fe200000e0000 */
[----:B---3--:R-:W-:-:S03]  /*1530*/  FADD R7, R6, R25 ;  /* 0x0000001906077221 */ /* 0x008fc60000000000 */
[----:B------:R-:W1:Y:S01]  /*1540*/  SHFL.DOWN PT, R28, R11, 0x2, 0x1f ;  /* 0x08401f000b1c7f89 */ /* 0x000e6200000e0000 */
[----:B----4-:R-:W-:-:S03]  /*1550*/  FADD R16, R8, R26 ;  /* 0x0000001a08107221 */ /* 0x010fc60000000000 */
[----:B------:R-:W3:Y:S01]  /*1560*/  SHFL.DOWN PT, R8, R13, 0x2, 0x1f ;  /* 0x08401f000d087f89 */ /* 0x000ee200000e0000 */
[----:B--2---:R-:W-:-:S03]  /*1570*/  FADD R15, R10, R15 ;  /* 0x0000000f0a0f7221 */ /* 0x004fc60000000000 */
[----:B------:R-:W2:Y:S01]  /*1580*/  SHFL.DOWN PT, R25, R16, 0x1, 0x1f ;  /* 0x08201f0010197f89 */ /* 0x000ea200000e0000 */
[----:B-----5:R-:W-:-:S03]  /*1590*/  FADD R10, R24, R23 ;  /* 0x00000017180a7221 */ /* 0x020fc60000000000 */
[----:B------:R-:W4:Y:S04]  /*15a0*/  SHFL.DOWN PT, R23, R12, 0x2, 0x1f ;  /* 0x08401f000c177f89 */ /* 0x000f2800000e0000 */
[----:B------:R-:W5:Y:S01]  /*15b0*/  SHFL.DOWN PT, R26, R15, 0x2, 0x1f ;  /* 0x08401f000f1a7f89 */ /* 0x000f6200000e0000 */
[----:B0-----:R-:W-:-:S03]  /*15c0*/  FADD R9, R9, R17 ;  /* 0x0000001109097221 */ /* 0x001fc60000000000 */
[----:B------:R-:W0:Y:S01]  /*15d0*/  SHFL.DOWN PT, R24, R7, 0x1, 0x1f ;  /* 0x08201f0007187f89 */ /* 0x000e2200000e0000 */
[----:B-1----:R-:W-:-:S03]  /*15e0*/  FADD R17, R11, R28 ;  /* 0x0000001c0b117221 */ /* 0x002fc60000000000 */
[----:B------:R-:W-:Y:S01]  /*15f0*/  SHFL.DOWN PT, R28, R9, 0x1, 0x1f ;  /* 0x08201f00091c7f89 */ /* 0x000fe200000e0000 */
[----:B---3--:R-:W-:Y:S01]  /*1600*/  FADD R6, R13, R8 ;  /* 0x000000080d067221 */ /* 0x008fe20000000000 */
[----:B------:R-:W-:Y:S02]  /*1610*/  FADD R8, R14, R27 ;  /* 0x0000001b0e087221 */ /* 0x000fe40000000000 */
[----:B------:R-:W-:Y:S01]  /*1620*/  SHFL.DOWN PT, R14, R17, 0x1, 0x1f ;  /* 0x08201f00110e7f89 */ /* 0x000fe200000e0000 */
[----:B--2---:R-:W-:-:S03]  /*1630*/  FADD R11, R16, R25 ;  /* 0x00000019100b7221 */ /* 0x004fc60000000000 */
[----:B------:R-:W1:Y:S01]  /*1640*/  SHFL.DOWN PT, R25, R10, 0x1, 0x1f ;  /* 0x08201f000a197f89 */ /* 0x000e6200000e0000 */
[----:B----4-:R-:W-:-:S03]  /*1650*/  FADD R23, R12, R23 ;  /* 0x000000170c177221 */ /* 0x010fc60000000000 */
[----:B------:R-:W2:Y:S01]  /*1660*/  SHFL.DOWN PT, R12, R6, 0x1, 0x1f ;  /* 0x08201f00060c7f89 */ /* 0x000ea200000e0000 */
[----:B-----5:R-:W-:-:S03]  /*1670*/  FADD R13, R15, R26 ;  /* 0x0000001a0f0d7221 */ /* 0x020fc60000000000 */
[----:B------:R-:W3:Y:S01]  /*1680*/  SHFL.DOWN PT, R26, R8, 0x1, 0x1f ;  /* 0x08201f00081a7f89 */ /* 0x000ee200000e0000 */
[----:B0-----:R-:W-:-:S03]  /*1690*/  FADD R7, R7, R24 ;  /* 0x0000001807077221 */ /* 0x001fc60000000000 */
[----:B------:R-:W0:Y:S04]  /*16a0*/  SHFL.DOWN PT, R16, R23, 0x1, 0x1f ;  /* 0x08201f0017107f89 */ /* 0x000e2800000e0000 */
[----:B------:R4:W4:Y:S01]  /*16b0*/  SHFL.DOWN PT, R24, R13, 0x1, 0x1f ;  /* 0x08201f000d187f89 */ /* 0x00092200000e0000 */
[----:B-1----:R-:W-:Y:S01]  /*16c0*/  FADD R15, R10, R25 ;  /* 0x000000190a0f7221 */ /* 0x002fe20000000000 */
[----:B------:R-:W-:Y:S01]  /*16d0*/  FADD R25, R9, R28 ;  /* 0x0000001c09197221 */ /* 0x000fe20000000000 */
[----:B------:R-:W-:Y:S01]  /*16e0*/  FADD R9, R17, R14 ;  /* 0x0000000e11097221 */ /* 0x000fe20000000000 */
[----:B--2---:R-:W-:Y:S01]  /*16f0*/  FADD R12, R6, R12 ;  /* 0x0000000c060c7221 */ /* 0x004fe20000000000 */
[----:B---3--:R-:W-:Y:S01]  /*1700*/  FADD R10, R8, R26 ;  /* 0x0000001a080a7221 */ /* 0x008fe20000000000 */
[----:B0-----:R-:W-:-:S07]  /*1710*/  FADD R6, R23, R16 ;  /* 0x0000001017067221 */ /* 0x001fce0000000000 */
.L_x_187:
[----:B------:R-:W-:Y:S01]  /*1720*/  BSSY.RECONVERGENT B0, `(.L_x_20) ;  /* 0x000000d000007945 */ /* 0x000fe20003800200 */
[----:B------:R-:W-:Y:S01]  /*1730*/  CS2R R16, SRZ ;  /* 0x0000000000107805 */ /* 0x000fe2000001ff00 */
[----:B----4-:R-:W-:Y:S02]  /*1740*/  FADD R13, R13, R24 ;  /* 0x000000180d0d7221 */ /* 0x010fe40000000000 */
[----:B------:R-:W-:Y:S05]  /*1750*/  @P1 BRA `(.L_x_21) ;  /* 0x0000000000241947 */ /* 0x000fea0003800000 */
[----:B------:R0:W-:Y:S04]  /*1760*/  STS [R0], R11 ;  /* 0x0000000b00007388 */ /* 0x0001e80000000800 */
[----:B------:R0:W-:Y:S04]  /*1770*/  STS [R0+0x4], R7 ;  /* 0x0000040700007388 */ /* 0x0001e80000000800 */
[----:B------:R0:W-:Y:S04]  /*1780*/  STS [R0+0x8], R15 ;  /* 0x0000080f00007388 */ /* 0x0001e80000000800 */
[----:B------:R0:W-:Y:S04]  /*1790*/  STS [R0+0xc], R25 ;  /* 0x00000c1900007388 */ /* 0x0001e80000000800 */
[----:B------:R0:W-:Y:S04]  /*17a0*/  STS [R0+0x10], R12 ;  /* 0x0000100c00007388 */ /* 0x0001e80000000800 */
[----:B------:R0:W-:Y:S04]  /*17b0*/  STS [R0+0x14], R10 ;  /* 0x0000140a00007388 */ /* 0x0001e80000000800 */
[----:B------:R0:W-:Y:S04]  /*17c0*/  STS [R0+0x18], R9 ;  /* 0x0000180900007388 */ /* 0x0001e80000000800 */
[----:B------:R0:W-:Y:S04]  /*17d0*/  STS [R0+0x1c], R6 ;  /* 0x00001c0600007388 */ /* 0x0001e80000000800 */
[----:B------:R0:W-:Y:S02]  /*17e0*/  STS [R0+0x20], R13 ;  /* 0x0000200d00007388 */ /* 0x0001e40000000800 */
.L_x_21:
[----:B------:R-:W-:Y:S05]  /*17f0*/  BSYNC.RECONVERGENT B0 ;  /* 0x0000000000007941 */ /* 0x000fea0003800200 */
.L_x_20:
[----:B------:R-:W-:Y:S01]  /*1800*/  BSSY.RECONVERGENT B0, `(.L_x_22) ;  /* 0x0000029000007945 */ /* 0x000fe20003800200 */
[----:B------:R-:W-:Y:S01]  /*1810*/  HFMA2 R29, -RZ, RZ, 0, 0 ;  /* 0x00000000ff1d7431 */ /* 0x000fe200000001ff */
[----:B0-----:R-:W-:Y:S02]  /*1820*/  CS2R R14, SRZ ;  /* 0x00000000000e7805 */ /* 0x001fe4000001ff00 */
[----:B------:R-:W-:Y:S02]  /*1830*/  CS2R R12, SRZ ;  /* 0x00000000000c7805 */ /* 0x000fe4000001ff00 */
[----:B------:R-:W-:Y:S01]  /*1840*/  CS2R R6, SRZ ;  /* 0x0000000000067805 */ /* 0x000fe2000001ff00 */
[----:B------:R-:W-:Y:S06]  /*1850*/  @P4 BRA `(.L_x_23) ;  /* 0x00000000008c4947 */ /* 0x000fec0003800000 */
[----:B------:R-:W-:Y:S01]  /*1860*/  IMAD.MOV.U32 R29, RZ, RZ, RZ ;  /* 0x000000ffff1d7224 */ /* 0x000fe200078e00ff */
[----:B------:R-:W-:Y:S02]  /*1870*/  CS2R R6, SRZ ;  /* 0x0000000000067805 */ /* 0x000fe4000001ff00 */
[----:B------:R-:W-:Y:S02]  /*1880*/  CS2R R12, SRZ ;  /* 0x00000000000c7805 */ /* 0x000fe4000001ff00 */
[----:B------:R-:W-:Y:S02]  /*1890*/  CS2R R14, SRZ ;  /* 0x00000000000e7805 */ /* 0x000fe4000001ff00 */
[----:B------:R-:W-:Y:S02]  /*18a0*/  CS2R R16, SRZ ;  /* 0x0000000000107805 */ /* 0x000fe4000001ff00 */
[----:B------:R-:W-:-:S07]  /*18b0*/  MOV R23, R21 ;  /* 0x0000001500177202 */ /* 0x000fce0000000f00 */
.L_x_24:
        /* <DEDUP_REMOVED lines=29> */
.L_x_23:
[----:B------:R-:W-:Y:S05]  /*1a90*/  BSYNC.RECONVERGENT B0 ;  /* 0x0000000000007941 */ /* 0x000fea0003800200 */
.L_x_22:
        /* <DEDUP_REMOVED lines=11> */
[----:B-1----:R-:W-:-:S03]  /*1b50*/  FADD R9, R9, R6 ;  /* 0x0000000609097221 */ /* 0x002fc60000000000 */
[----:B------:R-:W1:Y:S01]  /*1b60*/  SHFL.DOWN PT, R23, R16, 0x10, 0x1f ;  /* 0x0a001f0010177f89 */ /* 0x000e6200000e0000 */
[----:B--2---:R-:W-:Y:S01]  /*1b70*/  FADD R10, R10, R7 ;  /* 0x000000070a0a7221 */ /* 0x004fe20000000000 */
        /* <DEDUP_REMOVED lines=29> */
[----:B------:R-:W3:Y:S01]  /*1d50*/  SHFL.DOWN PT, R16, R11, 0x4, 0x1f ;  /* 0x08801f000b107f89 */ /* 0x000ee200000e0000 */
[----:B0-----:R-:W-:-:S03]  /*1d60*/  FADD R10, R17, R10 ;  /* 0x0000000a110a7221 */ /* 0x001fc60000000000 */
[----:B------:R-:W0:Y:S01]  /*1d70*/  SHFL.DOWN PT, R17, R12, 0x4, 0x1f ;  /* 0x08801f000c117f89 */ /* 0x000e2200000e0000 */
[----:B-1----:R-:W-:-:S03]  /*1d80*/  FADD R9, R15, R26 ;  /* 0x0000001a0f097221 */ /* 0x002fc60000000000 */
[----:B------:R-:W1:Y:S01]  /*1d90*/  SHFL.DOWN PT, R28, R7, 0x4, 0x1f ;  /* 0x08801f00071c7f89 */ /* 0x000e6200000e0000 */
[----:B-----5:R-:W-:-:S03]  /*1da0*/  FADD R24, R13, R24 ;  /* 0x000000180d187221 */ /* 0x020fc60000000000 */
[----:B------:R-:W4:Y:S01]  /*1db0*/  SHFL.DOWN PT, R26, R8, 0x2, 0x1f ;  /* 0x08401f00081a7f89 */ /* 0x000f2200000e0000 */
[----:B------:R-:W-:-:S03]  /*1dc0*/  FADD R6, R25, R6 ;  /* 0x0000000619067221 */ /* 0x000fc60000000000 */
[----:B------:R-:W5:Y:S01]  /*1dd0*/  SHFL.DOWN PT, R15, R10, 0x4, 0x1f ;  /* 0x08801f000a0f7f89 */ /* 0x000f6200000e0000 */
[----:B--2---:R-:W-:-:S03]  /*1de0*/  FADD R13, R14, R27 ;  /* 0x0000001b0e0d7221 */ /* 0x004fc60000000000 */
[----:B------:R-:W2:Y:S04]  /*1df0*/  SHFL.DOWN PT, R23, R24, 0x2, 0x1f ;  /* 0x08401f0018177f89 */ /* 0x000ea800000e0000 */
[----:B------:R-:W2:Y:S01]  /*1e00*/  SHFL.DOWN PT, R25, R6, 0x2, 0x1f ;  /* 0x08401f0006197f89 */ /* 0x000ea200000e0000 */
[----:B---3--:R-:W-:Y:S01]  /*1e10*/  FADD R14, R11, R16 ;  /* 0x000000100b0e7221 */ /* 0x008fe20000000000 */
[----:B0-----:R-:W-:Y:S02]  /*1e20*/  FADD R11, R12, R17 ;  /* 0x000000110c0b7221 */ /* 0x001fe40000000000 */
[----:B------:R-:W0:Y:S01]  /*1e30*/  SHFL.DOWN PT, R17, R9, 0x2, 0x1f ;  /* 0x08401f0009117f89 */ /* 0x000e2200000e0000 */
[----:B-1----:R-:W-:-:S03]  /*1e40*/  FADD R12, R7, R28 ;  /* 0x0000001c070c7221 */ /* 0x002fc60000000000 */
[----:B------:R-:W-:Y:S01]  /*1e50*/  SHFL.DOWN PT, R27, R14, 0x2, 0x1f ;  /* 0x08401f000e1b7f89 */ /* 0x000fe200000e0000 */
[----:B----4-:R-:W-:-:S03]  /*1e60*/  FADD R16, R8, R26 ;  /* 0x0000001a08107221 */ /* 0x010fc60000000000 */
[----:B------:R-:W1:Y:S01]  /*1e70*/  SHFL.DOWN PT, R8, R13, 0x2, 0x1f ;  /* 0x08401f000d087f89 */ /* 0x000e6200000e0000 */
[----:B-----5:R-:W-:-:S03]  /*1e80*/  FADD R15, R10, R15 ;  /* 0x0000000f0a0f7221 */ /* 0x020fc60000000000 */
[----:B------:R-:W3:Y:S01]  /*1e90*/  SHFL.DOWN PT, R28, R11, 0x2, 0x1f ;  /* 0x08401f000b1c7f89 */ /* 0x000ee200000e0000 */
[----:B--2---:R-:W-:-:S03]  /*1ea0*/  FADD R10, R24, R23 ;  /* 0x00000017180a7221 */ /* 0x004fc60000000000 */
[----:B------:R-:W2:Y:S01]  /*1eb0*/  SHFL.DOWN PT, R26, R12, 0x2, 0x1f ;  /* 0x08401f000c1a7f89 */ /* 0x000ea200000e0000 */
[----:B------:R-:W-:-:S03]  /*1ec0*/  FADD R7, R6, R25 ;  /* 0x0000001906077221 */ /* 0x000fc60000000000 */
[----:B------:R-:W4:Y:S04]  /*1ed0*/  SHFL.DOWN PT, R23, R16, 0x1, 0x1f ;  /* 0x08201f0010177f89 */ /* 0x000f2800000e0000 */
[----:B------:R-:W5:Y:S01]  /*1ee0*/  SHFL.DOWN PT, R25, R15, 0x2, 0x1f ;  /* 0x08401f000f197f89 */ /* 0x000f6200000e0000 */
[----:B0-----:R-:W-:-:S03]  /*1ef0*/  FADD R9, R9, R17 ;  /* 0x0000001109097221 */ /* 0x001fc60000000000 */
[----:B------:R-:W0:Y:S01]  /*1f00*/  SHFL.DOWN PT, R24, R7, 0x1, 0x1f ;  /* 0x08201f0007187f89 */ /* 0x000e2200000e0000 */
[----:B-1----:R-:W-:Y:S01]  /*1f10*/  FADD R6, R13, R8 ;  /* 0x000000080d067221 */ /* 0x002fe20000000000 */
[----:B------:R-:W-:Y:S01]  /*1f20*/  FADD R8, R14, R27 ;  /* 0x0000001b0e087221 */ /* 0x000fe20000000000 */
[----:B---3--:R-:W-:Y:S02]  /*1f30*/  FADD R17, R11, R28 ;  /* 0x0000001c0b117221 */ /* 0x008fe40000000000 */
[----:B------:R-:W-:Y:S01]  /*1f40*/  SHFL.DOWN PT, R28, R9, 0x1, 0x1f ;  /* 0x08201f00091c7f89 */ /* 0x000fe200000e0000 */
[----:B--2---:R-:W-:-:S03]  /*1f50*/  FADD R13, R12, R26 ;  /* 0x0000001a0c0d7221 */ /* 0x004fc60000000000 */
[----:B------:R-:W-:Y:S01]  /*1f60*/  SHFL.DOWN PT, R26, R8, 0x1, 0x1f ;  /* 0x08201f00081a7f89 */ /* 0x000fe200000e0000 */
[----:B----4-:R-:W-:-:S03]  /*1f70*/  FADD R11, R16, R23 ;  /* 0x00000017100b7221 */ /* 0x010fc60000000000 */
[----:B------:R-:W1:Y:S01]  /*1f80*/  SHFL.DOWN PT, R23, R10, 0x1, 0x1f ;  /* 0x08201f000a177f89 */ /* 0x000e6200000e0000 */
[----:B-----5:R-:W-:-:S03]  /*1f90*/  FADD R14, R15, R25 ;  /* 0x000000190f0e7221 */ /* 0x020fc60000000000 */
[----:B------:R-:W2:Y:S01]  /*1fa0*/  SHFL.DOWN PT, R25, R6, 0x1, 0x1f ;  /* 0x08201f0006197f89 */ /* 0x000ea200000e0000 */
[----:B0-----:R-:W-:-:S03]  /*1fb0*/  FADD R7, R7, R24 ;  /* 0x0000001807077221 */ /* 0x001fc60000000000 */
[----:B------:R-:W0:Y:S04]  /*1fc0*/  SHFL.DOWN PT, R12, R17, 0x1, 0x1f ;  /* 0x08201f00110c7f89 */ /* 0x000e2800000e0000 */
[----:B------:R-:W3:Y:S04]  /*1fd0*/  SHFL.DOWN PT, R16, R13, 0x1, 0x1f ;  /* 0x08201f000d107f89 */ /* 0x000ee800000e0000 */
[----:B------:R4:W4:Y:S01]  /*1fe0*/  SHFL.DOWN PT, R24, R14, 0x1, 0x1f ;  /* 0x08201f000e187f89 */ /* 0x00092200000e0000 */
[----:B-1----:R-:W-:Y:S01]  /*1ff0*/  FADD R15, R10, R23 ;  /* 0x000000170a0f7221 */ /* 0x002fe20000000000 */
[----:B------:R-:W-:Y:S01]  /*2000*/  FADD R23, R9, R28 ;  /* 0x0000001c09177221 */ /* 0x000fe20000000000 */
[----:B------:R-:W-:Y:S01]  /*2010*/  FADD R10, R8, R26 ;  /* 0x0000001a080a7221 */ /* 0x000fe20000000000 */
[----:B--2---:R-:W-:Y:S01]  /*2020*/  FADD R25, R6, R25 ;  /* 0x0000001906197221 */ /* 0x004fe20000000000 */
[----:B0-----:R-:W-:Y:S01]  /*2030*/  FADD R9, R17, R12 ;  /* 0x0000000c11097221 */ /* 0x001fe20000000000 */
[----:B---3--:R-:W-:-:S07]  /*2040*/  FADD R16, R13, R16 ;  /* 0x000000100d107221 */ /* 0x008fce0000000000 */
.L_x_234:
        /* <DEDUP_REMOVED lines=13> */
.L_x_27:
[----:B------:R-:W-:Y:S05]  /*2120*/  BSYNC.RECONVERGENT B0 ;  /* 0x0000000000007941 */ /* 0x000fea0003800200 */
.L_x_26:
[----:B------:R-:W-:Y:S01]  /*2130*/  BSSY.RECONVERGENT B0, `(.L_x_28) ;  /* 0x0000029000007945 */ /* 0x000fe20003800200 */
[----:B------:R-:W-:Y:S01]  /*2140*/  HFMA2 R29, -RZ, RZ, 0, 0 ;  /* 0x00000000ff1d7431 */ /* 0x000fe200000001ff */
[----:B0-----:R-:W-:Y:S02]  /*2150*/  CS2R R10, SRZ ;  /* 0x00000000000a7805 */ /* 0x001fe4000001ff00 */
[----:B------:R-:W-:Y:S02]  /*2160*/  CS2R R8, SRZ ;  /* 0x0000000000087805 */ /* 0x000fe4000001ff00 */
[----:B------:R-:W-:Y:S01]  /*2170*/  CS2R R6, SRZ ;  /* 0x0000000000067805 */ /* 0x000fe2000001ff00 */
[----:B------:R-:W-:Y:S06]  /*2180*/  @P4 BRA `(.L_x_29) ;  /* 0x00000000008c4947 */ /* 0x000fec0003800000 */
[----:B------:R-:W-:Y:S02]  /*2190*/  MOV R29, RZ ;  /* 0x000000ff001d7202 */ /* 0x000fe40000000f00 */
[----:B------:R-:W-:Y:S02]  /*21a0*/  CS2R R6, SRZ ;  /* 0x0000000000067805 */ /* 0x000fe4000001ff00 */
[----:B------:R-:W-:Y:S02]  /*21b0*/  CS2R R8, SRZ ;  /* 0x0000000000087805 */ /* 0x000fe4000001ff00 */
[----:B------:R-:W-:Y:S02]  /*21c0*/  CS2R R10, SRZ ;  /* 0x00000000000a7805 */ /* 0x000fe4000001ff00 */
[----:B------:R-:W-:Y:S02]  /*21d0*/  CS2R R12, SRZ ;  /* 0x00000000000c7805 */ /* 0x000fe4000001ff00 */
[----:B------:R-:W-:-:S07]  /*21e0*/  MOV R23, R21 ;  /* 0x0000001500177202 */ /* 0x000fce0000000f00 */
.L_x_30:
        /* <DEDUP_REMOVED lines=19> */
[----:B------:R-:W-:-:S05]  /*2320*/  VIADD R23, R23, UR19 ;  /* 0x0000001317177c36 */ /* 0x000fca0008000000 */
        /* <DEDUP_REMOVED lines=9> */
.L_x_29:
[----:B------:R-:W-:Y:S05]  /*23c0*/  BSYNC.RECONVERGENT B0 ;  /* 0x0000000000007941 */ /* 0x000fea0003800200 */
.L_x_28:
        /* <DEDUP_REMOVED lines=37> */
[----:B------:R-:W-:Y:S04]  /*2620*/  SHFL.DOWN PT, R27, R10, 0x4, 0x1f ;  /* 0x08801f000a1b7f89 */ /* 0x000fe800000e0000 */
        /* <DEDUP_REMOVED lines=9> */
[----:B------:R-:W1:Y:S04]  /*26c0*/  SHFL.DOWN PT, R28, R7, 0x4, 0x1f ;  /* 0x08801f00071c7f89 */ /* 0x000e6800000e0000 */
[----:B------:R-:W4:Y:S01]  /*26d0*/  SHFL.DOWN PT, R26, R14, 0x2, 0x1f ;  /* 0x08401f000e1a7f89 */ /* 0x000f2200000e0000 */
[----:B-----5:R-:W-:Y:S01]  /*26e0*/  FADD R24, R11, R24 ;  /* 0x000000180b187221 */ /* 0x020fe20000000000 */
[----:B------:R-:W-:Y:S02]  /*26f0*/  FADD R11, R10, R27 ;  /* 0x0000001b0a0b7221 */ /* 0x000fe40000000000 */
[----:B------:R-:W5:Y:S01]  /*2700*/  SHFL.DOWN PT, R27, R16, 0x4, 0x1f ;  /* 0x08801f00101b7f89 */ /* 0x000f6200000e0000 */
[----:B--2---:R-:W-:-:S03]  /*2710*/  FADD R6, R25, R6 ;  /* 0x0000000619067221 */ /* 0x004fc60000000000 */
[----:B------:R-:W2:Y:S01]  /*2720*/  SHFL.DOWN PT, R17, R24, 0x2, 0x1f ;  /* 0x08401f0018117f89 */ /* 0x000ea200000e0000 */
[----:B---3--:R-:W-:-:S03]  /*2730*/  FADD R10, R8, R15 ;  /* 0x0000000f080a7221 */ /* 0x008fc60000000000 */
[----:B------:R-:W3:Y:S01]  /*2740*/  SHFL.DOWN PT, R23, R6, 0x2, 0x1f ;  /* 0x08401f0006177f89 */ /* 0x000ee200000e0000 */
[----:B0-----:R-:W-:-:S03]  /*2750*/  FADD R8, R9, R13 ;  /* 0x0000000d09087221 */ /* 0x001fc60000000000 */
[----:B------:R-:W0:Y:S01]  /*2760*/  SHFL.DOWN PT, R25, R12, 0x2, 0x1f ;  /* 0x08401f000c197f89 */ /* 0x000e2200000e0000 */
[----:B-1----:R-:W-:Y:S01]  /*2770*/  FADD R9, R7, R28 ;  /* 0x0000001c07097221 */ /* 0x002fe20000000000 */
[----:B----4-:R-:W-:-:S04]  /*2780*/  FADD R15, R14, R26 ;  /* 0x0000001a0e0f7221 */ /* 0x010fc80000000000 */
[----:B------:R-:W-:Y:S01]  /*2790*/  SHFL.DOWN PT, R28, R9, 0x2, 0x1f ;  /* 0x08401f00091c7f89 */ /* 0x000fe200000e0000 */
[----:B-----5:R-:W-:-:S03]  /*27a0*/  FADD R13, R16, R27 ;  /* 0x0000001b100d7221 */ /* 0x020fc60000000000 */
[----:B------:R-:W1:Y:S01]  /*27b0*/  SHFL.DOWN PT, R14, R11, 0x2, 0x1f ;  /* 0x08401f000b0e7f89 */ /* 0x000e6200000e0000 */
[----:B--2---:R-:W-:-:S03]  /*27c0*/  FADD R16, R24, R17 ;  /* 0x0000001118107221 */ /* 0x004fc60000000000 */
[----:B------:R-:W2:Y:S01]  /*27d0*/  SHFL.DOWN PT, R27, R10, 0x2, 0x1f ;  /* 0x08401f000a1b7f89 */ /* 0x000ea200000e0000 */
[----:B---3--:R-:W-:-:S03]  /*27e0*/  FADD R7, R6, R23 ;  /* 0x0000001706077221 */ /* 0x008fc60000000000 */
[----:B------:R-:W3:Y:S01]  /*27f0*/  SHFL.DOWN PT, R17, R8, 0x2, 0x1f ;  /* 0x08401f0008117f89 */ /* 0x000ee200000e0000 */
[----:B0-----:R-:W-:-:S03]  /*2800*/  FADD R12, R12, R25 ;  /* 0x000000190c0c7221 */ /* 0x001fc60000000000 */
[----:B------:R-:W0:Y:S04]  /*2810*/  SHFL.DOWN PT, R26, R13, 0x2, 0x1f ;  /* 0x08401f000d1a7f89 */ /* 0x000e2800000e0000 */
[----:B------:R-:W4:Y:S04]  /*2820*/  SHFL.DOWN PT, R23, R15, 0x1, 0x1f ;  /* 0x08201f000f177f89 */ /* 0x000f2800000e0000 */
[----:B------:R-:W5:Y:S01]  /*2830*/  SHFL.DOWN PT, R24, R7, 0x1, 0x1f ;  /* 0x08201f0007187f89 */ /* 0x000f6200000e0000 */
[----:B-1----:R-:W-:Y:S01]  /*2840*/  FADD R6, R11, R14 ;  /* 0x0000000e0b067221 */ /* 0x002fe20000000000 */
[----:B------:R-:W-:-:S02]  /*2850*/  FADD R11, R9, R28 ;  /* 0x0000001c090b7221 */ /* 0x000fc40000000000 */
[----:B------:R-:W1:Y:S01]  /*2860*/  SHFL.DOWN PT, R9, R16, 0x1, 0x1f ;  /* 0x08201f0010097f89 */ /* 0x000e6200000e0000 */
[----:B--2---:R-:W-:-:S03]  /*2870*/  FADD R14, R10, R27 ;  /* 0x0000001b0a0e7221 */ /* 0x004fc60000000000 */
[----:B------:R-:W2:Y:S01]  /*2880*/  SHFL.DOWN PT, R27, R12, 0x1, 0x1f ;  /* 0x08201f000c1b7f89 */ /* 0x000ea200000e0000 */
[----:B---3--:R-:W-:-:S03]  /*2890*/  FADD R17, R8, R17 ;  /* 0x0000001108117221 */ /* 0x008fc60000000000 */
[----:B------:R-:W3:Y:S01]  /*28a0*/  SHFL.DOWN PT, R25, R14, 0x1, 0x1f ;  /* 0x08201f000e197f89 */ /* 0x000ee200000e0000 */
[----:B0-----:R-:W-:-:S03]  /*28b0*/  FADD R10, R13, R26 ;  /* 0x0000001a0d0a7221 */ /* 0x001fc60000000000 */
[----:B------:R-:W0:Y:S01]  /*28c0*/  SHFL.DOWN PT, R13, R6, 0x1, 0x1f ;  /* 0x08201f00060d7f89 */ /* 0x000e2200000e0000 */
[----:B----4-:R-:W-:-:S03]  /*28d0*/  FADD R8, R15, R23 ;  /* 0x000000170f087221 */ /* 0x010fc60000000000 */
[----:B------:R-:W4:Y:S01]  /*28e0*/  SHFL.DOWN PT, R15, R17, 0x1, 0x1f ;  /* 0x08201f00110f7f89 */ /* 0x000f2200000e0000 */
[----:B-----5:R-:W-:-:S03]  /*28f0*/  FADD R24, R7, R24 ;  /* 0x0000001807187221 */ /* 0x020fc60000000000 */
[----:B------:R-:W5:Y:S04]  /*2900*/  SHFL.DOWN PT, R23, R11, 0x1, 0x1f ;  /* 0x08201f000b177f89 */ /* 0x000f6800000e0000 */
[----:B------:R0:W5:Y:S01]  /*2910*/  SHFL.DOWN PT, R26, R10, 0x1, 0x1f ;  /* 0x08201f000a1a7f89 */ /* 0x00016200000e0000 */
[----:B-1----:R-:W-:Y:S01]  /*2920*/  FADD R7, R16, R9 ;  /* 0x0000000910077221 */ /* 0x002fe20000000000 */
[----:B--2---:R-:W-:Y:S01]  /*2930*/  FADD R9, R12, R27 ;  /* 0x0000001b0c097221 */ /* 0x004fe20000000000 */
[----:B---3--:R-:W-:Y:S01]  /*2940*/  FADD R16, R14, R25 ;  /* 0x000000190e107221 */ /* 0x008fe20000000000 */
[----:B0-----:R-:W-:Y:S01]  /*2950*/  FADD R13, R6, R13 ;  /* 0x0000000d060d7221 */ /* 0x001fe20000000000 */
[----:B----4-:R-:W-:Y:S01]  /*2960*/  FADD R12, R17, R15 ;  /* 0x0000000f110c7221 */ /* 0x010fe20000000000 */
[----:B-----5:R-:W-:-:S07]  /*2970*/  FADD R23, R11, R23 ;  /* 0x000000170b177221 */ /* 0x020fce0000000000 */
.L_x_281:
[----:B------:R-:W0:Y:S01]  /*2980*/  LDC R6, c[0x0][0x3a0] ;  /* 0x0000e800ff067b82 */ /* 0x000e220000000800 */
[----:B------:R-:W-:Y:S01]  /*2990*/  FADD R26, R10, R26 ;  /* 0x0000001a0a1a7221 */ /* 0x000fe20000000000 */
[----:B------:R-:W-:Y:S06]  /*29a0*/  @P1 BRA `(.L_x_32) ;  /* 0x0000000000241947 */ /* 0x000fec0003800000 */
        /* <DEDUP_REMOVED lines=9> */
.L_x_32:
[----:B------:R-:W-:Y:S05]  /*2a40*/  WARPSYNC.ALL ;  /* 0x0000000000007948 */ /* 0x000fea0003800000 */
[----:B------:R-:W-:Y:S06]  /*2a50*/  BAR.SYNC.DEFER_BLOCKING 0x0 ;  /* 0x0000000000007b1d */ /* 0x000fec0000010000 */
[----:B------:R-:W-:Y:S04]  /*2a60*/  BSSY.RECONVERGENT B0, `(.L_x_33) ;  /* 0x0000011000007945 */ /* 0x000fe80003800200 */
[----:B------:R-:W-:Y:S05]  /*2a70*/  @P2 BRA `(.L_x_34) ;  /* 0x00000000003c2947 */ /* 0x000fea0003800000 */
[----:B-1----:R1:W2:Y:S01]  /*2a80*/  LDS R7, [R20] ;  /* 0x0000000014077984 */ /* 0x0022a20000000800 */
[----:B------:R-:W3:Y:S01]  /*2a90*/  LDC R17, c[0x0][0x384] ;  /* 0x0000e100ff117b82 */ /* 0x000ee20000000800 */
[----:B------:R-:W-:-:S07]  /*2aa0*/  MOV R13, R21 ;  /* 0x00000015000d7202 */ /* 0x000fce0000000f00 */
[----:B-1----:R-:W4:Y:S02]  /*2ab0*/  LDC.64 R8, c[0x0][0x3b0] ;  /* 0x0000ec00ff087b82 */ /* 0x002f240000000a00 */
.L_x_35:
[----:B0-----:R-:W-:-:S04]  /*2ac0*/  IMAD R11, R4, R6, R13 ;  /* 0x00000006040b7224 */ /* 0x001fc800078e020d */
[----:B----4-:R-:W-:-:S06]  /*2ad0*/  IMAD.WIDE R10, R11, 0x4, R8 ;  /* 0x000000040b0a7825 */ /* 0x010fcc00078e0208 */
[----:B------:R-:W2:Y:S01]  /*2ae0*/  LDG.E R10, desc[UR14][R10.64] ;  /* 0x0000000e0a0a7981 */ /* 0x000ea2000c1e1900 */
[----:B------:R-:W-:Y:S01]  /*2af0*/  IMAD R12, R5, R6, R13 ;  /* 0x00000006050c7224 */ /* 0x000fe200078e020d */
[----:B---3--:R-:W-:Y:S02]  /*2b00*/  LEA R15, R17, R22, 0x2 ;  /* 0x00000016110f7211 */ /* 0x008fe400078e10ff */
[----:B------:R-:W-:Y:S02]  /*2b10*/  IADD3 R13, PT, PT, R13, UR19, RZ ;  /* 0x000000130d0d7c10 */ /* 0x000fe4000fffe0ff */
[----:B------:R-:W-:Y:S02]  /*2b20*/  LEA R15, R12, R15, 0x2 ;  /* 0x0000000f0c0f7211 */ /* 0x000fe400078e10ff */
[----:B------:R-:W-:Y:S01]  /*2b30*/  ISETP.GE.AND P0, PT, R13, R6, PT ;  /* 0x000000060d00720c */ /* 0x000fe20003f06270 */
[----:B--2---:R-:W-:-:S05]  /*2b40*/  FMUL R12, R7, R10 ;  /* 0x0000000a070c7220 */ /* 0x004fca0000400000 */
[----:B------:R0:W-:Y:S07]  /*2b50*/  STS [R15], R12 ;  /* 0x0000000c0f007388 */ /* 0x0001ee0000000800 */
[----:B------:R-:W-:Y:S05]  /*2b60*/  @!P0 BRA `(.L_x_35) ;  /* 0xfffffffc00d48947 */ /* 0x000fea000383ffff */
.L_x_34:
[----:B------:R-:W-:Y:S05]  /*2b70*/  BSYNC.RECONVERGENT B0 ;  /* 0x0000000000007941 */ /* 0x000fea0003800200 */
.L_x_33:
[----:B------:R-:W-:Y:S04]  /*2b80*/  BSSY.RECONVERGENT B0, `(.L_x_36) ;  /* 0x0000019000007945 */ /* 0x000fe80003800200 */
[----:B------:R-:W-:Y:S05]  /*2b90*/  @P3 BRA `(.L_x_37) ;  /* 0x00000000005c3947 */ /* 0x000fea0003800000 */
[----:B-1----:R-:W1:Y:S01]  /*2ba0*/  LDC R7, c[0x0][0x380] ;  /* 0x0000e000ff077b82 */ /* 0x002e620000000800 */
[----:B0-----:R-:W-:-:S07]  /*2bb0*/  IMAD.MOV.U32 R12, RZ, RZ, R21 ;  /* 0x000000ffff0c7224 */ /* 0x001fce00078e0015 */
[----:B------:R-:W0:Y:S01]  /*2bc0*/  LDC.64 R8, c[0x0][0x3b8] ;  /* 0x0000ee00ff087b82 */ /* 0x000e220000000a00 */
[----:B-1----:R-:W-:-:S06]  /*2bd0*/  LEA R7, R7, R20, 0x2 ;  /* 0x0000001407077211 */ /* 0x002fcc00078e10ff */
[----:B------:R-:W1:Y:S02]  /*2be0*/  LDS R7, [R7] ;  /* 0x0000000007077984 */ /* 0x000e640000000800 */
.L_x_38:
[----:B------:R-:W-:-:S04]  /*2bf0*/  IMAD R10, R4, R19, R12 ;  /* 0x00000013040a7224 */ /* 0x000fc800078e020c */
[----:B------:R-:W-:-:S04]  /*2c00*/  IMAD R11, R10, 0x3, RZ ;  /* 0x000000030a0b7824 */ /* 0x000fc800078e02ff */
[----:B0-----:R-:W-:-:S05]  /*2c10*/  IMAD.WIDE R10, R11, 0x4, R8 ;  /* 0x000000040b0a7825 */ /* 0x001fca00078e0208 */
[----:B--2---:R-:W1:Y:S04]  /*2c20*/  LDG.E R14, desc[UR14][R10.64] ;  /* 0x0000000e0a0e7981 */ /* 0x004e68000c1e1900 */
[----:B------:R-:W2:Y:S04]  /*2c30*/  LDG.E R16, desc[UR14][R10.64+0x4] ;  /* 0x0000040e0a107981 */ /* 0x000ea8000c1e1900 */
[----:B------:R-:W3:Y:S01]  /*2c40*/  LDG.E R20, desc[UR14][R10.64+0x8] ;  /* 0x0000080e0a147981 */ /* 0x000ee2000c1e1900 */
[----:B------:R-:W-:Y:S02]  /*2c50*/  HFMA2 R24, -RZ, RZ, 0, 7.152557373046875e-07 ;  /* 0x0000000cff187431 */ /* 0x000fe400000001ff */
[----:B------:R-:W-:Y:S01]  /*2c60*/  IMAD R13, R5, R19, R12 ;  /* 0x00000013050d7224 */ /* 0x000fe200078e020c */
[----:B------:R-:W-:-:S04]  /*2c70*/  IADD3 R12, PT, PT, R12, UR19, RZ ;  /* 0x000000130c0c7c10 */ /* 0x000fc8000fffe0ff */
[----:B------:R-:W-:Y:S01]  /*2c80*/  ISETP.GE.AND P0, PT, R12, R19, PT ;  /* 0x000000130c00720c */ /* 0x000fe20003f06270 */
[----:B------:R-:W-:Y:S02]  /*2c90*/  IMAD R13, R13, R24, UR6 ;  /* 0x000000060d0d7e24 */ /* 0x000fe4000f8e0218 */
[C---:B-1----:R-:W-:Y:S01]  /*2ca0*/  FMUL R14, R7.reuse, R14 ;  /* 0x0000000e070e7220 */ /* 0x042fe20000400000 */
[----:B--2---:R-:W-:-:S04]  /*2cb0*/  FMUL R16, R7, R16 ;  /* 0x0000001007107220 */ /* 0x004fc80000400000 */
[----:B------:R2:W-:Y:S01]  /*2cc0*/  STS [R13], R14 ;  /* 0x0000000e0d007388 */ /* 0x0005e20000000800 */
[----:B---3--:R-:W-:-:S03]  /*2cd0*/  FMUL R20, R7, R20 ;  /* 0x0000001407147220 */ /* 0x008fc60000400000 */
[----:B------:R2:W-:Y:S04]  /*2ce0*/  STS [R13+0x4], R16 ;  /* 0x000004100d007388 */ /* 0x0005e80000000800 */
[----:B------:R2:W-:Y:S01]  /*2cf0*/  STS [R13+0x8], R20 ;  /* 0x000008140d007388 */ /* 0x0005e20000000800 */
[----:B------:R-:W-:Y:S05]  /*2d00*/  @!P0 BRA `(.L_x_38) ;  /* 0xfffffffc00b88947 */ /* 0x000fea000383ffff */
.L_x_37:
[----:B------:R-:W-:Y:S05]  /*2d10*/  BSYNC.RECONVERGENT B0 ;  /* 0x0000000000007941 */ /* 0x000fea0003800200 */
.L_x_36:
[----:B------:R-:W-:Y:S04]  /*2d20*/  BSSY.RECONVERGENT B0, `(.L_x_39) ;  /* 0x000001e000007945 */ /* 0x000fe80003800200 */
[----:B------:R-:W-:Y:S05]  /*2d30*/  @P2 BRA `(.L_x_40) ;  /* 0x0000000000702947 */ /* 0x000fea0003800000 */
[----:B-1----:R-:W1:Y:S01]  /*2d40*/  LDC R7, c[0x0][0x380] ;  /* 0x0000e000ff077b82 */ /* 0x002e620000000800 */
[----:B------:R-:W-:Y:S01]  /*2d50*/  IMAD R10, R5, 0xc, RZ ;  /* 0x0000000c050a7824 */ /* 0x000fe200078e02ff */
[----:B0-----:R-:W-:Y:S01]  /*2d60*/  MOV R15, R21 ;  /* 0x00000015000f7202 */ /* 0x001fe20000000f00 */
[C---:B-1----:R-:W-:Y:S02]  /*2d70*/  IMAD R8, R7.reuse, 0x68, R22 ;  /* 0x0000006807087824 */ /* 0x042fe400078e0216 */
[C---:B------:R-:W-:Y:S02]  /*2d80*/  IMAD R9, R7.reuse, -0xc, R10 ;  /* 0xfffffff407097824 */ /* 0x040fe400078e020a */
[----:B------:R-:W-:-:S04]  /*2d90*/  IMAD R8, R7, -0x24, R8 ;  /* 0xffffffdc07087824 */ /* 0x000fc800078e0208 */
[----:B------:R-:W-:-:S04]  /*2da0*/  IMAD R8, R7, -0x24, R8 ;  /* 0xffffffdc07087824 */ /* 0x000fc800078e0208 */
[----:B------:R-:W-:-:S05]  /*2db0*/  IMAD R8, R7, -0xc, R8 ;  /* 0xfffffff407087824 */ /* 0x000fca00078e0208 */
[----:B------:R-:W-:Y:S02]  /*2dc0*/  IADD3 R10, PT, PT, R8, R9, RZ ;  /* 0x00000009080a7210 */ /* 0x000fe40007ffe0ff */
[----:B------:R-:W0:Y:S03]  /*2dd0*/  LDC.64 R8, c[0x0][0x3b0] ;  /* 0x0000ec00ff087b82 */ /* 0x000e260000000a00 */
[----:B------:R1:W3:Y:S04]  /*2de0*/  LDS R7, [R10] ;  /* 0x000000000a077984 */ /* 0x0002e80000000800 */
[----:B------:R1:W4:Y:S04]  /*2df0*/  LDS R12, [R10+0x4] ;  /* 0x000004000a0c7984 */ /* 0x0003280000000800 */
[----:B--2---:R1:W2:Y:S02]  /*2e00*/  LDS R13, [R10+0x8] ;  /* 0x000008000a0d7984 */ /* 0x0042a40000000800 */
.L_x_41:
[----:B------:R-:W-:-:S04]  /*2e10*/  IMAD R11, R4, R6, R15 ;  /* 0x00000006040b7224 */ /* 0x000fc800078e020f */
[----:B01----:R-:W-:-:S06]  /*2e20*/  IMAD.WIDE R10, R11, 0x4, R8 ;  /* 0x000000040b0a7825 */ /* 0x003fcc00078e0208 */
[----:B------:R-:W3:Y:S01]  /*2e30*/  LDG.E R10, desc[UR14][R10.64] ;  /* 0x0000000e0a0a7981 */ /* 0x000ee2000c1e1900 */
[----:B------:R-:W-:Y:S02]  /*2e40*/  HFMA2 R17, -RZ, RZ, 0, 7.152557373046875e-07 ;  /* 0x0000000cff117431 */ /* 0x000fe400000001ff */
[----:B------:R-:W-:Y:S02]  /*2e50*/  IMAD R14, R5, R6, R15 ;  /* 0x00000006050e7224 */ /* 0x000fe400078e020f */
[----:B------:R-:W-:-:S05]  /*2e60*/  VIADD R15, R15, UR19 ;  /* 0x000000130f0f7c36 */ /* 0x000fca0008000000 */
[----:B------:R-:W-:Y:S01]  /*2e70*/  ISETP.GE.AND P0, PT, R15, R6, PT ;  /* 0x000000060f00720c */ /* 0x000fe20003f06270 */
[----:B------:R-:W-:Y:S02]  /*2e80*/  IMAD R17, R14, R17, UR5 ;  /* 0x000000050e117e24 */ /* 0x000fe4000f8e0211 */
[-C--:B---3--:R-:W-:Y:S01]  /*2e90*/  FMUL R14, R7, R10.reuse ;  /* 0x0000000a070e7220 */ /* 0x088fe20000400000 */
[-C--:B----4-:R-:W-:Y:S01]  /*2ea0*/  FMUL R16, R12, R10.reuse ;  /* 0x0000000a0c107220 */ /* 0x090fe20000400000 */
[----:B--2---:R-:W-:-:S03]  /*2eb0*/  FMUL R20, R13, R10 ;  /* 0x0000000a0d147220 */ /* 0x004fc60000400000 */
[----:B------:R0:W-:Y:S04]  /*2ec0*/  STS [R17], R14 ;  /* 0x0000000e11007388 */ /* 0x0001e80000000800 */
[----:B------:R0:W-:Y:S04]  /*2ed0*/  STS [R17+0x4], R16 ;  /* 0x0000041011007388 */ /* 0x0001e80000000800 */
[----:B------:R0:W-:Y:S01]  /*2ee0*/  STS [R17+0x8], R20 ;  /* 0x0000081411007388 */ /* 0x0001e20000000800 */
[----:B------:R-:W-:Y:S05]  /*2ef0*/  @!P0 BRA `(.L_x_41) ;  /* 0xfffffffc00c48947 */ /* 0x000fea000383ffff */
.L_x_40:
[----:B------:R-:W-:Y:S05]  /*2f00*/  BSYNC.RECONVERGENT B0 ;  /* 0x0000000000007941 */ /* 0x000fea0003800200 */
.L_x_39:
[----:B------:R-:W-:Y:S04]  /*2f10*/  BSSY.RECONVERGENT B0, `(.L_x_42) ;  /* 0x000001d000007945 */ /* 0x000fe80003800200 */
[----:B------:R-:W-:Y:S05]  /*2f20*/  @P3 BRA `(.L_x_43) ;  /* 0x00000000006c3947 */ /* 0x000fea0003800000 */
[----:B-1----:R-:W1:Y:S01]  /*2f30*/  LDC R7, c[0x0][0x380] ;  /* 0x0000e000ff077b82 */ /* 0x002e620000000800 */
[----:B------:R-:W-:Y:S01]  /*2f40*/  IMAD R9, R5, 0xc, RZ ;  /* 0x0000000c05097824 */ /* 0x000fe200078e02ff */
[----:B0-2---:R-:W-:Y:S01]  /*2f50*/  MOV R14, R21 ;  /* 0x00000015000e7202 */ /* 0x005fe20000000f00 */
[----:B-1----:R-:W-:-:S04]  /*2f60*/  IMAD R22, R7, 0x68, R22 ;  /* 0x0000006807167824 */ /* 0x002fc800078e0216 */
[----:B------:R-:W-:-:S04]  /*2f70*/  IMAD R22, R7, -0x24, R22 ;  /* 0xffffffdc07167824 */ /* 0x000fc800078e0216 */
[----:B------:R-:W-:-:S04]  /*2f80*/  IMAD R22, R7, -0x24, R22 ;  /* 0xffffffdc07167824 */ /* 0x000fc800078e0216 */
[----:B------:R-:W-:Y:S02]  /*2f90*/  IMAD R22, R7, -0xc, R22 ;  /* 0xfffffff407167824 */ /* 0x000fe400078e0216 */
[----:B------:R-:W0:Y:S03]  /*2fa0*/  LDC.64 R6, c[0x0][0x3b8] ;  /* 0x0000ee00ff067b82 */ /* 0x000e260000000a00 */
[----:B------:R-:W-:-:S05]  /*2fb0*/  IADD3 R9, PT, PT, R22, R9, RZ ;  /* 0x0000000916097210 */ /* 0x000fca0007ffe0ff */
[----:B------:R1:W2:Y:S04]  /*2fc0*/  LDS R10, [R9] ;  /* 0x00000000090a7984 */ /* 0x0002a80000000800 */
[----:B------:R1:W3:Y:S04]  /*2fd0*/  LDS R11, [R9+0x4] ;  /* 0x00000400090b7984 */ /* 0x0002e80000000800 */
[----:B------:R1:W4:Y:S02]  /*2fe0*/  LDS R12, [R9+0x8] ;  /* 0x00000800090c7984 */ /* 0x0003240000000800 */
.L_x_44:
[----:B------:R-:W-:-:S04]  /*2ff0*/  IMAD R8, R4, R19, R14 ;  /* 0x0000001304087224 */ /* 0x000fc800078e020e */
[----:B-1----:R-:W-:-:S04]  /*3000*/  IMAD R9, R8, 0x3, RZ ;  /* 0x0000000308097824 */ /* 0x002fc800078e02ff */
[----:B0-----:R-:W-:-:S05]  /*3010*/  IMAD.WIDE R8, R9, 0x4, R6 ;  /* 0x0000000409087825 */ /* 0x001fca00078e0206 */
[----:B------:R-:W3:Y:S04]  /*3020*/  LDG.E R16, desc[UR14][R8.64+0x4] ;  /* 0x0000040e08107981 */ /* 0x000ee8000c1e1900 */
[----:B------:R-:W2:Y:S04]  /*3030*/  LDG.E R13, desc[UR14][R8.64] ;  /* 0x0000000e080d7981 */ /* 0x000ea8000c1e1900 */
[----:B------:R-:W4:Y:S01]  /*3040*/  LDG.E R17, desc[UR14][R8.64+0x8] ;  /* 0x0000080e08117981 */ /* 0x000f22000c1e1900 */
[----:B---3--:R-:W-:Y:S01]  /*3050*/  FMUL R15, R11, R16 ;  /* 0x000000100b0f7220 */ /* 0x008fe20000400000 */
[----:B------:R-:W-:Y:S01]  /*3060*/  IMAD R16, R5, R19, R14 ;  /* 0x0000001305107224 */ /* 0x000fe200078e020e */
[----:B------:R-:W-:-:S02]  /*3070*/  IADD3 R14, PT, PT, R14, UR19, RZ ;  /* 0x000000130e0e7c10 */ /* 0x000fc4000fffe0ff */
[----:B--2---:R-:W-:Y:S02]  /*3080*/  FFMA R13, R10, R13, R15 ;  /* 0x0000000d0a0d7223 */ /* 0x004fe4000000000f */
[----:B------:R-:W-:Y:S02]  /*3090*/  LEA R16, R16, UR16, 0x2 ;  /* 0x0000001010107c11 */ /* 0x000fe4000f8e10ff */
[----:B----4-:R-:W-:Y:S01]  /*30a0*/  FFMA R13, R12, R17, R13 ;  /* 0x000000110c0d7223 */ /* 0x010fe2000000000d */
[----:B------:R-:W-:-:S04]  /*30b0*/  ISETP.GE.AND P0, PT, R14, R19, PT ;  /* 0x000000130e00720c */ /* 0x000fc80003f06270 */
[----:B------:R0:W-:Y:S09]  /*30c0*/  STS [R16], R13 ;  /* 0x0000000d10007388 */ /* 0x0001f20000000800 */
[----:B------:R-:W-:Y:S05]  /*30d0*/  @!P0 BRA `(.L_x_44) ;  /* 0xfffffffc00c48947 */ /* 0x000fea000383ffff */
.L_x_43:
[----:B------:R-:W-:Y:S05]  /*30e0*/  BSYNC.RECONVERGENT B0 ;  /* 0x0000000000007941 */ /* 0x000fea0003800200 */
.L_x_42:
[----:B------:R-:W-:Y:S04]  /*30f0*/  BSSY.RECONVERGENT B0, `(.L_x_45) ;  /* 0x000006a000007945 */ /* 0x000fe80003800200 */
[----:B------:R-:W-:Y:S05]  /*3100*/  @P4 BRA `(.L_x_46) ;  /* 0x0000000400a04947 */ /* 0x000fea0003800000 */
[----:B-1----:R1:W3:Y:S01]  /*3110*/  LDS R8, [R0] ;  /* 0x0000000000087984 */ /* 0x0022e20000000800 */
[----:B------:R-:W-:Y:S01]  /*3120*/  BSSY.RECONVERGENT B1, `(.L_x_47) ;  /* 0x0000026000017945 */ /* 0x000fe20003800200 */
[----:B0-----:R-:W-:Y:S02]  /*3130*/  MOV R17, R21 ;  /* 0x0000001500117202 */ /* 0x001fe40000000f00 */
[----:B------:R1:W0:Y:S04]  /*3140*/  LDS R9, [R0+0x4] ;  /* 0x0000040000097984 */ /* 0x0002280000000800 */
[----:B------:R1:W4:Y:S04]  /*3150*/  LDS R10, [R0+0x8] ;  /* 0x00000800000a7984 */ /* 0x0003280000000800 */
[----:B------:R1:W0:Y:S04]  /*3160*/  LDS R11, [R0+0xc] ;  /* 0x00000c00000b7984 */ /* 0x0002280000000800 */
[----:B------:R1:W0:Y:S04]  /*3170*/  LDS R12, [R0+0x10] ;  /* 0x00001000000c7984 */ /* 0x0002280000000800 */
[----:B--2---:R1:W2:Y:S04]  /*3180*/  LDS R13, [R0+0x14] ;  /* 0x00001400000d7984 */ /* 0x0042a80000000800 */
[----:B------:R1:W0:Y:S04]  /*3190*/  LDS R14, [R0+0x18] ;  /* 0x00001800000e7984 */ /* 0x0002280000000800 */
[----:B------:R1:W0:Y:S04]  /*31a0*/  LDS R15, [R0+0x1c] ;  /* 0x00001c00000f7984 */ /* 0x0002280000000800 */
[----:B------:R1:W0:Y:S02]  /*31b0*/  LDS R16, [R0+0x20] ;  /* 0x0000200000107984 */ /* 0x0002240000000800 */
.L_x_48:
[----:B------:R-:W5:Y:S01]  /*31c0*/  LDC.64 R6, c[0x0][0x3c0] ;  /* 0x0000f000ff067b82 */ /* 0x000f620000000a00 */
[----:B0-----:R-:W-:-:S04]  /*31d0*/  IMAD R19, R4, R18, R17 ;  /* 0x0000001204137224 */ /* 0x001fc800078e0211 */
[----:B------:R-:W-:-:S04]  /*31e0*/  IMAD R19, R19, 0x9, RZ ;  /* 0x0000000913137824 */ /* 0x000fc800078e02ff */
[----:B-----5:R-:W-:-:S05]  /*31f0*/  IMAD.WIDE R6, R19, 0x4, R6 ;  /* 0x0000000413067825 */ /* 0x020fca00078e0206 */
[----:B------:R-:W0:Y:S04]  /*3200*/  LDG.E R24, desc[UR14][R6.64+0x4] ;  /* 0x0000040e06187981 */ /* 0x000e28000c1e1900 */
[----:B------:R-:W3:Y:S04]  /*3210*/  LDG.E R27, desc[UR14][R6.64] ;  /* 0x0000000e061b7981 */ /* 0x000ee8000c1e1900 */
[----:B------:R-:W4:Y:S04]  /*3220*/  LDG.E R23, desc[UR14][R6.64+0x8] ;  /* 0x0000080e06177981 */ /* 0x000f28000c1e1900 */
[----:B------:R-:W5:Y:S04]  /*3230*/  LDG.E R22, desc[UR14][R6.64+0xc] ;  /* 0x00000c0e06167981 */ /* 0x000f68000c1e1900 */
[----:B------:R-:W2:Y:S04]  /*3240*/  LDG.E R19, desc[UR14][R6.64+0x10] ;  /* 0x0000100e06137981 */ /* 0x000ea8000c1e1900 */
[----:B------:R-:W2:Y:S04]  /*3250*/  LDG.E R20, desc[UR14][R6.64+0x14] ;  /* 0x0000140e06147981 */ /* 0x000ea8000c1e1900 */
[----:B------:R-:W2:Y:S01]  /*3260*/  LDG.E R25, desc[UR14][R6.64+0x18] ;  /* 0x0000180e06197981 */ /* 0x000ea2000c1e1900 */
[----:B0-----:R-:W-:-:S03]  /*3270*/  FMUL R29, R9, R24 ;  /* 0x00000018091d7220 */ /* 0x001fc60000400000 */
[----:B------:R-:W2:Y:S01]  /*3280*/  LDG.E R24, desc[UR14][R6.64+0x1c] ;  /* 0x00001c0e06187981 */ /* 0x000ea2000c1e1900 */
[----:B---3--:R-:W-:-:S03]  /*3290*/  FFMA R29, R8, R27, R29 ;  /* 0x0000001b081d7223 */ /* 0x008fc6000000001d */
[----:B------:R-:W3:Y:S01]  /*32a0*/  LDG.E R27, desc[UR14][R6.64+0x20] ;  /* 0x0000200e061b7981 */ /* 0x000ee2000c1e1900 */
[----:B----4-:R-:W-:-:S04]  /*32b0*/  FFMA R26, R10, R23, R29 ;  /* 0x000000170a1a7223 */ /* 0x010fc8000000001d */
[----:B-----5:R-:W-:-:S04]  /*32c0*/  FFMA R23, R11, R22, R26 ;  /* 0x000000160b177223 */ /* 0x020fc8000000001a */
[----:B--2---:R-:W-:-:S04]  /*32d0*/  FFMA R22, R12, R19, R23 ;  /* 0x000000130c167223 */ /* 0x004fc80000000017 */
[----:B------:R-:W-:Y:S01]  /*32e0*/  FFMA R19, R13, R20, R22 ;  /* 0x000000140d137223 */ /* 0x000fe20000000016 */
[----:B------:R-:W-:-:S03]  /*32f0*/  IMAD R22, R5, R18, R17 ;  /* 0x0000001205167224 */ /* 0x000fc600078e0211 */
[----:B------:R-:W-:Y:S02]  /*3300*/  FFMA R20, R14, R25, R19 ;  /* 0x000000190e147223 */ /* 0x000fe40000000013 */
[----:B------:R-:W-:Y:S02]  /*3310*/  LEA R22, R22, UR4, 0x2 ;  /* 0x0000000416167c11 */ /* 0x000fe4000f8e10ff */
[----:B------:R-:W-:-:S04]  /*3320*/  IADD3 R17, PT, PT, R17, UR19, RZ ;  /* 0x0000001311117c10 */ /* 0x000fc8000fffe0ff */
[----:B------:R-:W-:Y:S01]  /*3330*/  ISETP.GE.AND P0, PT, R17, R18, PT ;  /* 0x000000121100720c */ /* 0x000fe20003f06270 */
[----:B------:R-:W-:-:S04]  /*3340*/  FFMA R19, R15, R24, R20 ;  /* 0x000000180f137223 */ /* 0x000fc80000000014 */
[----:B---3--:R-:W-:-:S05]  /*3350*/  FFMA R19, R16, R27, R19 ;  /* 0x0000001b10137223 */ /* 0x008fca0000000013 */
[----:B------:R0:W-:Y:S03]  /*3360*/  STS [R22], R19 ;  /* 0x0000001316007388 */ /* 0x0001e60000000800 */
[----:B------:R-:W-:Y:S05]  /*3370*/  @!P0 BRA `(.L_x_48) ;  /* 0xfffffffc00908947 */ /* 0x000fea000383ffff */
[----:B------:R-:W-:Y:S05]  /*3380*/  BSYNC.RECONVERGENT B1 ;  /* 0x0000000000017941 */ /* 0x000fea0003800200 */
.L_x_47:
[----:B------:R2:W3:Y:S04]  /*3390*/  LDS R8, [R2] ;  /* 0x0000000002087984 */ /* 0x0004e80000000800 */
[----:B------:R2:W4:Y:S04]  /*33a0*/  LDS R9, [R2+0x4] ;  /* 0x0000040002097984 */ /* 0x0005280000000800 */
[----:B------:R2:W0:Y:S04]  /*33b0*/  LDS R10, [R2+0x8] ;  /* 0x00000800020a7984 */ /* 0x0004280000000800 */
[----:B------:R2:W0:Y:S04]  /*33c0*/  LDS R11, [R2+0xc] ;  /* 0x00000c00020b7984 */ /* 0x0004280000000800 */
[----:B------:R2:W0:Y:S04]  /*33d0*/  LDS R12, [R2+0x10] ;  /* 0x00001000020c7984 */ /* 0x0004280000000800 */
[----:B------:R2:W0:Y:S04]  /*33e0*/  LDS R13, [R2+0x14] ;  /* 0x00001400020d7984 */ /* 0x0004280000000800 */
[----:B------:R2:W0:Y:S04]  /*33f0*/  LDS R14, [R2+0x18] ;  /* 0x00001800020e7984 */ /* 0x0004280000000800 */
[----:B------:R2:W0:Y:S04]  /*3400*/  LDS R15, [R2+0x1c] ;  /* 0x00001c00020f7984 */ /* 0x0004280000000800 */
[----:B------:R2:W0:Y:S02]  /*3410*/  LDS R16, [R2+0x20] ;  /* 0x0000200002107984 */ /* 0x0004240000000800 */
.L_x_49:
[----:B0-----:R-:W5:Y:S01]  /*3420*/  LDC.64 R6, c[0x0][0x3c0] ;  /* 0x0000f000ff067b82 */ /* 0x001f620000000a00 */
[----:B------:R-:W-:-:S04]  /*3430*/  IMAD R17, R4, R18, R21 ;  /* 0x0000001204117224 */ /* 0x000fc800078e0215 */
[----:B------:R-:W-:-:S04]  /*3440*/  IMAD R17, R17, 0x9, RZ ;  /* 0x0000000911117824 */ /* 0x000fc800078e02ff */
[----:B-----5:R-:W-:-:S05]  /*3450*/  IMAD.WIDE R6, R17, 0x4, R6 ;  /* 0x0000000411067825 */ /* 0x020fca00078e0206 */
[----:B0-----:R-:W4:Y:S04]  /*3460*/  LDG.E R22, desc[UR14][R6.64+0x4] ;  /* 0x0000040e06167981 */ /* 0x001f28000c1e1900 */
[----:B------:R-:W3:Y:S04]  /*3470*/  LDG.E R17, desc[UR14][R6.64] ;  /* 0x0000000e06117981 */ /* 0x000ee8000c1e1900 */
[----:B------:R-:W5:Y:S04]  /*3480*/  LDG.E R23, desc[UR14][R6.64+0x8] ;  /* 0x0000080e06177981 */ /* 0x000f68000c1e1900 */
[----:B------:R-:W2:Y:S04]  /*3490*/  LDG.E R20, desc[UR14][R6.64+0x10] ;  /* 0x0000100e06147981 */ /* 0x000ea8000c1e1900 */
[----:B------:R-:W2:Y:S01]  /*34a0*/  LDG.E R19, desc[UR14][R6.64+0xc] ;  /* 0x00000c0e06137981 */ /* 0x000ea2000c1e1900 */
[-C--:B----4-:R-:W-:Y:S01]  /*34b0*/  FMUL R25, R9, R22.reuse ;  /* 0x0000001609197220 */ /* 0x090fe20000400000 */
[-C--:B------:R-:W-:Y:S01]  /*34c0*/  FMUL R24, R12, R22.reuse ;  /* 0x000000160c187220 */ /* 0x080fe20000400000 */
[----:B------:R-:W-:-:S02]  /*34d0*/  FMUL R27, R15, R22 ;  /* 0x000000160f1b7220 */ /* 0x000fc40000400000 */
[-C--:B---3--:R-:W-:Y:S01]  /*34e0*/  FFMA R25, R8, R17.reuse, R25 ;  /* 0x0000001108197223 */ /* 0x088fe20000000019 */
[-C--:B------:R-:W-:Y:S01]  /*34f0*/  FFMA R22, R11, R17.reuse, R24 ;  /* 0x000000110b167223 */ /* 0x080fe20000000018 */
[----:B------:R-:W-:Y:S01]  /*3500*/  FFMA R27, R14, R17, R27 ;  /* 0x000000110e1b7223 */ /* 0x000fe2000000001b */
[----:B------:R-:W-:Y:S02]  /*3510*/  IMAD.MOV.U32 R24, RZ, RZ, 0x24 ;  /* 0x00000024ff187424 */ /* 0x000fe400078e00ff */
[-C--:B-----5:R-:W-:Y:S01]  /*3520*/  FFMA R26, R10, R23.reuse, R25 ;  /* 0x000000170a1a7223 */ /* 0x0a0fe20000000019 */
[----:B------:R-:W-:Y:S02]  /*3530*/  IMAD R17, R5, R18, R21 ;  /* 0x0000001205117224 */ /* 0x000fe400078e0215 */
[-C--:B------:R-:W-:Y:S01]  /*3540*/  FFMA R28, R13, R23.reuse, R22 ;  /* 0x000000170d1c7223 */ /* 0x080fe20000000016 */
[----:B------:R-:W-:Y:S01]  /*3550*/  FFMA R22, R16, R23, R27 ;  /* 0x0000001710167223 */ /* 0x000fe2000000001b */
[----:B--2---:R-:W-:Y:S01]  /*3560*/  FMUL R27, R9, R20 ;  /* 0x00000014091b7220 */ /* 0x004fe20000400000 */
[----:B------:R-:W-:-:S02]  /*3570*/  IMAD R17, R17, R24, UR7 ;  /* 0x0000000711117e24 */ /* 0x000fc4000f8e0218 */
[-C--:B------:R-:W-:Y:S01]  /*3580*/  FMUL R24, R12, R20.reuse ;  /* 0x000000140c187220 */ /* 0x080fe20000400000 */
[----:B------:R-:W-:Y:S01]  /*3590*/  FMUL R23, R15, R20 ;  /* 0x000000140f177220 */ /* 0x000fe20000400000 */
[----:B------:R-:W2:Y:S01]  /*35a0*/  LDG.E R25, desc[UR14][R6.64+0x14] ;  /* 0x0000140e06197981 */ /* 0x000ea2000c1e1900 */
[----:B------:R-:W-:-:S03]  /*35b0*/  FFMA R27, R8, R19, R27 ;  /* 0x00000013081b7223 */ /* 0x000fc6000000001b */
[----:B------:R-:W3:Y:S01]  /*35c0*/  LDG.E R20, desc[UR14][R6.64+0x1c] ;  /* 0x00001c0e06147981 */ /* 0x000ee2000c1e1900 */
[-C--:B------:R-:W-:Y:S01]  /*35d0*/  FFMA R24, R11, R19.reuse, R24 ;  /* 0x000000130b187223 */ /* 0x080fe20000000018 */
[----:B------:R-:W-:Y:S02]  /*35e0*/  FFMA R29, R14, R19, R23 ;  /* 0x000000130e1d7223 */ /* 0x000fe40000000017 */
[----:B------:R-:W4:Y:S04]  /*35f0*/  LDG.E R19, desc[UR14][R6.64+0x18] ;  /* 0x0000180e06137981 */ /* 0x000f28000c1e1900 */
[----:B------:R-:W5:Y:S04]  /*3600*/  LDG.E R23, desc[UR14][R6.64+0x20] ;  /* 0x0000200e06177981 */ /* 0x000f68000c1e1900 */
[----:B------:R2:W-:Y:S04]  /*3610*/  STS [R17], R26 ;  /* 0x0000001a11007388 */ /* 0x0005e80000000800 */
[----:B------:R0:W-:Y:S04]  /*3620*/  STS [R17+0xc], R28 ;  /* 0x00000c1c11007388 */ /* 0x0001e80000000800 */
[----:B------:R1:W-:Y:S01]  /*3630*/  STS [R17+0x18], R22 ;  /* 0x0000181611007388 */ /* 0x0003e20000000800 */
[----:B------:R-:W-:-:S04]  /*3640*/  IADD3 R21, PT, PT, R21, UR19, RZ ;  /* 0x0000001315157c10 */ /* 0x000fc8000fffe0ff */
[----:B------:R-:W-:Y:S01]  /*3650*/  ISETP.GE.AND P0, PT, R21, R18, PT ;  /* 0x000000121500720c */ /* 0x000fe20003f06270 */
[-C--:B--2---:R-:W-:Y:S01]  /*3660*/  FFMA R26, R10, R25.reuse, R27 ;  /* 0x000000190a1a7223 */ /* 0x084fe2000000001b */
[-C--:B------:R-:W-:Y:S01]  /*3670*/  FFMA R24, R13, R25.reuse, R24 ;  /* 0x000000190d187223 */ /* 0x080fe20000000018 */
[----:B0-----:R-:W-:Y:S01]  /*3680*/  FFMA R28, R16, R25, R29 ;  /* 0x00000019101c7223 */ /* 0x001fe2000000001d */
[-C--:B---3--:R-:W-:Y:S01]  /*3690*/  FMUL R25, R9, R20.reuse ;  /* 0x0000001409197220 */ /* 0x088fe20000400000 */
[-C--:B------:R-:W-:Y:S01]  /*36a0*/  FMUL R27, R12, R20.reuse ;  /* 0x000000140c1b7220 */ /* 0x080fe20000400000 */
[----:B------:R-:W-:Y:S02]  /*36b0*/  FMUL R29, R15, R20 ;  /* 0x000000140f1d7220 */ /* 0x000fe40000400000 */
[-C--:B----4-:R-:W-:Y:S01]  /*36c0*/  FFMA R25, R8, R19.reuse, R25 ;  /* 0x0000001308197223 */ /* 0x090fe20000000019 */
[-C--:B------:R-:W-:Y:S01]  /*36d0*/  FFMA R20, R11, R19.reuse, R27 ;  /* 0x000000130b147223 */ /* 0x080fe2000000001b */
[----:B------:R-:W-:-:S02]  /*36e0*/  FFMA R29, R14, R19, R29 ;  /* 0x000000130e1d7223 */ /* 0x000fc4000000001d */
[-C--:B-----5:R-:W-:Y:S01]  /*36f0*/  FFMA R6, R10, R23.reuse, R25 ;  /* 0x000000170a067223 */ /* 0x0a0fe20000000019 */
[-C--:B------:R-:W-:Y:S01]  /*3700*/  FFMA R20, R13, R23.reuse, R20 ;  /* 0x000000170d147223 */ /* 0x080fe20000000014 */
[----:B-1----:R-:W-:Y:S01]  /*3710*/  FFMA R22, R16, R23, R29 ;  /* 0x0000001710167223 */ /* 0x002fe2000000001d */
[----:B------:R0:W-:Y:S04]  /*3720*/  STS [R17+0x4], R26 ;  /* 0x0000041a11007388 */ /* 0x0001e80000000800 */
[----:B------:R0:W-:Y:S04]  /*3730*/  STS [R17+0x10], R24 ;  /* 0x0000101811007388 */ /* 0x0001e80000000800 */
[----:B------:R0:W-:Y:S04]  /*3740*/  STS [R17+0x1c], R28 ;  /* 0x00001c1c11007388 */ /* 0x0001e80000000800 */
[----:B------:R0:W-:Y:S04]  /*3750*/  STS [R17+0x8], R6 ;  /* 0x0000080611007388 */ /* 0x0001e80000000800 */
[----:B------:R0:W-:Y:S04]  /*3760*/  STS [R17+0x14], R20 ;  /* 0x0000141411007388 */ /* 0x0001e80000000800 */
[----:B------:R0:W-:Y:S01]  /*3770*/  STS [R17+0x20], R22 ;  /* 0x0000201611007388 */ /* 0x0001e20000000800 */
[----:B------:R-:W-:Y:S05]  /*3780*/  @!P0 BRA `(.L_x_49) ;  /* 0xfffffffc00248947 */ /* 0x000fea000383ffff */
.L_x_46:
[----:B------:R-:W-:Y:S05]  /*3790*/  BSYNC.RECONVERGENT B0 ;  /* 0x0000000000007941 */ /* 0x000fea0003800200 */
.L_x_45:
[----:B------:R-:W3:Y:S01]  /*37a0*/  LDCU UR9, c[0x0][0x3a4] ;  /* 0x00007480ff0977ac */ /* 0x000ee20008000800 */
[----:B------:R-:W-:Y:S04]  /*37b0*/  BSSY.RECONVERGENT B0, `(.L_x_50) ;  /* 0x0000025000007945 */ /* 0x000fe80003800200 */
[----:B------:R-:W-:Y:S05]  /*37c0*/  @P3 BRA `(.L_x_51) ;  /* 0x00000000008c3947 */ /* 0x000fea0003800000 */
[----:B------:R4:W3:Y:S01]  /*37d0*/  LDS R10, [R3] ;  /* 0x00000000030a7984 */ /* 0x0008e20000000800 */
[----:B01----:R-:W0:Y:S03]  /*37e0*/  LDC.64 R6, c[0x0][0x3b8] ;  /* 0x0000ee00ff067b82 */ /* 0x003e260000000a00 */
[----:B------:R4:W1:Y:S04]  /*37f0*/  LDS R11, [R3+0x4] ;  /* 0x00000400030b7984 */ /* 0x0008680000000800 */
[----:B------:R4:W0:Y:S04]  /*3800*/  LDS R12, [R3+0x8] ;  /* 0x00000800030c7984 */ /* 0x0008280000000800 */
[----:B--2---:R4:W2:Y:S04]  /*3810*/  LDS R13, [R3+0xc] ;  /* 0x00000c00030d7984 */ /* 0x0048a80000000800 */
[----:B------:R4:W0:Y:S04]  /*3820*/  LDS R14, [R3+0x10] ;  /* 0x00001000030e7984 */ /* 0x0008280000000800 */
[----:B------:R4:W0:Y:S04]  /*3830*/  LDS R15, [R3+0x14] ;  /* 0x00001400030f7984 */ /* 0x0008280000000800 */
[----:B------:R4:W0:Y:S04]  /*3840*/  LDS R16, [R3+0x18] ;  /* 0x0000180003107984 */ /* 0x0008280000000800 */
[----:B------:R4:W0:Y:S04]  /*3850*/  LDS R17, [R3+0x1c] ;  /* 0x00001c0003117984 */ /* 0x0008280000000800 */
[----:B------:R4:W0:Y:S01]  /*3860*/  LDS R18, [R3+0x20] ;  /* 0x0000200003127984 */ /* 0x0008220000000800 */
[----:B------:R-:W0:Y:S02]  /*3870*/  S2R R19, SR_TID.X ;  /* 0x0000000000137919 */ /* 0x000e240000002100 */
.L_x_52:
[----:B0--3--:R-:W-:-:S04]  /*3880*/  IMAD R8, R4, UR9, R19 ;  /* 0x0000000904087c24 */ /* 0x009fc8000f8e0213 */
[----:B------:R-:W-:-:S04]  /*3890*/  IMAD R9, R8, 0x3, RZ ;  /* 0x0000000308097824 */ /* 0x000fc800078e02ff */
[----:B------:R-:W-:-:S05]  /*38a0*/  IMAD.WIDE R8, R9, 0x4, R6 ;  /* 0x0000000409087825 */ /* 0x000fca00078e0206 */
[----:B------:R-:W1:Y:S04]  /*38b0*/  LDG.E R20, desc[UR14][R8.64+0x4] ;  /* 0x0000040e08147981 */ /* 0x000e68000c1e1900 */
[----:B------:R-:W3:Y:S04]  /*38c0*/  LDG.E R23, desc[UR14][R8.64] ;  /* 0x0000000e08177981 */ /* 0x000ee8000c1e1900 */
[----:B------:R-:W5:Y:S01]  /*38d0*/  LDG.E R21, desc[UR14][R8.64+0x8] ;  /* 0x0000080e08157981 */ /* 0x000f62000c1e1900 */
[----:B------:R-:W-:Y:S02]  /*38e0*/  HFMA2 R29, -RZ, RZ, 0, 7.152557373046875e-07 ;  /* 0x0000000cff1d7431 */ /* 0x000fe400000001ff */
[-C--:B-1----:R-:W-:Y:S01]  /*38f0*/  FMUL R25, R11, R20.reuse ;  /* 0x000000140b197220 */ /* 0x082fe20000400000 */
[-C--:B------:R-:W-:Y:S01]  /*3900*/  FMUL R22, R14, R20.reuse ;  /* 0x000000140e167220 */ /* 0x080fe20000400000 */
[----:B------:R-:W-:Y:S01]  /*3910*/  FMUL R27, R17, R20 ;  /* 0x00000014111b7220 */ /* 0x000fe20000400000 */
[----:B------:R-:W-:-:S02]  /*3920*/  IMAD R20, R5, UR9, R19 ;  /* 0x0000000905147c24 */ /* 0x000fc4000f8e0213 */
[-C--:B---3--:R-:W-:Y:S01]  /*3930*/  FFMA R25, R10, R23.reuse, R25 ;  /* 0x000000170a197223 */ /* 0x088fe20000000019 */
[-C--:B--2---:R-:W-:Y:S01]  /*3940*/  FFMA R22, R13, R23.reuse, R22 ;  /* 0x000000170d167223 */ /* 0x084fe20000000016 */
[----:B------:R-:W-:Y:S01]  /*3950*/  FFMA R27, R16, R23, R27 ;  /* 0x00000017101b7223 */ /* 0x000fe2000000001b */
[----:B------:R-:W-:Y:S02]  /*3960*/  IMAD R20, R20, R29, UR8 ;  /* 0x0000000814147e24 */ /* 0x000fe4000f8e021d */
[-C--:B-----5:R-:W-:Y:S01]  /*3970*/  FFMA R25, R12, R21.reuse, R25 ;  /* 0x000000150c197223 */ /* 0x0a0fe20000000019 */
[-C--:B------:R-:W-:Y:S01]  /*3980*/  FFMA R9, R15, R21.reuse, R22 ;  /* 0x000000150f097223 */ /* 0x080fe20000000016 */
[----:B------:R-:W-:Y:S01]  /*3990*/  FFMA R27, R18, R21, R27 ;  /* 0x00000015121b7223 */ /* 0x000fe2000000001b */
[----:B------:R-:W-:Y:S02]  /*39a0*/  IADD3 R19, PT, PT, R19, UR19, RZ ;  /* 0x0000001313137c10 */ /* 0x000fe4000fffe0ff */
[----:B------:R0:W-:Y:S02]  /*39b0*/  STS [R20], R25 ;  /* 0x0000001914007388 */ /* 0x0001e40000000800 */
[----:B------:R-:W-:-:S02]  /*39c0*/  ISETP.GE.AND P0, PT, R19, UR9, PT ;  /* 0x0000000913007c0c */ /* 0x000fc4000bf06270 */
[----:B------:R0:W-:Y:S04]  /*39d0*/  STS [R20+0x4], R9 ;  /* 0x0000040914007388 */ /* 0x0001e80000000800 */
[----:B------:R0:W-:Y:S07]  /*39e0*/  STS [R20+0x8], R27 ;  /* 0x0000081b14007388 */ /* 0x0001ee0000000800 */
[----:B------:R-:W-:Y:S05]  /*39f0*/  @!P0 BRA `(.L_x_52) ;  /* 0xfffffffc00a08947 */ /* 0x000fea000383ffff */
.L_x_51:
[----:B---3--:R-:W-:Y:S05]  /*3a00*/  BSYNC.RECONVERGENT B0 ;  /* 0x0000000000007941 */ /* 0x008fea0003800200 */
.L_x_50:
[----:B------:R-:W3:Y:S01]  /*3a10*/  LDCU UR11, c[0x0][0x3a0] ;  /* 0x00007400ff0b77ac */ /* 0x000ee20008000800 */
[----:B0-----:R-:W0:Y:S01]  /*3a20*/  S2R R6, SR_TID.X ;  /* 0x0000000000067919 */ /* 0x001e220000002100 */
[----:B------:R-:W-:Y:S01]  /*3a30*/  BSSY B0, `(.L_x_53) ;  /* 0x0000077000007945 */ /* 0x000fe20003800000 */
[----:B------:R-:W5:Y:S01]  /*3a40*/  LDCU UR9, c[0x0][0x380] ;  /* 0x00007000ff0977ac */ /* 0x000f620008000800 */
[----:B------:R-:W5:Y:S01]  /*3a50*/  LDCU.64 UR12, c[0x0][0x3a0] ;  /* 0x00007400ff0c77ac */ /* 0x000f620008000a00 */
[----:B------:R-:W1:Y:S01]  /*3a60*/  LDCU UR10, c[0x0][0x3a8] ;  /* 0x00007500ff0a77ac */ /* 0x000e620008000800 */
[----:B------:R-:W-:Y:S01]  /*3a70*/  BAR.SYNC.DEFER_BLOCKING 0x0 ;  /* 0x0000000000007b1d */ /* 0x000fe20000010000 */
[----:B---3--:R-:W-:Y:S01]  /*3a80*/  ISETP.GE.AND P0, PT, R5, UR11, PT ;  /* 0x0000000b05007c0c */ /* 0x008fe2000bf06270 */
[----:B-----5:R-:W-:Y:S02]  /*3a90*/  UIMAD UR13, UR9, UR13, URZ ;  /* 0x0000000d090d72a4 */ /* 0x020fe4000f8e02ff */
[----:B------:R-:W-:-:S02]  /*3aa0*/  UIMAD UR12, UR9, UR12, URZ ;  /* 0x0000000c090c72a4 */ /* 0x000fc4000f8e02ff */
[----:B-1----:R-:W-:-:S08]  /*3ab0*/  UIMAD UR11, UR9, UR10, URZ ;  /* 0x0000000a090b72a4 */ /* 0x002fd0000f8e02ff */
[----:B------:R-:W-:Y:S05]  /*3ac0*/  @P0 BRA `(.L_x_54) ;  /* 0x0000000400b40947 */ /* 0x000fea0003800000 */
[----:B------:R-:W-:-:S07]  /*3ad0*/  MOV R7, R5 ;  /* 0x0000000500077202 */ /* 0x000fce0000000f00 */
.L_x_67:
[C---:B0-----:R-:W-:Y:S01]  /*3ae0*/  ISETP.GE.AND P0, PT, R6.reuse, UR12, PT ;  /* 0x0000000c06007c0c */ /* 0x041fe2000bf06270 */
[----:B------:R-:W-:Y:S01]  /*3af0*/  BSSY.RECONVERGENT B1, `(.L_x_55) ;  /* 0x0000018000017945 */ /* 0x000fe20003800200 */
[----:B------:R-:W-:Y:S01]  /*3b00*/  HFMA2 R29, -RZ, RZ, 0, 0 ;  /* 0x00000000ff1d7431 */ /* 0x000fe200000001ff */
[----:B------:R-:W-:-:S10]  /*3b10*/  ISETP.GE.AND P2, PT, R6, UR13, PT ;  /* 0x0000000d06007c0c */ /* 0x000fd4000bf46270 */
[----:B-1----:R-:W-:Y:S05]  /*3b20*/  @P0 BRA `(.L_x_56) ;  /* 0x0000000000500947 */ /* 0x002fea0003800000 */
[----:B------:R-:W0:Y:S01]  /*3b30*/  S2UR UR10, SR_CgaCtaId ;  /* 0x00000000000a79c3 */ /* 0x000e220000008800 */
[----:B------:R-:W1:Y:S01]  /*3b40*/  LDCU UR17, c[0x0][0x384] ;  /* 0x00007080ff1177ac */ /* 0x000e620008000800 */
[----:B--2---:R-:W-:Y:S01]  /*3b50*/  IMAD R13, R7, UR12, R6 ;  /* 0x0000000c070d7c24 */ /* 0x004fe2000f8e0206 */
[----:B------:R-:W-:Y:S01]  /*3b60*/  MOV R29, RZ ;  /* 0x000000ff001d7202 */ /* 0x000fe20000000f00 */
[----:B------:R-:W-:Y:S01]  /*3b70*/  UMOV UR9, 0x400 ;  /* 0x0000040000097882 */ /* 0x000fe20000000000 */
[----:B------:R-:W-:-:S03]  /*3b80*/  MOV R14, R6 ;  /* 0x00000006000e7202 */ /* 0x000fc60000000f00 */
[----:B------:R-:W2:Y:S01]  /*3b90*/  LDC.64 R8, c[0x0][0x400] ;  /* 0x00010000ff087b82 */ /* 0x000ea20000000a00 */
[----:B-1----:R-:W-:Y:S01]  /*3ba0*/  VIADD R12, R6, UR17 ;  /* 0x00000011060c7c36 */ /* 0x002fe20008000000 */
[----:B0-----:R-:W-:-:S06]  /*3bb0*/  ULEA UR9, UR10, UR9, 0x18 ;  /* 0x000000090a097291 */ /* 0x001fcc000f8ec0ff */
[----:B------:R-:W-:-:S07]  /*3bc0*/  LEA R12, R12, UR9, 0x2 ;  /* 0x000000090c0c7c11 */ /* 0x000fce000f8e10ff */
.L_x_57:
[C---:B--2---:R-:W-:Y:S01]  /*3bd0*/  IMAD.WIDE R10, R13.reuse, 0x4, R8 ;  /* 0x000000040d0a7825 */ /* 0x044fe200078e0208 */
[----:B------:R0:W1:Y:S05]  /*3be0*/  LDS R15, [R12] ;  /* 0x000000000c0f7984 */ /* 0x00006a0000000800 */
[----:B------:R-:W1:Y:S01]  /*3bf0*/  LDG.E R10, desc[UR14][R10.64] ;  /* 0x0000000e0a0a7981 */ /* 0x000e62000c1e1900 */
[----:B------:R-:W-:Y:S01]  /*3c00*/  IADD3 R14, PT, PT, R14, UR19, RZ ;  /* 0x000000130e0e7c10 */ /* 0x000fe2000fffe0ff */
[----:B------:R-:W-:Y:S01]  /*3c10*/  VIADD R13, R13, UR19 ;  /* 0x000000130d0d7c36 */ /* 0x000fe20008000000 */
[----:B------:R-:W-:Y:S02]  /*3c20*/  MOV R17, UR19 ;  /* 0x0000001300117c02 */ /* 0x000fe40008000f00 */
[----:B------:R-:W-:-:S02]  /*3c30*/  ISETP.GE.AND P0, PT, R14, UR12, PT ;  /* 0x0000000c0e007c0c */ /* 0x000fc4000bf06270 */
[----:B0-----:R-:W-:Y:S01]  /*3c40*/  LEA R12, R17, R12, 0x2 ;  /* 0x0000000c110c7211 */ /* 0x001fe200078e10ff */
[----:B-1----:R-:W-:-:S10]  /*3c50*/  FFMA R29, R10, R15, R29 ;  /* 0x0000000f0a1d7223 */ /* 0x002fd4000000001d */
[----:B------:R-:W-:Y:S05]  /*3c60*/  @!P0 BRA `(.L_x_57) ;  /* 0xfffffffc00d88947 */ /* 0x000fea000383ffff */
.L_x_56:
[----:B------:R-:W-:Y:S05]  /*3c70*/  BSYNC.RECONVERGENT B1 ;  /* 0x0000000000017941 */ /* 0x000fea0003800200 */
.L_x_55:
[----:B------:R-:W-:-:S03]  /*3c80*/  UMOV UR9, 0xffffffff ;  /* 0xffffffff00097882 */ /* 0x000fc60000000000 */
        /* <DEDUP_REMOVED lines=9> */
[----:B--2---:R0:W1:Y:S02]  /*3d20*/  SHFL.DOWN PT, R13, R12, 0x1, 0x1f ;  /* 0x08201f000c0d7f89 */ /* 0x00406400000e0000 */
.L_x_288:
[----:B------:R-:W-:Y:S01]  /*3d30*/  BSSY.RECONVERGENT B1, `(.L_x_59) ;  /* 0x0000011000017945 */ /* 0x000fe20003800200 */
[----:B------:R-:W-:Y:S01]  /*3d40*/  HFMA2 R29, -RZ, RZ, 0, 0 ;  /* 0x00000000ff1d7431 */ /* 0x000fe200000001ff */
[----:B------:R-:W-:Y:S02]  /*3d50*/  ISETP.GE.AND P3, PT, R6, UR11, PT ;  /* 0x0000000b06007c0c */ /* 0x000fe4000bf66270 */
[----:B------:R-:W-:Y:S11]  /*3d60*/  @P2 BRA `(.L_x_60) ;  /* 0x0000000000342947 */ /* 0x000ff60003800000 */
[----:B------:R-:W2:Y:S01]  /*3d70*/  LDC.64 R8, c[0x0][0x408] ;  /* 0x00010200ff087b82 */ /* 0x000ea20000000a00 */
[----:B------:R-:W-:Y:S01]  /*3d80*/  IMAD R17, R7, UR13, RZ ;  /* 0x0000000d07117c24 */ /* 0x000fe2000f8e02ff */
[----:B------:R-:W-:Y:S02]  /*3d90*/  MOV R29, RZ ;  /* 0x000000ff001d7202 */ /* 0x000fe40000000f00 */
[----:B------:R-:W-:-:S07]  /*3da0*/  MOV R14, R6 ;  /* 0x00000006000e7202 */ /* 0x000fce0000000f00 */
.L_x_61:
[----:B------:R-:W-:-:S05]  /*3db0*/  IADD3 R11, PT, PT, R17, R14, RZ ;  /* 0x0000000e110b7210 */ /* 0x000fca0007ffe0ff */
[----:B--2---:R-:W-:-:S06]  /*3dc0*/  IMAD.WIDE R10, R11, 0x4, R8 ;  /* 0x000000040b0a7825 */ /* 0x004fcc00078e0208 */
[----:B------:R-:W2:Y:S01]  /*3dd0*/  LDG.E R10, desc[UR14][R10.64] ;  /* 0x0000000e0a0a7981 */ /* 0x000ea2000c1e1900 */
[C---:B------:R-:W-:Y:S02]  /*3de0*/  LEA R15, R14.reuse, UR16, 0x2 ;  /* 0x000000100e0f7c11 */ /* 0x040fe4000f8e10ff */
[----:B------:R-:W-:-:S04]  /*3df0*/  IADD3 R14, PT, PT, R14, UR19, RZ ;  /* 0x000000130e0e7c10 */ /* 0x000fc8000fffe0ff */
[----:B------:R-:W2:Y:S01]  /*3e00*/  LDS R15, [R15] ;  /* 0x000000000f0f7984 */ /* 0x000ea20000000800 */
[----:B------:R-:W-:Y:S01]  /*3e10*/  ISETP.GE.AND P0, PT, R14, UR13, PT ;  /* 0x0000000d0e007c0c */ /* 0x000fe2000bf06270 */
[----:B--2---:R-:W-:-:S12]  /*3e20*/  FFMA R29, R10, R15, R29 ;  /* 0x0000000f0a1d7223 */ /* 0x004fd8000000001d */
[----:B------:R-:W-:Y:S05]  /*3e30*/  @!P0 BRA `(.L_x_61) ;  /* 0xfffffffc00dc8947 */ /* 0x000fea000383ffff */
.L_x_60:
[----:B------:R-:W-:Y:S05]  /*3e40*/  BSYNC.RECONVERGENT B1 ;  /* 0x0000000000017941 */ /* 0x000fea0003800200 */
.L_x_59:
[----:B------:R-:W-:Y:S01]  /*3e50*/  UMOV UR9, 0xffffffff ;  /* 0xffffffff00097882 */ /* 0x000fe20000000000 */
[----:B-1----:R-:W-:Y:S02]  /*3e60*/  FADD R13, R12, R13 ;  /* 0x0000000d0c0d7221 */ /* 0x002fe40000000000 */
[----:B------:R-:W-:Y:S05]  /*3e70*/  BRA.DIV UR9, `(.L_x_62) ;  /* 0x0000006e09747947 */ /* 0x000fea000b800000 */
[----:B------:R-:W1:Y:S02]  /*3e80*/  SHFL.DOWN PT, R26, R29, 0x10, 0x1f ;  /* 0x0a001f001d1a7f89 */ /* 0x000e6400000e0000 */
[----:B-1----:R-:W-:-:S05]  /*3e90*/  FADD R29, R26, R29 ;  /* 0x0000001d1a1d7221 */ /* 0x002fca0000000000 */
[----:B------:R-:W1:Y:S02]  /*3ea0*/  SHFL.DOWN PT, R8, R29, 0x8, 0x1f ;  /* 0x09001f001d087f89 */ /* 0x000e6400000e0000 */
[----:B-1----:R-:W-:-:S05]  /*3eb0*/  FADD R8, R29, R8 ;  /* 0x000000081d087221 */ /* 0x002fca0000000000 */
[----:B------:R-:W1:Y:S02]  /*3ec0*/  SHFL.DOWN PT, R9, R8, 0x4, 0x1f ;  /* 0x08801f0008097f89 */ /* 0x000e6400000e0000 */
[----:B-1----:R-:W-:-:S05]  /*3ed0*/  FADD R9, R8, R9 ;  /* 0x0000000908097221 */ /* 0x002fca0000000000 */
[----:B------:R-:W1:Y:S02]  /*3ee0*/  SHFL.DOWN PT, R10, R9, 0x2, 0x1f ;  /* 0x08401f00090a7f89 */ /* 0x000e6400000e0000 */
[----:B-1----:R-:W-:-:S05]  /*3ef0*/  FADD R10, R9, R10 ;  /* 0x0000000a090a7221 */ /* 0x002fca0000000000 */
[----:B------:R1:W2:Y:S02]  /*3f00*/  SHFL.DOWN PT, R11, R10, 0x1, 0x1f ;  /* 0x08201f000a0b7f89 */ /* 0x0002a400000e0000 */
.L_x_295:
[----:B------:R-:W-:Y:S01]  /*3f10*/  BSSY.RECONVERGENT B1, `(.L_x_63) ;  /* 0x0000012000017945 */ /* 0x000fe20003800200 */
[----:B0-2---:R-:W-:Y:S01]  /*3f20*/  FADD R12, R10, R11 ;  /* 0x0000000b0a0c7221 */ /* 0x005fe20000000000 */
[----:B------:R-:W-:Y:S01]  /*3f30*/  FADD R13, RZ, R13 ;  /* 0x0000000dff0d7221 */ /* 0x000fe20000000000 */
[----:B------:R-:W-:Y:S01]  /*3f40*/  IMAD.MOV.U32 R29, RZ, RZ, RZ ;  /* 0x000000ffff1d7224 */ /* 0x000fe200078e00ff */
[----:B------:R-:W-:Y:S06]  /*3f50*/  @P3 BRA `(.L_x_64) ;  /* 0x0000000000343947 */ /* 0x000fec0003800000 */
[----:B------:R-:W0:Y:S01]  /*3f60*/  LDC.64 R8, c[0x0][0x410] ;  /* 0x00010400ff087b82 */ /* 0x000e220000000a00 */
[----:B------:R-:W-:Y:S02]  /*3f70*/  HFMA2 R29, -RZ, RZ, 0, 0 ;  /* 0x00000000ff1d7431 */ /* 0x000fe400000001ff */
[----:B------:R-:W-:Y:S01]  /*3f80*/  IMAD R17, R7, UR11, RZ ;  /* 0x0000000b07117c24 */ /* 0x000fe2000f8e02ff */
[----:B------:R-:W-:-:S07]  /*3f90*/  MOV R14, R6 ;  /* 0x00000006000e7202 */ /* 0x000fce0000000f00 */
.L_x_65:
[----:B------:R-:W-:-:S05]  /*3fa0*/  IADD3 R11, PT, PT, R17, R14, RZ ;  /* 0x0000000e110b7210 */ /* 0x000fca0007ffe0ff */
[----:B01----:R-:W-:-:S06]  /*3fb0*/  IMAD.WIDE R10, R11, 0x4, R8 ;  /* 0x000000040b0a7825 */ /* 0x003fcc00078e0208 */
[----:B------:R-:W2:Y:S01]  /*3fc0*/  LDG.E R10, desc[UR14][R10.64] ;  /* 0x0000000e0a0a7981 */ /* 0x000ea2000c1e1900 */
[C---:B------:R-:W-:Y:S02]  /*3fd0*/  LEA R15, R14.reuse, UR4, 0x2 ;  /* 0x000000040e0f7c11 */ /* 0x040fe4000f8e10ff */
[----:B------:R-:W-:-:S04]  /*3fe0*/  IADD3 R14, PT, PT, R14, UR19, RZ ;  /* 0x000000130e0e7c10 */ /* 0x000fc8000fffe0ff */
[----:B------:R-:W2:Y:S01]  /*3ff0*/  LDS R15, [R15] ;  /* 0x000000000f0f7984 */ /* 0x000ea20000000800 */
[----:B------:R-:W-:Y:S01]  /*4000*/  ISETP.GE.AND P0, PT, R14, UR11, PT ;  /* 0x0000000b0e007c0c */ /* 0x000fe2000bf06270 */
[----:B--2---:R-:W-:-:S12]  /*4010*/  FFMA R29, R10, R15, R29 ;  /* 0x0000000f0a1d7223 */ /* 0x004fd8000000001d */
[----:B------:R-:W-:Y:S05]  /*4020*/  @!P0 BRA `(.L_x_65) ;  /* 0xfffffffc00dc8947 */ /* 0x000fea000383ffff */
.L_x_64:
[----:B------:R-:W-:Y:S05]  /*4030*/  BSYNC.RECONVERGENT B1 ;  /* 0x0000000000017941 */ /* 0x000fea0003800200 */
.L_x_63:
[----:B------:R-:W-:Y:S01]  /*4040*/  UMOV UR9, 0xffffffff ;  /* 0xffffffff00097882 */ /* 0x000fe20000000000 */
[----:B------:R-:W-:Y:S02]  /*4050*/  FADD R12, R12, R13 ;  /* 0x0000000d0c0c7221 */ /* 0x000fe40000000000 */
[----:B------:R-:W-:Y:S05]  /*4060*/  BRA.DIV UR9, `(.L_x_66) ;  /* 0x0000006e099c7947 */ /* 0x000fea000b800000 */
[----:B------:R-:W0:Y:S02]  /*4070*/  SHFL.DOWN PT, R26, R29, 0x10, 0x1f ;  /* 0x0a001f001d1a7f89 */ /* 0x000e2400000e0000 */
[----:B0-----:R-:W-:-:S05]  /*4080*/  FADD R29, R26, R29 ;  /* 0x0000001d1a1d7221 */ /* 0x001fca0000000000 */
[----:B------:R-:W0:Y:S02]  /*4090*/  SHFL.DOWN PT, R8, R29, 0x8, 0x1f ;  /* 0x09001f001d087f89 */ /* 0x000e2400000e0000 */
[----:B0-----:R-:W-:-:S05]  /*40a0*/  FADD R8, R29, R8 ;  /* 0x000000081d087221 */ /* 0x001fca0000000000 */
[----:B------:R-:W0:Y:S02]  /*40b0*/  SHFL.DOWN PT, R9, R8, 0x4, 0x1f ;  /* 0x08801f0008097f89 */ /* 0x000e2400000e0000 */
[----:B0-----:R-:W-:-:S05]  /*40c0*/  FADD R9, R8, R9 ;  /* 0x0000000908097221 */ /* 0x001fca0000000000 */
[----:B-1----:R-:W0:Y:S02]  /*40d0*/  SHFL.DOWN PT, R10, R9, 0x2, 0x1f ;  /* 0x08401f00090a7f89 */ /* 0x002e2400000e0000 */
[----:B0-----:R-:W-:-:S05]  /*40e0*/  FADD R10, R9, R10 ;  /* 0x0000000a090a7221 */ /* 0x001fca0000000000 */
[----:B------:R0:W1:Y:S02]  /*40f0*/  SHFL.DOWN PT, R11, R10, 0x1, 0x1f ;  /* 0x08201f000a0b7f89 */ /* 0x00006400000e0000 */
.L_x_302:
[----:B------:R-:W2:Y:S01]  /*4100*/  @!P1 LDC.64 R8, c[0x0][0x438] ;  /* 0x00010e00ff089b82 */ /* 0x000ea20000000a00 */
[----:B------:R-:W3:Y:S01]  /*4110*/  LDCU UR9, c[0x0][0x3a0] ;  /* 0x00007400ff0977ac */ /* 0x000ee20008000800 */
[----:B-1----:R-:W-:-:S04]  /*4120*/  FADD R11, R10, R11 ;  /* 0x0000000b0a0b7221 */ /* 0x002fc80000000000 */
[----:B------:R-:W-:Y:S01]  /*4130*/  FADD R11, R12, R11 ;  /* 0x0000000b0c0b7221 */ /* 0x000fe20000000000 */
[----:B---3--:R-:W-:Y:S01]  /*4140*/  @!P1 IMAD R13, R4, UR9, R7 ;  /* 0x00000009040d9c24 */ /* 0x008fe2000f8e0207 */
[----:B------:R-:W-:-:S03]  /*4150*/  IADD3 R7, PT, PT, R7, UR20, RZ ;  /* 0x0000001407077c10 */ /* 0x000fc6000fffe0ff */
[----:B--2---:R-:W-:Y:S01]  /*4160*/  @!P1 IMAD.WIDE R8, R13, 0x4, R8 ;  /* 0x000000040d089825 */ /* 0x004fe200078e0208 */
[----:B------:R-:W-:-:S04]  /*4170*/  ISETP.GE.AND P0, PT, R7, UR9, PT ;  /* 0x0000000907007c0c */ /* 0x000fc8000bf06270 */
[----:B------:R1:W-:Y:S09]  /*4180*/  @!P1 STG.E desc[UR14][R8.64], R11 ;  /* 0x0000000b08009986 */ /* 0x0003f2000c10190e */
[----:B------:R-:W-:Y:S05]  /*4190*/  @!P0 BRA `(.L_x_67) ;  /* 0xfffffff800508947 */ /* 0x000fea000383ffff */
.L_x_54:
[----:B------:R-:W-:Y:S05]  /*41a0*/  BSYNC B0 ;  /* 0x0000000000007941 */ /* 0x000fea0003800000 */
.L_x_53:
[----:B------:R-:W3:Y:S01]  /*41b0*/  LDCU UR9, c[0x0][0x3a4] ;  /* 0x00007480ff0977ac */ /* 0x000ee20008000800 */
[----:B------:R-:W-:Y:S01]  /*41c0*/  BSSY B0, `(.L_x_68) ;  /* 0x00000c5000007945 */ /* 0x000fe20003800000 */
[----:B---3--:R-:W-:-:S13]  /*41d0*/  ISETP.GE.AND P0, PT, R5, UR9, PT ;  /* 0x0000000905007c0c */ /* 0x008fda000bf06270 */
[----:B------:R-:W-:Y:S05]  /*41e0*/  @P0 BRA `(.L_x_69) ;  /* 0x0000000c00080947 */ /* 0x000fea0003800000 */
[----:B------:R-:W-:-:S07]  /*41f0*/  IMAD.MOV.U32 R7, RZ, RZ, R5 ;  /* 0x000000ffff077224 */ /* 0x000fce00078e0005 */
.L_x_82:
[C---:B0-----:R-:W-:Y:S01]  /*4200*/  ISETP.GE.AND P1, PT, R6.reuse, UR13, PT ;  /* 0x0000000d06007c0c */ /* 0x041fe2000bf26270 */
[----:B------:R-:W-:Y:S01]  /*4210*/  BSSY.RECONVERGENT B1, `(.L_x_70) ;  /* 0x0000018000017945 */ /* 0x000fe20003800200 */
[----:B------:R-:W-:Y:S01]  /*4220*/  HFMA2 R12, -RZ, RZ, 0, 0 ;  /* 0x00000000ff0c7431 */ /* 0x000fe200000001ff */
[----:B------:R-:W-:Y:S02]  /*4230*/  ISETP.GE.AND P2, PT, R6, UR12, PT ;  /* 0x0000000c06007c0c */ /* 0x000fe4000bf46270 */
[----:B-1-3--:R-:W-:-:S08]  /*4240*/  CS2R R10, SRZ ;  /* 0x00000000000a7805 */ /* 0x00afd0000001ff00 */
[----:B------:R-:W-:Y:S05]  /*4250*/  @P1 BRA `(.L_x_71) ;  /* 0x00000000004c1947 */ /* 0x000fea0003800000 */
[----:B------:R-:W0:Y:S01]  /*4260*/  LDC.64 R8, c[0x0][0x418] ;  /* 0x00010600ff087b82 */ /* 0x000e220000000a00 */
[----:B--2---:R-:W-:Y:S01]  /*4270*/  IMAD R20, R7, UR13, RZ ;  /* 0x0000000d07147c24 */ /* 0x004fe2000f8e02ff */
[----:B------:R-:W-:Y:S02]  /*4280*/  CS2R R10, SRZ ;  /* 0x00000000000a7805 */ /* 0x000fe4000001ff00 */
[----:B------:R-:W-:Y:S02]  /*4290*/  MOV R13, R6 ;  /* 0x00000006000d7202 */ /* 0x000fe40000000f00 */
[----:B------:R-:W-:-:S07]  /*42a0*/  MOV R12, RZ ;  /* 0x000000ff000c7202 */ /* 0x000fce0000000f00 */
.L_x_72:
[----:B------:R-:W-:-:S05]  /*42b0*/  IADD3 R15, PT, PT, R20, R13, RZ ;  /* 0x0000000d140f7210 */ /* 0x000fca0007ffe0ff */
[----:B0-----:R-:W-:-:S06]  /*42c0*/  IMAD.WIDE R14, R15, 0x4, R8 ;  /* 0x000000040f0e7825 */ /* 0x001fcc00078e0208 */
[----:B------:R-:W2:Y:S01]  /*42d0*/  LDG.E R15, desc[UR14][R14.64] ;  /* 0x0000000e0e0f7981 */ /* 0x000ea2000c1e1900 */
[----:B------:R-:W-:-:S05]  /*42e0*/  MOV R16, 0xc ;  /* 0x0000000c00107802 */ /* 0x000fca0000000f00 */
[C---:B------:R-:W-:Y:S02]  /*42f0*/  IMAD R16, R13.reuse, R16, UR6 ;  /* 0x000000060d107e24 */ /* 0x040fe4000f8e0210 */
[----:B------:R-:W-:-:S03]  /*4300*/  VIADD R13, R13, UR19 ;  /* 0x000000130d0d7c36 */ /* 0x000fc60008000000 */
[----:B------:R-:W2:Y:S02]  /*4310*/  LDS R17, [R16] ;  /* 0x0000000010117984 */ /* 0x000ea40000000800 */
[----:B------:R-:W-:Y:S02]  /*4320*/  ISETP.GE.AND P0, PT, R13, UR13, PT ;  /* 0x0000000d0d007c0c */ /* 0x000fe4000bf06270 */
[----:B------:R-:W0:Y:S04]  /*4330*/  LDS R18, [R16+0x4] ;  /* 0x0000040010127984 */ /* 0x000e280000000800 */
[----:B------:R-:W1:Y:S01]  /*4340*/  LDS R19, [R16+0x8] ;  /* 0x0000080010137984 */ /* 0x000e620000000800 */
[C---:B--2---:R-:W-:Y:S01]  /*4350*/  FFMA R12, R15.reuse, R17, R12 ;  /* 0x000000110f0c7223 */ /* 0x044fe2000000000c */
[C---:B0-----:R-:W-:Y:S01]  /*4360*/  FFMA R11, R15.reuse, R18, R11 ;  /* 0x000000120f0b7223 */ /* 0x041fe2000000000b */
[----:B-1----:R-:W-:-:S04]  /*4370*/  FFMA R10, R15, R19, R10 ;  /* 0x000000130f0a7223 */ /* 0x002fc8000000000a */
[----:B------:R-:W-:Y:S05]  /*4380*/  @!P0 BRA `(.L_x_72) ;  /* 0xfffffffc00c88947 */ /* 0x000fea000383ffff */
.L_x_71:
[----:B------:R-:W-:Y:S05]  /*4390*/  BSYNC.RECONVERGENT B1 ;  /* 0x0000000000017941 */ /* 0x000fea0003800200 */
.L_x_70:
[----:B------:R-:W-:-:S03]  /*43a0*/  UMOV UR9, 0xffffffff ;  /* 0xffffffff00097882 */ /* 0x000fc60000000000 */
[----:B------:R-:W-:Y:S05]  /*43b0*/  BRA.DIV UR9, `(.L_x_73) ;  /* 0x0000006e096c7947 */ /* 0x000fea000b800000 */
[----:B------:R-:W0:Y:S04]  /*43c0*/  SHFL.DOWN PT, R9, R12, 0x10, 0x1f ;  /* 0x0a001f000c097f89 */ /* 0x000e2800000e0000 */
[----:B------:R-:W1:Y:S04]  /*43d0*/  SHFL.DOWN PT, R8, R11, 0x10, 0x1f ;  /* 0x0a001f000b087f89 */ /* 0x000e6800000e0000 */
[----:B--2---:R-:W2:Y:S01]  /*43e0*/  SHFL.DOWN PT, R13, R10, 0x10, 0x1f ;  /* 0x0a001f000a0d7f89 */ /* 0x004ea200000e0000 */
        /* <DEDUP_REMOVED lines=26> */
.L_x_319:
[----:B------:R-:W-:Y:S01]  /*4590*/  BSSY.RECONVERGENT B1, `(.L_x_74) ;  /* 0x0000017000017945 */ /* 0x000fe20003800200 */
[----:B------:R-:W-:Y:S01]  /*45a0*/  HFMA2 R14, -RZ, RZ, 0, 0 ;  /* 0x00000000ff0e7431 */ /* 0x000fe200000001ff */
[----:B------:R-:W-:Y:S02]  /*45b0*/  CS2R R16, SRZ ;  /* 0x0000000000107805 */ /* 0x000fe4000001ff00 */
[----:B------:R-:W-:Y:S05]  /*45c0*/  @P2 BRA `(.L_x_75) ;  /* 0x00000000004c2947 */ /* 0x000fea0003800000 */
[----:B------:R-:W0:Y:S01]  /*45d0*/  LDC.64 R8, c[0x0][0x420] ;  /* 0x00010800ff087b82 */ /* 0x000e220000000a00 */
[----:B------:R-:W-:Y:S01]  /*45e0*/  IMAD R25, R7, UR12, RZ ;  /* 0x0000000c07197c24 */ /* 0x000fe2000f8e02ff */
[----:B------:R-:W-:Y:S02]  /*45f0*/  CS2R R16, SRZ ;  /* 0x0000000000107805 */ /* 0x000fe4000001ff00 */
[----:B------:R-:W-:Y:S02]  /*4600*/  MOV R18, R6 ;  /* 0x0000000600127202 */ /* 0x000fe40000000f00 */
[----:B------:R-:W-:-:S07]  /*4610*/  MOV R14, RZ ;  /* 0x000000ff000e7202 */ /* 0x000fce0000000f00 */
.L_x_76:
        /* <DEDUP_REMOVED lines=14> */
.L_x_75:
[----:B------:R-:W-:Y:S05]  /*4700*/  BSYNC.RECONVERGENT B1 ;  /* 0x0000000000017941 */ /* 0x000fea0003800200 */
.L_x_74:
[----:B------:R-:W-:Y:S01]  /*4710*/  UMOV UR9, 0xffffffff ;  /* 0xffffffff00097882 */ /* 0x000fe20000000000 */
[----:B---3--:R-:W-:Y:S02]  /*4720*/  FADD R12, R12, R19 ;  /* 0x000000130c0c7221 */ /* 0x008fe40000000000 */
[----:B------:R-:W-:Y:S05]  /*4730*/  BRA.DIV UR9, `(.L_x_77) ;  /* 0x0000007209587947 */ /* 0x000fea000b800000 */
        /* <DEDUP_REMOVED lines=29> */
.L_x_336:
[----:B------:R-:W-:Y:S01]  /*4910*/  FADD R14, RZ, R13 ;  /* 0x0000000dff0e7221 */ /* 0x000fe20000000000 */
[----:B------:R-:W-:Y:S01]  /*4920*/  FADD R13, RZ, R15 ;  /* 0x0000000fff0d7221 */ /* 0x000fe20000000000 */
[----:B------:R-:W-:Y:S01]  /*4930*/  FADD R18, RZ, R12 ;  /* 0x0000000cff127221 */ /* 0x000fe20000000000 */
[----:B------:R-:W-:Y:S01]  /*4940*/  BSSY.RECONVERGENT B1, `(.L_x_78) ;  /* 0x000001d000017945 */ /* 0x000fe20003800200 */
[----:B------:R-:W-:Y:S01]  /*4950*/  HFMA2 R12, -RZ, RZ, 0, 0 ;  /* 0x00000000ff0c7431 */ /* 0x000fe200000001ff */
[----:B------:R-:W-:Y:S01]  /*4960*/  ISETP.NE.AND P2, PT, R6, RZ, PT ;  /* 0x000000ff0600720c */ /* 0x000fe20003f45270 */
[----:B------:R-:W-:Y:S02]  /*4970*/  HFMA2 R16, -RZ, RZ, 0, 0 ;  /* 0x00000000ff107431 */ /* 0x000fe400000001ff */
[----:B---3--:R-:W-:Y:S01]  /*4980*/  FADD R17, R9, R10 ;  /* 0x0000000a09117221 */ /* 0x008fe20000000000 */
[----:B------:R-:W-:Y:S01]  /*4990*/  FADD R14, R11, R14 ;  /* 0x0000000e0b0e7221 */ /* 0x000fe20000000000 */
[----:B------:R-:W-:Y:S01]  /*49a0*/  FADD R13, R8, R13 ;  /* 0x0000000d080d7221 */ /* 0x000fe20000000000 */
[----:B------:R-:W-:Y:S01]  /*49b0*/  MOV R15, RZ ;  /* 0x000000ff000f7202 */ /* 0x000fe20000000f00 */
[----:B------:R-:W-:Y:S06]  /*49c0*/  @P1 BRA `(.L_x_79) ;  /* 0x0000000000501947 */ /* 0x000fec0003800000 */
[----:B------:R-:W0:Y:S01]  /*49d0*/  LDC.64 R8, c[0x0][0x428] ;  /* 0x00010a00ff087b82 */ /* 0x000e220000000a00 */
[----:B------:R-:W-:Y:S01]  /*49e0*/  IMAD R24, R7, UR13, RZ ;  /* 0x0000000d07187c24 */ /* 0x000fe2000f8e02ff */
[----:B------:R-:W-:Y:S01]  /*49f0*/  MOV R16, RZ ;  /* 0x000000ff00107202 */ /* 0x000fe20000000f00 */
[----:B------:R-:W-:Y:S01]  /*4a00*/  IMAD.MOV.U32 R15, RZ, RZ, RZ ;  /* 0x000000ffff0f7224 */ /* 0x000fe200078e00ff */
[----:B------:R-:W-:Y:S02]  /*4a10*/  MOV R19, R6 ;  /* 0x0000000600137202 */ /* 0x000fe40000000f00 */
[----:B------:R-:W-:-:S07]  /*4a20*/  MOV R12, RZ ;  /* 0x000000ff000c7202 */ /* 0x000fce0000000f00 */
.L_x_80:
[----:B------:R-:W-:-:S05]  /*4a30*/  IADD3 R11, PT, PT, R24, R19, RZ ;  /* 0x00000013180b7210 */ /* 0x000fca0007ffe0ff */
[----:B0-----:R-:W-:-:S06]  /*4a40*/  IMAD.WIDE R10, R11, 0x4, R8 ;  /* 0x000000040b0a7825 */ /* 0x001fcc00078e0208 */
[----:B------:R-:W2:Y:S01]  /*4a50*/  LDG.E R11, desc[UR14][R10.64] ;  /* 0x0000000e0a0b7981 */ /* 0x000ea2000c1e1900 */
[----:B------:R-:W-:-:S05]  /*4a60*/  MOV R20, 0xc ;  /* 0x0000000c00147802 */ /* 0x000fca0000000f00 */
[C---:B------:R-:W-:Y:S01]  /*4a70*/  IMAD R20, R19.reuse, R20, UR8 ;  /* 0x0000000813147e24 */ /* 0x040fe2000f8e0214 */
[----:B------:R-:W-:-:S04]  /*4a80*/  IADD3 R19, PT, PT, R19, UR19, RZ ;  /* 0x0000001313137c10 */ /* 0x000fc8000fffe0ff */
[----:B------:R-:W2:Y:S01]  /*4a90*/  LDS R21, [R20] ;  /* 0x0000000014157984 */ /* 0x000ea20000000800 */
[----:B------:R-:W-:-:S03]  /*4aa0*/  ISETP.GE.AND P0, PT, R19, UR13, PT ;  /* 0x0000000d13007c0c */ /* 0x000fc6000bf06270 */
[----:B------:R-:W0:Y:S04]  /*4ab0*/  LDS R22, [R20+0x4] ;  /* 0x0000040014167984 */ /* 0x000e280000000800 */
[----:B------:R-:W1:Y:S01]  /*4ac0*/  LDS R23, [R20+0x8] ;  /* 0x0000080014177984 */ /* 0x000e620000000800 */
[C---:B--2---:R-:W-:Y:S01]  /*4ad0*/  FFMA R12, R11.reuse, R21, R12 ;  /* 0x000000150b0c7223 */ /* 0x044fe2000000000c */
[C---:B0-----:R-:W-:Y:S01]  /*4ae0*/  FFMA R15, R11.reuse, R22, R15 ;  /* 0x000000160b0f7223 */ /* 0x041fe2000000000f */
[----:B-1----:R-:W-:-:S03]  /*4af0*/  FFMA R16, R11, R23, R16 ;  /* 0x000000170b107223 */ /* 0x002fc60000000010 */
[----:B------:R-:W-:Y:S05]  /*4b00*/  @!P0 BRA `(.L_x_80) ;  /* 0xfffffffc00c88947 */ /* 0x000fea000383ffff */
.L_x_79:
[----:B------:R-:W-:Y:S05]  /*4b10*/  BSYNC.RECONVERGENT B1 ;  /* 0x0000000000017941 */ /* 0x000fea0003800200 */
.L_x_78:
[----:B------:R-:W-:Y:S01]  /*4b20*/  UMOV UR9, 0xffffffff ;  /* 0xffffffff00097882 */ /* 0x000fe20000000000 */
[----:B------:R-:W-:Y:S02]  /*4b30*/  FADD R17, R17, R18 ;  /* 0x0000001211117221 */ /* 0x000fe40000000000 */
        /* <DEDUP_REMOVED lines=30> */
.L_x_353:
[----:B------:R-:W0:Y:S01]  /*4d20*/  LDCU UR9, c[0x0][0x3a4] ;  /* 0x00007480ff0977ac */ /* 0x000e220008000800 */
[----:B------:R-:W1:Y:S01]  /*4d30*/  @!P2 LDC.64 R8, c[0x0][0x440] ;  /* 0x00011000ff08ab82 */ /* 0x000e620000000a00 */
[----:B---3--:R-:W-:Y:S01]  /*4d40*/  FADD R16, R16, R19 ;  /* 0x0000001310107221 */ /* 0x008fe20000000000 */
[----:B------:R-:W-:Y:S01]  /*4d50*/  FADD R11, R14, R11 ;  /* 0x0000000b0e0b7221 */ /* 0x000fe20000000000 */
[----:B------:R-:W-:Y:S02]  /*4d60*/  FADD R13, R13, R10 ;  /* 0x0000000a0d0d7221 */ /* 0x000fe40000000000 */
[----:B------:R-:W-:Y:S01]  /*4d70*/  FADD R17, R17, R16 ;  /* 0x0000001011117221 */ /* 0x000fe20000000000 */
[----:B0-----:R-:W-:Y:S01]  /*4d80*/  @!P2 IMAD R12, R4, UR9, R7 ;  /* 0x00000009040cac24 */ /* 0x001fe2000f8e0207 */
[----:B------:R-:W-:-:S03]  /*4d90*/  IADD3 R7, PT, PT, R7, UR20, RZ ;  /* 0x0000001407077c10 */ /* 0x000fc6000fffe0ff */
[----:B------:R-:W-:Y:S01]  /*4da0*/  @!P2 IMAD R15, R12, 0x3, RZ ;  /* 0x000000030c0fa824 */ /* 0x000fe200078e02ff */
[----:B------:R-:W-:-:S03]  /*4db0*/  ISETP.GE.AND P0, PT, R7, UR9, PT ;  /* 0x0000000907007c0c */ /* 0x000fc6000bf06270 */
[----:B-1----:R-:W-:-:S05]  /*4dc0*/  @!P2 IMAD.WIDE R8, R15, 0x4, R8 ;  /* 0x000000040f08a825 */ /* 0x002fca00078e0208 */
[----:B------:R3:W-:Y:S04]  /*4dd0*/  @!P2 STG.E desc[UR14][R8.64], R11 ;  /* 0x0000000b0800a986 */ /* 0x0007e8000c10190e */
[----:B------:R3:W-:Y:S04]  /*4de0*/  @!P2 STG.E desc[UR14][R8.64+0x4], R13 ;  /* 0x0000040d0800a986 */ /* 0x0007e8000c10190e */
[----:B------:R3:W-:Y:S01]  /*4df0*/  @!P2 STG.E desc[UR14][R8.64+0x8], R17 ;  /* 0x000008110800a986 */ /* 0x0007e2000c10190e */
[----:B------:R-:W-:Y:S05]  /*4e00*/  @!P0 BRA `(.L_x_82) ;  /* 0xfffffff000fc8947 */ /* 0x000fea000383ffff */
.L_x_69:
[----:B------:R-:W-:Y:S05]  /*4e10*/  BSYNC B0 ;  /* 0x0000000000007941 */ /* 0x000fea0003800000 */
.L_x_68:
[----:B------:R-:W5:Y:S01]  /*4e20*/  LDCU UR9, c[0x0][0x3a8] ;  /* 0x00007500ff0977ac */ /* 0x000f620008000800 */
[----:B------:R-:W-:Y:S01]  /*4e30*/  BSSY B0, `(.L_x_83) ;  /* 0x00000aa000007945 */ /* 0x000fe20003800000 */
[----:B-----5:R-:W-:-:S13]  /*4e40*/  ISETP.GE.AND P0, PT, R5, UR9, PT ;  /* 0x0000000905007c0c */ /* 0x020fda000bf06270 */
[----:B------:R-:W-:Y:S05]  /*4e50*/  @P0 BRA `(.L_x_84) ;  /* 0x00000008009c0947 */ /* 0x000fea0003800000 */
[----:B------:R-:W-:-:S07]  /*4e60*/  IMAD.MOV.U32 R7, RZ, RZ, R5 ;  /* 0x000000ffff077224 */ /* 0x000fce00078e0005 */
.L_x_91:
[C---:B0-----:R-:W-:Y:S01]  /*4e70*/  ISETP.GE.AND P0, PT, R6.reuse, UR11, PT ;  /* 0x0000000b06007c0c */ /* 0x041fe2000bf06270 */
[----:B------:R-:W-:Y:S01]  /*4e80*/  BSSY.RECONVERGENT B1, `(.L_x_85) ;  /* 0x000002a000017945 */ /* 0x000fe20003800200 */
[----:B------:R-:W-:Y:S01]  /*4e90*/  HFMA2 R25, -RZ, RZ, 0, 0 ;  /* 0x00000000ff197431 */ /* 0x000fe200000001ff */
[----:B------:R-:W-:Y:S02]  /*4ea0*/  ISETP.NE.AND P1, PT, R6, RZ, PT ;  /* 0x000000ff0600720c */ /* 0x000fe40003f25270 */
[----:B-1-3--:R-:W-:Y:S02]  /*4eb0*/  CS2R R8, SRZ ;  /* 0x0000000000087805 */ /* 0x00afe4000001ff00 */
[----:B--2---:R-:W-:Y:S02]  /*4ec0*/  CS2R R14, SRZ ;  /* 0x00000000000e7805 */ /* 0x004fe4000001ff00 */
[----:B------:R-:W-:Y:S02]  /*4ed0*/  CS2R R12, SRZ ;  /* 0x00000000000c7805 */ /* 0x000fe4000001ff00 */
[----:B------:R-:W-:-:S02]  /*4ee0*/  CS2R R10, SRZ ;  /* 0x00000000000a7805 */ /* 0x000fc4000001ff00 */
[----:B------:R-:W-:Y:S05]  /*4ef0*/  @P0 BRA `(.L_x_86) ;  /* 0x0000000000880947 */ /* 0x000fea0003800000 */
[----:B------:R-:W0:Y:S01]  /*4f00*/  LDC.64 R16, c[0x0][0x430] ;  /* 0x00010c00ff107b82 */ /* 0x000e220000000a00 */
[----:B------:R-:W-:Y:S01]  /*4f10*/  IMAD R21, R7, UR11, RZ ;  /* 0x0000000b07157c24 */ /* 0x000fe2000f8e02ff */
[----:B------:R-:W-:Y:S02]  /*4f20*/  CS2R R14, SRZ ;  /* 0x00000000000e7805 */ /* 0x000fe4000001ff00 */
[----:B------:R-:W-:Y:S02]  /*4f30*/  MOV R20, R6 ;  /* 0x0000000600147202 */ /* 0x000fe40000000f00 */
[----:B------:R-:W-:Y:S02]  /*4f40*/  CS2R R10, SRZ ;  /* 0x00000000000a7805 */ /* 0x000fe4000001ff00 */
[----:B------:R-:W-:Y:S02]  /*4f50*/  CS2R R12, SRZ ;  /* 0x00000000000c7805 */ /* 0x000fe4000001ff00 */
[----:B------:R-:W-:-:S02]  /*4f60*/  MOV R25, RZ ;  /* 0x000000ff00197202 */ /* 0x000fc40000000f00 */
[----:B------:R-:W-:-:S07]  /*4f70*/  CS2R R8, SRZ ;  /* 0x0000000000087805 */ /* 0x000fce000001ff00 */
.L_x_87:
[----:B------:R-:W-:-:S05]  /*4f80*/  IADD3 R19, PT, PT, R21, R20, RZ ;  /* 0x0000001415137210 */ /* 0x000fca0007ffe0ff */
[----:B0-----:R-:W-:-:S06]  /*4f90*/  IMAD.WIDE R18, R19, 0x4, R16 ;  /* 0x0000000413127825 */ /* 0x001fcc00078e0210 */
[----:B------:R0:W2:Y:S01]  /*4fa0*/  LDG.E R19, desc[UR14][R18.64] ;  /* 0x0000000e12137981 */ /* 0x0000a2000c1e1900 */
[----:B------:R-:W-:-:S05]  /*4fb0*/  MOV R23, 0x24 ;  /* 0x0000002400177802 */ /* 0x000fca0000000f00 */
[C---:B------:R-:W-:Y:S02]  /*4fc0*/  IMAD R22, R20.reuse, R23, UR7 ;  /* 0x0000000714167e24 */ /* 0x040fe4000f8e0217 */
[----:B------:R-:W-:-:S03]  /*4fd0*/  VIADD R20, R20, UR19 ;  /* 0x0000001314147c36 */ /* 0x000fc60008000000 */
[----:B------:R-:W2:Y:S02]  /*4fe0*/  LDS R23, [R22] ;  /* 0x0000000016177984 */ /* 0x000ea40000000800 */
[----:B------:R-:W-:Y:S02]  /*4ff0*/  ISETP.GE.AND P0, PT, R20, UR11, PT ;  /* 0x0000000b14007c0c */ /* 0x000fe4000bf06270 */
[----:B------:R-:W1:Y:S04]  /*5000*/  LDS R24, [R22+0x4] ;  /* 0x0000040016187984 */ /* 0x000e680000000800 */
[----:B------:R-:W3:Y:S04]  /*5010*/  LDS R26, [R22+0x8] ;  /* 0x00000800161a7984 */ /* 0x000ee80000000800 */
[----:B------:R-:W5:Y:S04]  /*5020*/  LDS R27, [R22+0xc] ;  /* 0x00000c00161b7984 */ /* 0x000f680000000800 */
[----:B0-----:R-:W0:Y:S01]  /*5030*/  LDS R18, [R22+0x18] ;  /* 0x0000180016127984 */ /* 0x001e220000000800 */
[C---:B--2---:R-:W-:Y:S01]  /*5040*/  FFMA R8, R19.reuse, R23, R8 ;  /* 0x0000001713087223 */ /* 0x044fe20000000008 */
[C---:B-1----:R-:W-:Y:S01]  /*5050*/  FFMA R9, R19.reuse, R24, R9 ;  /* 0x0000001813097223 */ /* 0x042fe20000000009 */
[C---:B---3--:R-:W-:Y:S01]  /*5060*/  FFMA R25, R19.reuse, R26, R25 ;  /* 0x0000001a13197223 */ /* 0x048fe20000000019 */
[C---:B-----5:R-:W-:Y:S01]  /*5070*/  FFMA R14, R19.reuse, R27, R14 ;  /* 0x0000001b130e7223 */ /* 0x060fe2000000000e */
[----:B------:R-:W1:Y:S01]  /*5080*/  LDS R23, [R22+0x10] ;  /* 0x0000100016177984 */ /* 0x000e620000000800 */
[----:B0-----:R-:W-:-:S03]  /*5090*/  FFMA R13, R19, R18, R13 ;  /* 0x00000012130d7223 */ /* 0x001fc6000000000d */
[----:B------:R-:W0:Y:S04]  /*50a0*/  LDS R27, [R22+0x14] ;  /* 0x00001400161b7984 */ /* 0x000e280000000800 */
[----:B------:R-:W2:Y:S04]  /*50b0*/  LDS R24, [R22+0x1c] ;  /* 0x00001c0016187984 */ /* 0x000ea80000000800 */
[----:B------:R-:W3:Y:S01]  /*50c0*/  LDS R26, [R22+0x20] ;  /* 0x00002000161a7984 */ /* 0x000ee20000000800 */
[C---:B-1----:R-:W-:Y:S01]  /*50d0*/  FFMA R12, R19.reuse, R23, R12 ;  /* 0x00000017130c7223 */ /* 0x042fe2000000000c */
[C---:B0-----:R-:W-:Y:S01]  /*50e0*/  FFMA R10, R19.reuse, R27, R10 ;  /* 0x0000001b130a7223 */ /* 0x041fe2000000000a */
[C---:B--2---:R-:W-:Y:S01]  /*50f0*/  FFMA R11, R19.reuse, R24, R11 ;  /* 0x00000018130b7223 */ /* 0x044fe2000000000b */
[----:B---3--:R-:W-:Y:S01]  /*5100*/  FFMA R15, R19, R26, R15 ;  /* 0x0000001a130f7223 */ /* 0x008fe2000000000f */
[----:B------:R-:W-:Y:S06]  /*5110*/  @!P0 BRA `(.L_x_87) ;  /* 0xfffffffc00988947 */ /* 0x000fec000383ffff */
.L_x_86:
[----:B------:R-:W-:Y:S05]  /*5120*/  BSYNC.RECONVERGENT B1 ;  /* 0x0000000000017941 */ /* 0x000fea0003800200 */
.L_x_85:
[----:B------:R-:W-:-:S03]  /*5130*/  UMOV UR9, 0xffffffff ;  /* 0xffffffff00097882 */ /* 0x000fc60000000000 */
[----:B------:R-:W-:Y:S05]  /*5140*/  BRA.DIV UR9, `(.L_x_88) ;  /* 0x00000076096c7947 */ /* 0x000fea000b800000 */
[----:B------:R-:W0:Y:S04]  /*5150*/  SHFL.DOWN PT, R24, R8, 0x10, 0x1f ;  /* 0x0a001f0008187f89 */ /* 0x000e2800000e0000 */
[----:B------:R-:W1:Y:S04]  /*5160*/  SHFL.DOWN PT, R18, R14, 0x10, 0x1f ;  /* 0x0a001f000e127f89 */ /* 0x000e6800000e0000 */
[----:B------:R-:W2:Y:S04]  /*5170*/  SHFL.DOWN PT, R20, R25, 0x10, 0x1f ;  /* 0x0a001f0019147f89 */ /* 0x000ea800000e0000 */
[----:B------:R-:W3:Y:S04]  /*5180*/  SHFL.DOWN PT, R23, R12, 0x10, 0x1f ;  /* 0x0a001f000c177f89 */ /* 0x000ee800000e0000 */
[----:B------:R-:W5:Y:S04]  /*5190*/  SHFL.DOWN PT, R21, R10, 0x10, 0x1f ;  /* 0x0a001f000a157f89 */ /* 0x000f6800000e0000 */
[----:B------:R-:W4:Y:S04]  /*51a0*/  SHFL.DOWN PT, R22, R9, 0x10, 0x1f ;  /* 0x0a001f0009167f89 */ /* 0x000f2800000e0000 */
[----:B------:R-:W4:Y:S01]  /*51b0*/  SHFL.DOWN PT, R19, R13, 0x10, 0x1f ;  /* 0x0a001f000d137f89 */ /* 0x000f2200000e0000 */
[----:B0-----:R-:W-:-:S03]  /*51c0*/  FADD R24, R24, R8 ;  /* 0x0000000818187221 */ /* 0x001fc60000000000 */
[----:B------:R-:W0:Y:S01]  /*51d0*/  SHFL.DOWN PT, R17, R11, 0x10, 0x1f ;  /* 0x0a001f000b117f89 */ /* 0x000e2200000e0000 */
[----:B-1----:R-:W-:-:S03]  /*51e0*/  FADD R18, R18, R14 ;  /* 0x0000000e12127221 */ /* 0x002fc60000000000 */
[----:B------:R-:W1:Y:S01]  /*51f0*/  SHFL.DOWN PT, R8, R15, 0x10, 0x1f ;  /* 0x0a001f000f087f89 */ /* 0x000e6200000e0000 */
[----:B--2---:R-:W-:Y:S01]  /*5200*/  FADD R20, R20, R25 ;  /* 0x0000001914147221 */ /* 0x004fe20000000000 */
[----:B---3--:R-:W-:Y:S02]  /*5210*/  FADD R16, R23, R12 ;  /* 0x0000000c17107221 */ /* 0x008fe40000000000 */
[----:B------:R-:W2:Y:S01]  /*5220*/  SHFL.DOWN PT, R25, R24, 0x8, 0x1f ;  /* 0x09001f0018197f89 */ /* 0x000ea200000e0000 */
[----:B-----5:R-:W-:-:S03]  /*5230*/  FADD R14, R21, R10 ;  /* 0x0000000a150e7221 */ /* 0x020fc60000000000 */
[----:B------:R-:W3:Y:S01]  /*5240*/  SHFL.DOWN PT, R21, R20, 0x8, 0x1f ;  /* 0x09001f0014157f89 */ /* 0x000ee200000e0000 */
[----:B----4-:R-:W-:Y:S01]  /*5250*/  FADD R22, R22, R9 ;  /* 0x0000000916167221 */ /* 0x010fe20000000000 */
[----:B------:R-:W-:-:S04]  /*5260*/  FADD R12, R19, R13 ;  /* 0x0000000d130c7221 */ /* 0x000fc80000000000 */
        /* <DEDUP_REMOVED lines=9> */
[----:B------:R-:W3:Y:S04]  /*5300*/  SHFL.DOWN PT, R9, R10, 0x8, 0x1f ;  /* 0x09001f000a097f89 */ /* 0x000ee800000e0000 */
[----:B------:R-:W3:Y:S01]  /*5310*/  SHFL.DOWN PT, R15, R8, 0x8, 0x1f ;  /* 0x09001f00080f7f89 */ /* 0x000ee200000e0000 */
[----:B----4-:R-:W-:Y:S01]  /*5320*/  FADD R23, R22, R23 ;  /* 0x0000001716177221 */ /* 0x010fe20000000000 */
[----:B0-----:R-:W-:-:S04]  /*5330*/  FADD R19, R18, R19 ;  /* 0x0000001312137221 */ /* 0x001fc80000000000 */
[----:B------:R-:W0:Y:S01]  /*5340*/  SHFL.DOWN PT, R24, R23, 0x4, 0x1f ;  /* 0x08801f0017187f89 */ /* 0x000e2200000e0000 */
[----:B-1----:R-:W-:-:S03]  /*5350*/  FADD R17, R16, R17 ;  /* 0x0000001110117221 */ /* 0x002fc60000000000 */
[----:B------:R-:W1:Y:S01]  /*5360*/  SHFL.DOWN PT, R22, R19, 0x4, 0x1f ;  /* 0x08801f0013167f89 */ /* 0x000e6200000e0000 */
[----:B-----5:R-:W-:-:S03]  /*5370*/  FADD R13, R14, R13 ;  /* 0x0000000d0e0d7221 */ /* 0x020fc60000000000 */
[----:B------:R-:W4:Y:S01]  /*5380*/  SHFL.DOWN PT, R14, R17, 0x4, 0x1f ;  /* 0x08801f00110e7f89 */ /* 0x000f2200000e0000 */
[----:B--2---:R-:W-:-:S03]  /*5390*/  FADD R11, R12, R11 ;  /* 0x0000000b0c0b7221 */ /* 0x004fc60000000000 */
[----:B------:R-:W2:Y:S01]  /*53a0*/  SHFL.DOWN PT, R12, R21, 0x4, 0x1f ;  /* 0x08801f00150c7f89 */ /* 0x000ea200000e0000 */
[----:B---3--:R-:W-:-:S03]  /*53b0*/  FADD R9, R10, R9 ;  /* 0x000000090a097221 */ /* 0x008fc60000000000 */
[----:B------:R-:W3:Y:S01]  /*53c0*/  SHFL.DOWN PT, R10, R25, 0x4, 0x1f ;  /* 0x08801f00190a7f89 */ /* 0x000ee200000e0000 */
[----:B------:R-:W-:-:S03]  /*53d0*/  FADD R15, R8, R15 ;  /* 0x0000000f080f7221 */ /* 0x000fc60000000000 */
[----:B------:R-:W5:Y:S04]  /*53e0*/  SHFL.DOWN PT, R20, R13, 0x4, 0x1f ;  /* 0x08801f000d147f89 */ /* 0x000f6800000e0000 */
[----:B------:R-:W5:Y:S01]  /*53f0*/  SHFL.DOWN PT, R16, R11, 0x4, 0x1f ;  /* 0x08801f000b107f89 */ /* 0x000f6200000e0000 */
[----:B0-----:R-:W-:-:S03]  /*5400*/  FADD R24, R23, R24 ;  /* 0x0000001817187221 */ /* 0x001fc60000000000 */
[----:B------:R-:W0:Y:S01]  /*5410*/  SHFL.DOWN PT, R18, R9, 0x4, 0x1f ;  /* 0x08801f0009127f89 */ /* 0x000e2200000e0000 */
[----:B-1----:R-:W-:-:S03]  /*5420*/  FADD R22, R19, R22 ;  /* 0x0000001613167221 */ /* 0x002fc60000000000 */
[----:B------:R-:W1:Y:S01]  /*5430*/  SHFL.DOWN PT, R8, R15, 0x4, 0x1f ;  /* 0x08801f000f087f89 */ /* 0x000e6200000e0000 */
[----:B----4-:R-:W-:Y:S01]  /*5440*/  FADD R14, R17, R14 ;  /* 0x0000000e110e7221 */ /* 0x010fe20000000000 */
[----:B--2---:R-:W-:Y:S02]  /*5450*/  FADD R12, R21, R12 ;  /* 0x0000000c150c7221 */ /* 0x004fe40000000000 */
[----:B------:R-:W-:Y:S01]  /*5460*/  SHFL.DOWN PT, R23, R22, 0x2, 0x1f ;  /* 0x08401f0016177f89 */ /* 0x000fe200000e0000 */
[----:B---3--:R-:W-:-:S03]  /*5470*/  FADD R10, R25, R10 ;  /* 0x0000000a190a7221 */ /* 0x008fc60000000000 */
[----:B------:R-:W-:Y:S01]  /*5480*/  SHFL.DOWN PT, R25, R24, 0x2, 0x1f ;  /* 0x08401f0018197f89 */ /* 0x000fe200000e0000 */
[----:B-----5:R-:W-:-:S03]  /*5490*/  FADD R20, R13, R20 ;  /* 0x000000140d147221 */ /* 0x020fc60000000000 */
[----:B------:R-:W2:Y:S01]  /*54a0*/  SHFL.DOWN PT, R13, R14, 0x2, 0x1f ;  /* 0x08401f000e0d7f89 */ /* 0x000ea200000e0000 */
[----:B------:R-:W-:-:S03]  /*54b0*/  FADD R19, R11, R16 ;  /* 0x000000100b137221 */ /* 0x000fc60000000000 */
[----:B------:R-:W3:Y:S01]  /*54c0*/  SHFL.DOWN PT, R11, R12, 0x2, 0x1f ;  /* 0x08401f000c0b7f89 */ /* 0x000ee200000e0000 */
[----:B0-----:R-:W-:-:S03]  /*54d0*/  FADD R18, R9, R18 ;  /* 0x0000001209127221 */ /* 0x001fc60000000000 */
[----:B------:R-:W0:Y:S01]  /*54e0*/  SHFL.DOWN PT, R9, R10, 0x2, 0x1f ;  /* 0x08401f000a097f89 */ /* 0x000e2200000e0000 */
[----:B-1----:R-:W-:-:S03]  /*54f0*/  FADD R8, R15, R8 ;  /* 0x000000080f087221 */ /* 0x002fc60000000000 */
[----:B------:R-:W1:Y:S04]  /*5500*/  SHFL.DOWN PT, R21, R20, 0x2, 0x1f ;  /* 0x08401f0014157f89 */ /* 0x000e6800000e0000 */
[----:B------:R-:W4:Y:S04]  /*5510*/  SHFL.DOWN PT, R16, R19, 0x2, 0x1f ;  /* 0x08401f0013107f89 */ /* 0x000f2800000e0000 */
[----:B------:R-:W5:Y:S04]  /*5520*/  SHFL.DOWN PT, R17, R18, 0x2, 0x1f ;  /* 0x08401f0012117f89 */ /* 0x000f6800000e0000 */
[----:B------:R-:W5:Y:S01]  /*5530*/  SHFL.DOWN PT, R15, R8, 0x2, 0x1f ;  /* 0x08401f00080f7f89 */ /* 0x000f6200000e0000 */
[----:B--2---:R-:W-:Y:S01]  /*5540*/  FADD R13, R14, R13 ;  /* 0x0000000d0e0d7221 */ /* 0x004fe20000000000 */
[----:B---3--:R-:W-:Y:S01]  /*5550*/  FADD R11, R12, R11 ;  /* 0x0000000b0c0b7221 */ /* 0x008fe20000000000 */
[----:B------:R-:W-:-:S03]  /*5560*/  FADD R12, R22, R23 ;  /* 0x00000017160c7221 */ /* 0x000fc60000000000 */
[----:B------:R-:W2:Y:S01]  /*5570*/  SHFL.DOWN PT, R22, R13, 0x1, 0x1f ;  /* 0x08201f000d167f89 */ /* 0x000ea200000e0000 */
[----:B0-----:R-:W-:Y:S01]  /*5580*/  FADD R9, R10, R9 ;  /* 0x000000090a097221 */ /* 0x001fe20000000000 */
[----:B------:R-:W-:Y:S01]  /*5590*/  FADD R10, R24, R25 ;  /* 0x00000019180a7221 */ /* 0x000fe20000000000 */
[----:B-1----:R-:W-:Y:S02]  /*55a0*/  FADD R14, R20, R21 ;  /* 0x00000015140e7221 */ /* 0x002fe40000000000 */
[----:B------:R-:W0:Y:S01]  /*55b0*/  SHFL.DOWN PT, R20, R11, 0x1, 0x1f ;  /* 0x08201f000b147f89 */ /* 0x000e2200000e0000 */
[----:B----4-:R-:W-:-:S03]  /*55c0*/  FADD R16, R19, R16 ;  /* 0x0000001013107221 */ /* 0x010fc60000000000 */
[----:B------:R-:W1:Y:S01]  /*55d0*/  SHFL.DOWN PT, R19, R10, 0x1, 0x1f ;  /* 0x08201f000a137f89 */ /* 0x000e6200000e0000 */
[----:B-----5:R-:W-:-:S03]  /*55e0*/  FADD R17, R18, R17 ;  /* 0x0000001112117221 */ /* 0x020fc60000000000 */
[----:B------:R-:W3:Y:S01]  /*55f0*/  SHFL.DOWN PT, R18, R9, 0x1, 0x1f ;  /* 0x08201f0009127f89 */ /* 0x000ee200000e0000 */
[----:B------:R-:W-:-:S03]  /*5600*/  FADD R8, R8, R15 ;  /* 0x0000000f08087221 */ /* 0x000fc60000000000 */
[----:B------:R-:W4:Y:S04]  /*5610*/  SHFL.DOWN PT, R21, R12, 0x1, 0x1f ;  /* 0x08201f000c157f89 */ /* 0x000f2800000e0000 */
[----:B------:R-:W5:Y:S01]  /*5620*/  SHFL.DOWN PT, R23, R14, 0x1, 0x1f ;  /* 0x08201f000e177f89 */ /* 0x000f6200000e0000 */
[----:B--2---:R-:W-:-:S03]  /*5630*/  FADD R22, R13, R22 ;  /* 0x000000160d167221 */ /* 0x004fc60000000000 */
[----:B------:R-:W2:Y:S04]  /*5640*/  SHFL.DOWN PT, R25, R16, 0x1, 0x1f ;  /* 0x08201f0010197f89 */ /* 0x000ea800000e0000 */
[----:B------:R-:W2:Y:S01]  /*5650*/  SHFL.DOWN PT, R24, R17, 0x1, 0x1f ;  /* 0x08201f0011187f89 */ /* 0x000ea200000e0000 */
[----:B0-----:R-:W-:-:S03]  /*5660*/  FADD R20, R11, R20 ;  /* 0x000000140b147221 */ /* 0x001fc60000000000 */
[----:B------:R0:W0:Y:S01]  /*5670*/  SHFL.DOWN PT, R15, R8, 0x1, 0x1f ;  /* 0x08201f00080f7f89 */ /* 0x00002200000e0000 */
[----:B-1----:R-:W-:Y:S01]  /*5680*/  FADD R19, R10, R19 ;  /* 0x000000130a137221 */ /* 0x002fe20000000000 */
[----:B---3--:R-:W-:Y:S01]  /*5690*/  FADD R18, R9, R18 ;  /* 0x0000001209127221 */ /* 0x008fe20000000000 */
[----:B----4-:R-:W-:Y:S01]  /*56a0*/  FADD R21, R12, R21 ;  /* 0x000000150c157221 */ /* 0x010fe20000000000 */
[----:B-----5:R-:W-:Y:S01]  /*56b0*/  FADD R23, R14, R23 ;  /* 0x000000170e177221 */ /* 0x020fe20000000000 */
[----:B--2---:R-:W-:Y:S01]  /*56c0*/  FADD R25, R16, R25 ;  /* 0x0000001910197221 */ /* 0x004fe20000000000 */
[----:B------:R-:W-:-:S07]  /*56d0*/  FADD R24, R17, R24 ;  /* 0x0000001811187221 */ /* 0x000fce0000000000 */
.L_x_400:
[----:B------:R-:W-:Y:S01]  /*56e0*/  BSSY.RECONVERGENT B1, `(.L_x_89) ;  /* 0x000001a000017945 */ /* 0x000fe20003800200 */
[----:B0-----:R-:W-:-:S03]  /*56f0*/  FADD R15, R8, R15 ;  /* 0x0000000f080f7221 */ /* 0x001fc60000000000 */
[----:B------:R-:W-:Y:S05]  /*5700*/  @P1 BRA `(.L_x_90) ;  /* 0x00000000005c1947 */ /* 0x000fea0003800000 */
[----:B------:R-:W0:Y:S01]  /*5710*/  LDCU UR9, c[0x0][0x3a8] ;  /* 0x00007500ff0977ac */ /* 0x000e220008000800 */
[----:B------:R-:W1:Y:S01]  /*5720*/  LDC.64 R8, c[0x0][0x448] ;  /* 0x00011200ff087b82 */ /* 0x000e620000000a00 */
[----:B------:R-:W-:Y:S01]  /*5730*/  FADD R11, RZ, R18 ;  /* 0x00000012ff0b7221 */ /* 0x000fe20000000000 */
[----:B------:R-:W-:Y:S01]  /*5740*/  FADD R19, RZ, R19 ;  /* 0x00000013ff137221 */ /* 0x000fe20000000000 */
[----:B------:R-:W-:Y:S01]  /*5750*/  FADD R21, RZ, R21 ;  /* 0x00000015ff157221 */ /* 0x000fe20000000000 */
[----:B------:R-:W-:Y:S01]  /*5760*/  FADD R17, RZ, R22 ;  /* 0x00000016ff117221 */ /* 0x000fe20000000000 */
[----:B------:R-:W-:Y:S01]  /*5770*/  FADD R23, RZ, R23 ;  /* 0x00000017ff177221 */ /* 0x000fe20000000000 */
[----:B------:R-:W-:Y:S01]  /*5780*/  FADD R25, RZ, R25 ;  /* 0x00000019ff197221 */ /* 0x000fe20000000000 */
[----:B------:R-:W-:Y:S01]  /*5790*/  FADD R27, RZ, R24 ;  /* 0x00000018ff1b7221 */ /* 0x000fe20000000000 */
[----:B------:R-:W-:Y:S01]  /*57a0*/  FADD R15, RZ, R15 ;  /* 0x0000000fff0f7221 */ /* 0x000fe20000000000 */
[----:B0-----:R-:W-:-:S04]  /*57b0*/  IMAD R10, R4, UR9, R7 ;  /* 0x00000009040a7c24 */ /* 0x001fc8000f8e0207 */
[----:B------:R-:W-:-:S04]  /*57c0*/  IMAD R13, R10, 0x9, RZ ;  /* 0x000000090a0d7824 */ /* 0x000fc800078e02ff */
[----:B-1----:R-:W-:-:S04]  /*57d0*/  IMAD.WIDE R8, R13, 0x4, R8 ;  /* 0x000000040d087825 */ /* 0x002fc800078e0208 */
[----:B------:R-:W-:Y:S01]  /*57e0*/  FADD R13, RZ, R20 ;  /* 0x00000014ff0d7221 */ /* 0x000fe20000000000 */
[----:B------:R0:W-:Y:S04]  /*57f0*/  STG.E desc[UR14][R8.64], R11 ;  /* 0x0000000b08007986 */ /* 0x0001e8000c10190e */
[----:B------:R0:W-:Y:S04]  /*5800*/  STG.E desc[UR14][R8.64+0x4], R19 ;  /* 0x0000041308007986 */ /* 0x0001e8000c10190e */
[----:B------:R0:W-:Y:S04]  /*5810*/  STG.E desc[UR14][R8.64+0x8], R13 ;  /* 0x0000080d08007986 */ /* 0x0001e8000c10190e */
[----:B------:R0:W-:Y:S04]  /*5820*/  STG.E desc[UR14][R8.64+0xc], R21 ;  /* 0x00000c1508007986 */ /* 0x0001e8000c10190e */
[----:B------:R0:W-:Y:S04]  /*5830*/  STG.E desc[UR14][R8.64+0x10], R17 ;  /* 0x0000101108007986 */ /* 0x0001e8000c10190e */
[----:B------:R0:W-:Y:S04]  /*5840*/  STG.E desc[UR14][R8.64+0x14], R23 ;  /* 0x0000141708007986 */ /* 0x0001e8000c10190e */
[----:B------:R0:W-:Y:S04]  /*5850*/  STG.E desc[UR14][R8.64+0x18], R25 ;  /* 0x0000181908007986 */ /* 0x0001e8000c10190e */
[----:B------:R0:W-:Y:S04]  /*5860*/  STG.E desc[UR14][R8.64+0x1c], R27 ;  /* 0x00001c1b08007986 */ /* 0x0001e8000c10190e */
[----:B------:R0:W-:Y:S02]  /*5870*/  STG.E desc[UR14][R8.64+0x20], R15 ;  /* 0x0000200f08007986 */ /* 0x0001e4000c10190e */
.L_x_90:
[----:B------:R-:W-:Y:S05]  /*5880*/  BSYNC.RECONVERGENT B1 ;  /* 0x0000000000017941 */ /* 0x000fea0003800200 */
.L_x_89:
[----:B------:R-:W1:Y:S01]  /*5890*/  LDCU UR9, c[0x0][0x3a8] ;  /* 0x00007500ff0977ac */ /* 0x000e620008000800 */
[----:B------:R-:W-:-:S04]  /*58a0*/  IADD3 R7, PT, PT, R7, UR20, RZ ;  /* 0x0000001407077c10 */ /* 0x000fc8000fffe0ff */
[----:B-1----:R-:W-:-:S13]  /*58b0*/  ISETP.GE.AND P0, PT, R7, UR9, PT ;  /* 0x0000000907007c0c */ /* 0x002fda000bf06270 */
[----:B------:R-:W-:Y:S05]  /*58c0*/  @!P0 BRA `(.L_x_91) ;  /* 0xfffffff400688947 */ /* 0x000fea000383ffff */
.L_x_84:
[----:B------:R-:W-:Y:S05]  /*58d0*/  BSYNC B0 ;  /* 0x0000000000007941 */ /* 0x000fea0003800000 */
.L_x_83:
[----:B------:R-:W5:Y:S01]  /*58e0*/  LDCU UR9, c[0x0][0x370] ;  /* 0x00006e00ff0977ac */ /* 0x000f620008000800 */
[----:B------:R-:W0:Y:S01]  /*58f0*/  LDCU UR10, c[0x0][0x39c] ;  /* 0x00007380ff0a77ac */ /* 0x000e220008000800 */
[----:B-----5:R-:W-:-:S04]  /*5900*/  IADD3 R4, PT, PT, R4, UR9, RZ ;  /* 0x0000000904047c10 */ /* 0x020fc8000fffe0ff */
[----:B0-----:R-:W-:-:S13]  /*5910*/  ISETP.GE.AND P0, PT, R4, UR10, PT ;  /* 0x0000000a04007c0c */ /* 0x001fda000bf06270 */
[----:B------:R-:W-:Y:S05]  /*5920*/  @!P0 BRA `(.L_x_92) ;  /* 0xffffffa800348947 */ /* 0x000fea000383ffff */
[----:B------:R-:W-:Y:S05]  /*5930*/  EXIT ;  /* 0x000000000000794d */ /* 0x000fea0003800000 */
.L_x_3:
[----:B------:R-:W-:Y:S01]  /*5940*/  HFMA2 R28, -RZ, RZ, 0, 9.5367431640625e-07 ;  /* 0x00000010ff1c7431 */ /* 0x000fe200000001ff */
[----:B------:R-:W-:Y:S01]  /*5950*/  BSSY B0, `(.L_x_93) ;  /* 0x0000006000007945 */ /* 0x000fe20003800000 */
[----:B------:R-:W-:Y:S02]  /*5960*/  MOV R27, 0x1f ;  /* 0x0000001f001b7802 */ /* 0x000fe40000000f00 */
[----:B------:R-:W-:-:S07]  /*5970*/  MOV R26, 0xffffffff ;  /* 0xffffffff001a7802 */ /* 0x000fce0000000f00 */
[----:B------:R-:W-:Y:S05]  /*5980*/  WARPSYNC.COLLECTIVE R26, `(.L_x_94) ;  /* 0x000000001a087348 */ /* 0x000fea0003c00000 */
[----:B------:R0:W1:Y:S02]  /*5990*/  SHFL.DOWN P0, R26, R29, R28, R27 ;  /* 0x0800001c1d1a7389 */ /* 0x000064000000001b */
[----:B01----:R-:W-:Y:S05]  /*59a0*/  ENDCOLLECTIVE ;  /* 0x000000000000791b */ /* 0x003fea0003800000 */
.L_x_94:
[----:B------:R-:W-:Y:S05]  /*59b0*/  BSYNC B0 ;  /* 0x0000000000007941 */ /* 0x000fea0003800000 */
.L_x_93:
[----:B------:R-:W-:Y:S01]  /*59c0*/  FADD R29, R26, R29 ;  /* 0x0000001d1a1d7221 */ /* 0x000fe20000000000 */
[----:B------:R-:W-:Y:S01]  /*59d0*/  HFMA2 R27, -RZ, RZ, 0, 1.847743988037109375e-06 ;  /* 0x0000001fff1b7431 */ /* 0x000fe200000001ff */
[----:B------:R-:W-:Y:S01]  /*59e0*/  MOV R26, 0xffffffff ;  /* 0xffffffff001a7802 */ /* 0x000fe20000000f00 */
[----:B------:R-:W-:-:S07]  /*59f0*/  IMAD.MOV.U32 R28, RZ, RZ, 0x8 ;  /* 0x00000008ff1c7424 */ /* 0x000fce00078e00ff */
[----:B------:R-:W-:Y:S05]  /*5a00*/  WARPSYNC.COLLECTIVE R26, `(.L_x_95) ;  /* 0x000000001a087348 */ /* 0x000fea0003c00000 */
[----:B------:R0:W1:Y:S02]  /*5a10*/  SHFL.DOWN P0, R26, R29, R28, R27 ;  /* 0x0800001c1d1a7389 */ /* 0x000064000000001b */
[----:B01----:R-:W-:Y:S05]  /*5a20*/  ENDCOLLECTIVE ;  /* 0x000000000000791b */ /* 0x003fea0003800000 */
.L_x_95:
[----:B------:R-:W-:Y:S01]  /*5a30*/  HFMA2 R28, -RZ, RZ, 0, 2.384185791015625e-07 ;  /* 0x00000004ff1c7431 */ /* 0x000fe200000001ff */
[----:B------:R-:W-:Y:S01]  /*5a40*/  MOV R8, R26 ;  /* 0x0000001a00087202 */ /* 0x000fe20000000f00 */
[----:B------:R-:W-:-:S04]  /*5a50*/  IMAD.MOV.U32 R26, RZ, RZ, -0x1 ;  /* 0xffffffffff1a7424 */ /* 0x000fc800078e00ff */
[----:B------:R-:W-:-:S05]  /*5a60*/  FADD R8, R29, R8 ;  /* 0x000000081d087221 */ /* 0x000fca0000000000 */
[----:B------:R-:W-:-:S07]  /*5a70*/  MOV R29, R8 ;  /* 0x00000008001d7202 */ /* 0x000fce0000000f00 */
[----:B------:R-:W-:Y:S05]  /*5a80*/  WARPSYNC.COLLECTIVE R26, `(.L_x_96) ;  /* 0x000000001a087348 */ /* 0x000fea0003c00000 */
[----:B------:R0:W1:Y:S02]  /*5a90*/  SHFL.DOWN P0, R26, R29, R28, R27 ;  /* 0x0800001c1d1a7389 */ /* 0x000064000000001b */
[----:B01----:R-:W-:Y:S05]  /*5aa0*/  ENDCOLLECTIVE ;  /* 0x000000000000791b */ /* 0x003fea0003800000 */
.L_x_96:
[----:B------:R-:W-:Y:S01]  /*5ab0*/  HFMA2 R28, -RZ, RZ, 0, 1.1920928955078125e-07 ;  /* 0x00000002ff1c7431 */ /* 0x000fe200000001ff */
[----:B------:R-:W-:Y:S02]  /*5ac0*/  MOV R7, R26 ;  /* 0x0000001a00077202 */ /* 0x000fe40000000f00 */
[----:B------:R-:W-:-:S03]  /*5ad0*/  MOV R26, 0xffffffff ;  /* 0xffffffff001a7802 */ /* 0x000fc60000000f00 */
[----:B------:R-:W-:-:S05]  /*5ae0*/  FADD R7, R8, R7 ;  /* 0x0000000708077221 */ /* 0x000fca0000000000 */
[----:B------:R-:W-:-:S07]  /*5af0*/  MOV R29, R7 ;  /* 0x00000007001d7202 */ /* 0x000fce0000000f00 */
[----:B------:R-:W-:Y:S05]  /*5b00*/  WARPSYNC.COLLECTIVE R26, `(.L_x_97) ;  /* 0x000000001a087348 */ /* 0x000fea0003c00000 */
[----:B------:R0:W1:Y:S02]  /*5b10*/  SHFL.DOWN P0, R26, R29, R28, R27 ;  /* 0x0800001c1d1a7389 */ /* 0x000064000000001b */
[----:B01----:R-:W-:Y:S05]  /*5b20*/  ENDCOLLECTIVE ;  /* 0x000000000000791b */ /* 0x003fea0003800000 */
.L_x_97:
[----:B------:R-:W-:Y:S01]  /*5b30*/  HFMA2 R28, -RZ, RZ, 0, 5.9604644775390625e-08 ;  /* 0x00000001ff1c7431 */ /* 0x000fe200000001ff */
[----:B------:R-:W-:Y:S02]  /*5b40*/  MOV R10, R26 ;  /* 0x0000001a000a7202 */ /* 0x000fe40000000f00 */
[----:B------:R-:W-:-:S03]  /*5b50*/  MOV R26, 0xffffffff ;  /* 0xffffffff001a7802 */ /* 0x000fc60000000f00 */
[----:B------:R-:W-:-:S04]  /*5b60*/  FADD R10, R7, R10 ;  /* 0x0000000a070a7221 */ /* 0x000fc80000000000 */
[----:B------:R-:W-:-:S07]  /*5b70*/  IMAD.MOV.U32 R29, RZ, RZ, R10 ;  /* 0x000000ffff1d7224 */ /* 0x000fce00078e000a */
[----:B------:R-:W-:Y:S05]  /*5b80*/  WARPSYNC.COLLECTIVE R26, `(.L_x_98) ;  /* 0x000000001a087348 */ /* 0x000fea0003c00000 */
[----:B------:R0:W1:Y:S02]  /*5b90*/  SHFL.DOWN P0, R26, R29, R28, R27 ;  /* 0x0800001c1d1a7389 */ /* 0x000064000000001b */
[----:B01----:R-:W-:Y:S05]  /*5ba0*/  ENDCOLLECTIVE ;  /* 0x000000000000791b */ /* 0x003fea0003800000 */
.L_x_98:
[----:B------:R-:W-:Y:S01]  /*5bb0*/  MOV R9, R26 ;  /* 0x0000001a00097202 */ /* 0x000fe20000000f00 */
[----:B------:R-:W-:Y:S06]  /*5bc0*/  BRA `(.L_x_99) ;  /* 0xffffffa800207947 */ /* 0x000fec000383ffff */
.L_x_7:
[----:B------:R-:W-:Y:S01]  /*5bd0*/  HFMA2 R28, -RZ, RZ, 0, 9.5367431640625e-07 ;  /* 0x00000010ff1c7431 */ /* 0x000fe200000001ff */
[----:B------:R-:W-:Y:S01]  /*5be0*/  BSSY B0, `(.L_x_100) ;  /* 0x0000006000007945 */ /* 0x000fe20003800000 */
[----:B------:R-:W-:Y:S01]  /*5bf0*/  MOV R27, 0x1f ;  /* 0x0000001f001b7802 */ /* 0x000fe20000000f00 */
[----:B------:R-:W-:-:S07]  /*5c00*/  IMAD.MOV.U32 R26, RZ, RZ, -0x1 ;  /* 0xffffffffff1a7424 */ /* 0x000fce00078e00ff */
[----:B--2---:R-:W-:Y:S05]  /*5c10*/  WARPSYNC.COLLECTIVE R26, `(.L_x_101) ;  /* 0x000000001a087348 */ /* 0x004fea0003c00000 */
[----:B------:R0:W1:Y:S02]  /*5c20*/  SHFL.DOWN P0, R26, R29, R28, R27 ;  /* 0x0800001c1d1a7389 */ /* 0x000064000000001b */
[----:B012---:R-:W-:Y:S05]  /*5c30*/  ENDCOLLECTIVE ;  /* 0x000000000000791b */ /* 0x007fea0003800000 */
.L_x_101:
[----:B------:R-:W-:Y:S05]  /*5c40*/  BSYNC B0 ;  /* 0x0000000000007941 */ /* 0x000fea0003800000 */
.L_x_100:
[----:B------:R-:W-:Y:S01]  /*5c50*/  FADD R29, R26, R29 ;  /* 0x0000001d1a1d7221 */ /* 0x000fe20000000000 */
[----:B------:R-:W-:Y:S01]  /*5c60*/  HFMA2 R28, -RZ, RZ, 0, 4.76837158203125e-07 ;  /* 0x00000008ff1c7431 */ /* 0x000fe200000001ff */
[----:B------:R-:W-:Y:S02]  /*5c70*/  MOV R26, 0xffffffff ;  /* 0xffffffff001a7802 */ /* 0x000fe40000000f00 */
[----:B------:R-:W-:-:S07]  /*5c80*/  MOV R27, 0x1f ;  /* 0x0000001f001b7802 */ /* 0x000fce0000000f00 */
[----:B------:R-:W-:Y:S05]  /*5c90*/  WARPSYNC.COLLECTIVE R26, `(.L_x_102) ;  /* 0x000000001a087348 */ /* 0x000fea0003c00000 */
[----:B------:R0:W1:Y:S02]  /*5ca0*/  SHFL.DOWN P0, R26, R29, R28, R27 ;  /* 0x0800001c1d1a7389 */ /* 0x000064000000001b */
[----:B01----:R-:W-:Y:S05]  /*5cb0*/  ENDCOLLECTIVE ;  /* 0x000000000000791b */ /* 0x003fea0003800000 */
.L_x_102:
[----:B------:R-:W-:Y:S01]  /*5cc0*/  IMAD.MOV.U32 R28, RZ, RZ, 0x4 ;  /* 0x00000004ff1c7424 */ /* 0x000fe200078e00ff */
[----:B------:R-:W-:Y:S02]  /*5cd0*/  MOV R6, R26 ;  /* 0x0000001a00067202 */ /* 0x000fe40000000f00 */
[----:B------:R-:W-:-:S03]  /*5ce0*/  MOV R26, 0xffffffff ;  /* 0xffffffff001a7802 */ /* 0x000fc60000000f00 */
[----:B------:R-:W-:-:S05]  /*5cf0*/  FADD R6, R29, R6 ;  /* 0x000000061d067221 */ /* 0x000fca0000000000 */
[----:B------:R-:W-:-:S07]  /*5d00*/  MOV R29, R6 ;  /* 0x00000006001d7202 */ /* 0x000fce0000000f00 */
[----:B------:R-:W-:Y:S05]  /*5d10*/  WARPSYNC.COLLECTIVE R26, `(.L_x_103) ;  /* 0x000000001a087348 */ /* 0x000fea0003c00000 */
[----:B------:R0:W1:Y:S02]  /*5d20*/  SHFL.DOWN P0, R26, R29, R28, R27 ;  /* 0x0800001c1d1a7389 */ /* 0x000064000000001b */
[----:B01----:R-:W-:Y:S05]  /*5d30*/  ENDCOLLECTIVE ;  /* 0x000000000000791b */ /* 0x003fea0003800000 */
.L_x_103:
        /* <DEDUP_REMOVED lines=8> */
.L_x_104:
[----:B------:R-:W-:Y:S02]  /*5dc0*/  HFMA2 R28, -RZ, RZ, 0, 5.9604644775390625e-08 ;  /* 0x00000001ff1c7431 */ /* 0x000fe400000001ff */
[----:B------:R-:W-:Y:S01]  /*5dd0*/  IMAD.MOV.U32 R8, RZ, RZ, R26 ;  /* 0x000000ffff087224 */ /* 0x000fe200078e001a */
[----:B------:R-:W-:-:S03]  /*5de0*/  MOV R26, 0xffffffff ;  /* 0xffffffff001a7802 */ /* 0x000fc60000000f00 */
[----:B------:R-:W-:-:S05]  /*5df0*/  FADD R8, R9, R8 ;  /* 0x0000000809087221 */ /* 0x000fca0000000000 */
[----:B------:R-:W-:-:S07]  /*5e00*/  MOV R29, R8 ;  /* 0x00000008001d7202 */ /* 0x000fce0000000f00 */
[----:B------:R-:W-:Y:S05]  /*5e10*/  WARPSYNC.COLLECTIVE R26, `(.L_x_105) ;  /* 0x000000001a087348 */ /* 0x000fea0003c00000 */
[----:B------:R0:W1:Y:S02]  /*5e20*/  SHFL.DOWN P0, R26, R29, R28, R27 ;  /* 0x0800001c1d1a7389 */ /* 0x000064000000001b */
[----:B01----:R-:W-:Y:S05]  /*5e30*/  ENDCOLLECTIVE ;  /* 0x000000000000791b */ /* 0x003fea0003800000 */
.L_x_105:
[----:B------:R-:W-:Y:S01]  /*5e40*/  MOV R11, R26 ;  /* 0x0000001a000b7202 */ /* 0x000fe20000000f00 */
[----:B------:R-:W-:Y:S06]  /*5e50*/  BRA `(.L_x_106) ;  /* 0xffffffa800007947 */ /* 0x000fec000383ffff */
.L_x_11:
[----:B------:R-:W-:Y:S01]  /*5e60*/  HFMA2 R27, -RZ, RZ, 0, 1.847743988037109375e-06 ;  /* 0x0000001fff1b7431 */ /* 0x000fe200000001ff */
[----:B------:R-:W-:Y:S01]  /*5e70*/  BSSY B0, `(.L_x_107) ;  /* 0x0000007000007945 */ /* 0x000fe20003800000 */
[----:B------:R-:W-:Y:S01]  /*5e80*/  MOV R29, R6 ;  /* 0x00000006001d7202 */ /* 0x000fe20000000f00 */
[----:B------:R-:W-:Y:S01]  /*5e90*/  IMAD.MOV.U32 R28, RZ, RZ, 0x10 ;  /* 0x00000010ff1c7424 */ /* 0x000fe200078e00ff */
[----:B------:R-:W-:-:S07]  /*5ea0*/  MOV R26, 0xffffffff ;  /* 0xffffffff001a7802 */ /* 0x000fce0000000f00 */
[----:B------:R-:W-:Y:S05]  /*5eb0*/  WARPSYNC.COLLECTIVE R26, `(.L_x_108) ;  /* 0x000000001a087348 */ /* 0x000fea0003c00000 */
[----:B------:R0:W1:Y:S02]  /*5ec0*/  SHFL.DOWN P0, R26, R29, R28, R27 ;  /* 0x0800001c1d1a7389 */ /* 0x000064000000001b */
[----:B01----:R-:W-:Y:S05]  /*5ed0*/  ENDCOLLECTIVE ;  /* 0x000000000000791b */ /* 0x003fea0003800000 */
.L_x_108:
[----:B------:R-:W-:Y:S05]  /*5ee0*/  BSYNC B0 ;  /* 0x0000000000007941 */ /* 0x000fea0003800000 */
.L_x_107:
[----:B------:R-:W-:Y:S01]  /*5ef0*/  MOV R11, R26 ;  /* 0x0000001a000b7202 */ /* 0x000fe20000000f00 */
[----:B------:R-:W-:Y:S01]  /*5f00*/  HFMA2 R28, -RZ, RZ, 0, 9.5367431640625e-07 ;  /* 0x00000010ff1c7431 */ /* 0x000fe200000001ff */
[----:B------:R-:W-:Y:S01]  /*5f10*/  MOV R26, 0xffffffff ;  /* 0xffffffff001a7802 */ /* 0x000fe20000000f00 */
[----:B------:R-:W-:Y:S01]  /*5f20*/  IMAD.MOV.U32 R27, RZ, RZ, 0x1f ;  /* 0x0000001fff1b7424 */ /* 0x000fe200078e00ff */
[----:B------:R-:W-:Y:S01]  /*5f30*/  MOV R29, R16 ;  /* 0x00000010001d7202 */ /* 0x000fe20000000f00 */
[----:B------:R-:W-:-:S07]  /*5f40*/  FADD R11, R11, R6 ;  /* 0x000000060b0b7221 */ /* 0x000fce0000000000 */
[----:B------:R-:W-:Y:S05]  /*5f50*/  WARPSYNC.COLLECTIVE R26, `(.L_x_109) ;  /* 0x000000001a087348 */ /* 0x000fea0003c00000 */
[----:B------:R0:W1:Y:S02]  /*5f60*/  SHFL.DOWN P0, R26, R29, R28, R27 ;  /* 0x0800001c1d1a7389 */ /* 0x000064000000001b */
[----:B01----:R-:W-:Y:S05]  /*5f70*/  ENDCOLLECTIVE ;  /* 0x000000000000791b */ /* 0x003fea0003800000 */
.L_x_109:
[----:B------:R-:W-:Y:S02]  /*5f80*/  MOV R29, R17 ;  /* 0x00000011001d7202 */ /* 0x000fe40000000f00 */
[----:B------:R-:W-:Y:S02]  /*5f90*/  MOV R13, R26 ;  /* 0x0000001a000d7202 */ /* 0x000fe40000000f00 */
[----:B------:R-:W-:-:S03]  /*5fa0*/  MOV R26, 0xffffffff ;  /* 0xffffffff001a7802 */ /* 0x000fc60000000f00 */
[----:B------:R-:W-:-:S07]  /*5fb0*/  FADD R13, R13, R16 ;  /* 0x000000100d0d7221 */ /* 0x000fce0000000000 */
[----:B------:R-:W-:Y:S05]  /*5fc0*/  WARPSYNC.COLLECTIVE R26, `(.L_x_110) ;  /* 0x000000001a087348 */ /* 0x000fea0003c00000 */
[----:B------:R0:W1:Y:S02]  /*5fd0*/  SHFL.DOWN P0, R26, R29, R28, R27 ;  /* 0x0800001c1d1a7389 */ /* 0x000064000000001b */
[----:B01----:R-:W-:Y:S05]  /*5fe0*/  ENDCOLLECTIVE ;  /* 0x000000000000791b */ /* 0x003fea0003800000 */
.L_x_110:
[----:B------:R-:W-:Y:S02]  /*5ff0*/  HFMA2 R28, -RZ, RZ, 0, 4.76837158203125e-07 ;  /* 0x00000008ff1c7431 */ /* 0x000fe400000001ff */
[----:B------:R-:W-:Y:S01]  /*6000*/  IMAD.MOV.U32 R29, RZ, RZ, R11 ;  /* 0x000000ffff1d7224 */ /* 0x000fe200078e000b */
[----:B------:R-:W-:Y:S02]  /*6010*/  MOV R10, R26 ;  /* 0x0000001a000a7202 */ /* 0x000fe40000000f00 */
[----:B------:R-:W-:-:S03]  /*6020*/  MOV R26, 0xffffffff ;  /* 0xffffffff001a7802 */ /* 0x000fc60000000f00 */
[----:B------:R-:W-:-:S07]  /*6030*/  FADD R10, R10, R17 ;  /* 0x000000110a0a7221 */ /* 0x000fce0000000000 */
[----:B------:R-:W-:Y:S05]  /*6040*/  WARPSYNC.COLLECTIVE R26, `(.L_x_111) ;  /* 0x000000001a087348 */ /* 0x000fea0003c00000 */
[----:B------:R0:W1:Y:S02]  /*6050*/  SHFL.DOWN P0, R26, R29, R28, R27 ;  /* 0x0800001c1d1a7389 */ /* 0x000064000000001b */
[----:B01----:R-:W-:Y:S05]  /*6060*/  ENDCOLLECTIVE ;  /* 0x000000000000791b */ /* 0x003fea0003800000 */
.L_x_111:
[----:B------:R-:W-:Y:S02]  /*6070*/  MOV R29, R13 ;  /* 0x0000000d001d7202 */ /* 0x000fe40000000f00 */
[----:B------:R-:W-:Y:S02]  /*6080*/  MOV R12, R26 ;  /* 0x0000001a000c7202 */ /* 0x000fe40000000f00 */
[----:B------:R-:W-:-:S03]  /*6090*/  MOV R26, 0xffffffff ;  /* 0xffffffff001a7802 */ /* 0x000fc60000000f00 */
[----:B------:R-:W-:-:S07]  /*60a0*/  FADD R12, R11, R12 ;  /* 0x0000000c0b0c7221 */ /* 0x000fce0000000000 */
[----:B------:R-:W-:Y:S05]  /*60b0*/  WARPSYNC.COLLECTIVE R26, `(.L_x_112) ;  /* 0x000000001a087348 */ /* 0x000fea0003c00000 */
[----:B------:R0:W1:Y:S02]  /*60c0*/  SHFL.DOWN P0, R26, R29, R28, R27 ;  /* 0x0800001c1d1a7389 */ /* 0x000064000000001b */
[----:B01----:R-:W-:Y:S05]  /*60d0*/  ENDCOLLECTIVE ;  /* 0x000000000000791b */ /* 0x003fea0003800000 */
.L_x_112:
[----:B------:R-:W-:Y:S01]  /*60e0*/  MOV R29, R10 ;  /* 0x0000000a001d7202 */ /* 0x000fe20000000f00 */
[----:B------:R-:W-:Y:S01]  /*60f0*/  IMAD.MOV.U32 R14, RZ, RZ, R26 ;  /* 0x000000ffff0e7224 */ /* 0x000fe200078e001a */
[----:B------:R-:W-:-:S03]  /*6100*/  MOV R26, 0xffffffff ;  /* 0xffffffff001a7802 */ /* 0x000fc60000000f00 */
[----:B------:R-:W-:-:S07]  /*6110*/  FADD R14, R13, R14 ;  /* 0x0000000e0d0e7221 */ /* 0x000fce0000000000 */
[----:B------:R-:W-:Y:S05]  /*6120*/  WARPSYNC.COLLECTIVE R26, `(.L_x_113) ;  /* 0x000000001a087348 */ /* 0x000fea0003c00000 */
[----:B------:R0:W1:Y:S02]  /*6130*/  SHFL.DOWN P0, R26, R29, R28, R27 ;  /* 0x0800001c1d1a7389 */ /* 0x000064000000001b */
[----:B01----:R-:W-:Y:S05]  /*6140*/  ENDCOLLECTIVE ;  /* 0x000000000000791b */ /* 0x003fea0003800000 */
.L_x_113:
[----:B------:R-:W-:Y:S01]  /*6150*/  HFMA2 R28, -RZ, RZ, 0, 2.384185791015625e-07 ;  /* 0x00000004ff1c7431 */ /* 0x000fe200000001ff */
[----:B------:R-:W-:Y:S02]  /*6160*/  MOV R29, R12 ;  /* 0x0000000c001d7202 */ /* 0x000fe40000000f00 */
[----:B------:R-:W-:Y:S01]  /*6170*/  MOV R15, R26 ;  /* 0x0000001a000f7202 */ /* 0x000fe20000000f00 */
[----:B------:R-:W-:-:S04]  /*6180*/  IMAD.MOV.U32 R26, RZ, RZ, -0x1 ;  /* 0xffffffffff1a7424 */ /* 0x000fc800078e00ff */
[----:B------:R-:W-:-:S07]  /*6190*/  FADD R15, R10, R15 ;  /* 0x0000000f0a0f7221 */ /* 0x000fce0000000000 */
[----:B------:R-:W-:Y:S05]  /*61a0*/  WARPSYNC.COLLECTIVE R26, `(.L_x_114) ;  /* 0x000000001a087348 */ /* 0x000fea0003c00000 */
[----:B------:R0:W1:Y:S02]  /*61b0*/  SHFL.DOWN P0, R26, R29, R28, R27 ;  /* 0x0800001c1d1a7389 */ /* 0x000064000000001b */
[----:B01----:R-:W-:Y:S05]  /*61c0*/  ENDCOLLECTIVE ;  /* 0x000000000000791b */ /* 0x003fea0003800000 */
.L_x_114:
[----:B------:R-:W-:Y:S02]  /*61d0*/  MOV R29, R14 ;  /* 0x0000000e001d7202 */ /* 0x000fe40000000f00 */
[----:B------:R-:W-:Y:S02]  /*61e0*/  MOV R23, R26 ;  /* 0x0000001a00177202 */ /* 0x000fe40000000f00 */
[----:B------:R-:W-:-:S03]  /*61f0*/  MOV R26, 0xffffffff ;  /* 0xffffffff001a7802 */ /* 0x000fc60000000f00 */
[----:B------:R-:W-:-:S07]  /*6200*/  FADD R23, R12, R23 ;  /* 0x000000170c177221 */ /* 0x000fce0000000000 */
[----:B------:R-:W-:Y:S05]  /*6210*/  WARPSYNC.COLLECTIVE R26, `(.L_x_115) ;  /* 0x000000001a087348 */ /* 0x000fea0003c00000 */
[----:B------:R0:W1:Y:S02]  /*6220*/  SHFL.DOWN P0, R26, R29, R28, R27 ;  /* 0x0800001c1d1a7389 */ /* 0x000064000000001b */
[----:B01----:R-:W-:Y:S05]  /*6230*/  ENDCOLLECTIVE ;  /* 0x000000000000791b */ /* 0x003fea0003800000 */
.L_x_115:
[----:B------:R-:W-:Y:S02]  /*6240*/  MOV R29, R15 ;  /* 0x0000000f001d7202 */ /* 0x000fe40000000f00 */
[----:B------:R-:W-:Y:S01]  /*6250*/  MOV R25, R26 ;  /* 0x0000001a00197202 */ /* 0x000fe20000000f00 */
[----:B------:R-:W-:-:S04]  /*6260*/  IMAD.MOV.U32 R26, RZ, RZ, -0x1 ;  /* 0xffffffffff1a7424 */ /* 0x000fc800078e00ff */
[----:B------:R-:W-:-:S07]  /*6270*/  FADD R25, R14, R25 ;  /* 0x000000190e197221 */ /* 0x000fce0000000000 */
[----:B------:R-:W-:Y:S05]  /*6280*/  WARPSYNC.COLLECTIVE R26, `(.L_x_116) ;  /* 0x000000001a087348 */ /* 0x000fea0003c00000 */
[----:B------:R0:W1:Y:S02]  /*6290*/  SHFL.DOWN P0, R26, R29, R28, R27 ;  /* 0x0800001c1d1a7389 */ /* 0x000064000000001b */
[----:B01----:R-:W-:Y:S05]  /*62a0*/  ENDCOLLECTIVE ;  /* 0x000000000000791b */ /* 0x003fea0003800000 */
.L_x_116:
[----:B------:R-:W-:Y:S01]  /*62b0*/  HFMA2 R28, -RZ, RZ, 0, 1.1920928955078125e-07 ;  /* 0x00000002ff1c7431 */ /* 0x000fe200000001ff */
[----:B------:R-:W-:Y:S02]  /*62c0*/  MOV R29, R23 ;  /* 0x00000017001d7202 */ /* 0x000fe40000000f00 */
[----:B------:R-:W-:Y:S02]  /*62d0*/  MOV R6, R26 ;  /* 0x0000001a00067202 */ /* 0x000fe40000000f00 */
[----:B------:R-:W-:-:S03]  /*62e0*/  MOV R26, 0xffffffff ;  /* 0xffffffff001a7802 */ /* 0x000fc60000000f00 */
[----:B------:R-:W-:-:S07]  /*62f0*/  FADD R6, R15, R6 ;  /* 0x000000060f067221 */ /* 0x000fce0000000000 */
[----:B------:R-:W-:Y:S05]  /*6300*/  WARPSYNC.COLLECTIVE R26, `(.L_x_117) ;  /* 0x000000001a087348 */ /* 0x000fea0003c00000 */
[----:B------:R0:W1:Y:S02]  /*6310*/  SHFL.DOWN P0, R26, R29, R28, R27 ;  /* 0x0800001c1d1a7389 */ /* 0x000064000000001b */
[----:B01----:R-:W-:Y:S05]  /*6320*/  ENDCOLLECTIVE ;  /* 0x000000000000791b */ /* 0x003fea0003800000 */
.L_x_117:
[----:B------:R-:W-:Y:S01]  /*6330*/  IMAD.MOV.U32 R29, RZ, RZ, R25 ;  /* 0x000000ffff1d7224 */ /* 0x000fe200078e0019 */
[----:B------:R-:W-:Y:S02]  /*6340*/  MOV R16, R26 ;  /* 0x0000001a00107202 */ /* 0x000fe40000000f00 */
[----:B------:R-:W-:-:S03]  /*6350*/  MOV R26, 0xffffffff ;  /* 0xffffffff001a7802 */ /* 0x000fc60000000f00 */
[----:B------:R-:W-:-:S07]  /*6360*/  FADD R16, R23, R16 ;  /* 0x0000001017107221 */ /* 0x000fce0000000000 */
[----:B------:R-:W-:Y:S05]  /*6370*/  WARPSYNC.COLLECTIVE R26, `(.L_x_118) ;  /* 0x000000001a087348 */ /* 0x000fea0003c00000 */
[----:B------:R0:W1:Y:S02]  /*6380*/  SHFL.DOWN P0, R26, R29, R28, R27 ;  /* 0x0800001c1d1a7389 */ /* 0x000064000000001b */
[----:B01----:R-:W-:Y:S05]  /*6390*/  ENDCOLLECTIVE ;  /* 0x000000000000791b */ /* 0x003fea0003800000 */
.L_x_118:
[----:B------:R-:W-:Y:S02]  /*63a0*/  MOV R29, R6 ;  /* 0x00000006001d7202 */ /* 0x000fe40000000f00 */
[----:B------:R-:W-:Y:S02]  /*63b0*/  MOV R18, R26 ;  /* 0x0000001a00127202 */ /* 0x000fe40000000f00 */
[----:B------:R-:W-:-:S03]  /*63c0*/  MOV R26, 0xffffffff ;  /* 0xffffffff001a7802 */ /* 0x000fc60000000f00 */
[----:B------:R-:W-:-:S07]  /*63d0*/  FADD R18, R25, R18 ;  /* 0x0000001219127221 */ /* 0x000fce0000000000 */
[----:B------:R-:W-:Y:S05]  /*63e0*/  WARPSYNC.COLLECTIVE R26, `(.L_x_119) ;  /* 0x000000001a087348 */ /* 0x000fea0003c00000 */
[----:B------:R0:W1:Y:S02]  /*63f0*/  SHFL.DOWN P0, R26, R29, R28, R27 ;  /* 0x0800001c1d1a7389 */ /* 0x000064000000001b */
[----:B01----:R-:W-:Y:S05]  /*6400*/  ENDCOLLECTIVE ;  /* 0x000000000000791b */ /* 0x003fea0003800000 */
.L_x_119:
[----:B------:R-:W-:Y:S02]  /*6410*/  HFMA2 R28, -RZ, RZ, 0, 5.9604644775390625e-08 ;  /* 0x00000001ff1c7431 */ /* 0x000fe400000001ff */
[----:B------:R-:W-:Y:S01]  /*6420*/  IMAD.MOV.U32 R29, RZ, RZ, R16 ;  /* 0x000000ffff1d7224 */ /* 0x000fe200078e0010 */
[----:B------:R-:W-:Y:S02]  /*6430*/  MOV R11, R26 ;  /* 0x0000001a000b7202 */ /* 0x000fe40000000f00 */
[----:B------:R-:W-:-:S03]  /*6440*/  MOV R26, 0xffffffff ;  /* 0xffffffff001a7802 */ /* 0x000fc60000000f00 */
[----:B------:R-:W-:-:S07]  /*6450*/  FADD R11, R6, R11 ;  /* 0x0000000b060b7221 */ /* 0x000fce0000000000 */
[----:B------:R-:W-:Y:S05]  /*6460*/  WARPSYNC.COLLECTIVE R26, `(.L_x_120) ;  /* 0x000000001a087348 */ /* 0x000fea0003c00000 */
[----:B------:R0:W1:Y:S02]  /*6470*/  SHFL.DOWN P0, R26, R29, R28, R27 ;  /* 0x0800001c1d1a7389 */ /* 0x000064000000001b */
[----:B01----:R-:W-:Y:S05]  /*6480*/  ENDCOLLECTIVE ;  /* 0x000000000000791b */ /* 0x003fea0003800000 */
.L_x_120:
[----:B------:R-:W-:Y:S02]  /*6490*/  MOV R29, R18 ;  /* 0x00000012001d7202 */ /* 0x000fe40000000f00 */
[----:B------:R-:W-:Y:S02]  /*64a0*/  MOV R13, R26 ;  /* 0x0000001a000d7202 */ /* 0x000fe40000000f00 */
[----:B------:R-:W-:-:S03]  /*64b0*/  MOV R26, 0xffffffff ;  /* 0xffffffff001a7802 */ /* 0x000fc60000000f00 */
[----:B------:R-:W-:-:S07]  /*64c0*/  FADD R12, R16, R13 ;  /* 0x0000000d100c7221 */ /* 0x000fce0000000000 */
[----:B------:R-:W-:Y:S05]  /*64d0*/  WARPSYNC.COLLECTIVE R26, `(.L_x_121) ;  /* 0x000000001a087348 */ /* 0x000fea0003c00000 */
[----:B------:R0:W1:Y:S02]  /*64e0*/  SHFL.DOWN P0, R26, R29, R28, R27 ;  /* 0x0800001c1d1a7389 */ /* 0x000064000000001b */
[----:B01----:R-:W-:Y:S05]  /*64f0*/  ENDCOLLECTIVE ;  /* 0x000000000000791b */ /* 0x003fea0003800000 */
.L_x_121:
[----:B------:R-:W-:Y:S01]  /*6500*/  MOV R29, R11 ;  /* 0x0000000b001d7202 */ /* 0x000fe20000000f00 */
[----:B------:R-:W-:Y:S01]  /*6510*/  IMAD.MOV.U32 R17, RZ, RZ, R26 ;  /* 0x000000ffff117224 */ /* 0x000fe200078e001a */
[----:B------:R-:W-:-:S03]  /*6520*/  MOV R26, 0xffffffff ;  /* 0xffffffff001a7802 */ /* 0x000fc60000000f00 */
[----:B------:R-:W-:-:S07]  /*6530*/  FADD R24, R18, R17 ;  /* 0x0000001112187221 */ /* 0x000fce0000000000 */
[----:B------:R-:W-:Y:S05]  /*6540*/  WARPSYNC.COLLECTIVE R26, `(.L_x_122) ;  /* 0x000000001a087348 */ /* 0x000fea0003c00000 */
[----:B------:R0:W1:Y:S02]  /*6550*/  SHFL.DOWN P0, R26, R29, R28, R27 ;  /* 0x0800001c1d1a7389 */ /* 0x000064000000001b */
[----:B01----:R-:W-:Y:S05]  /*6560*/  ENDCOLLECTIVE ;  /* 0x000000000000791b */ /* 0x003fea0003800000 */
.L_x_122:
[----:B------:R-:W-:Y:S01]  /*6570*/  MOV R10, R26 ;  /* 0x0000001a000a7202 */ /* 0x000fe20000000f00 */
[----:B------:R-:W-:Y:S06]  /*6580*/  BRA `(.L_x_123) ;  /* 0xffffffa400407947 */ /* 0x000fec000383ffff */
.L_x_15:
[----:B------:R-:W-:Y:S01]  /*6590*/  HFMA2 R28, -RZ, RZ, 0, 9.5367431640625e-07 ;  /* 0x00000010ff1c7431 */ /* 0x000fe200000001ff */
[----:B------:R-:W-:Y:S01]  /*65a0*/  BSSY B0, `(.L_x_124) ;  /* 0x0000007000007945 */ /* 0x000fe20003800000 */
[----:B------:R-:W-:Y:S01]  /*65b0*/  MOV R29, R14 ;  /* 0x0000000e001d7202 */ /* 0x000fe20000000f00 */
[----:B------:R-:W-:Y:S01]  /*65c0*/  IMAD.MOV.U32 R27, RZ, RZ, 0x1f ;  /* 0x0000001fff1b7424 */ /* 0x000fe200078e00ff */
[----:B------:R-:W-:-:S07]  /*65d0*/  MOV R26, 0xffffffff ;  /* 0xffffffff001a7802 */ /* 0x000fce0000000f00 */
[----:B0-----:R-:W-:Y:S05]  /*65e0*/  WARPSYNC.COLLECTIVE R26, `(.L_x_125) ;  /* 0x000000001a087348 */ /* 0x001fea0003c00000 */
[----:B------:R1:W2:Y:S02]  /*65f0*/  SHFL.DOWN P0, R26, R29, R28, R27 ;  /* 0x0800001c1d1a7389 */ /* 0x0002a4000000001b */
[----:B012---:R-:W-:Y:S05]  /*6600*/  ENDCOLLECTIVE ;  /* 0x000000000000791b */ /* 0x007fea0003800000 */
.L_x_125:
[----:B------:R-:W-:Y:S05]  /*6610*/  BSYNC B0 ;  /* 0x0000000000007941 */ /* 0x000fea0003800000 */
.L_x_124:
[----:B------:R-:W-:Y:S01]  /*6620*/  MOV R7, R26 ;  /* 0x0000001a00077202 */ /* 0x000fe20000000f00 */
[----:B------:R-:W-:Y:S02]  /*6630*/  HFMA2 R28, -RZ, RZ, 0, 9.5367431640625e-07 ;  /* 0x00000010ff1c7431 */ /* 0x000fe400000001ff */
[----:B------:R-:W-:Y:S01]  /*6640*/  IMAD.MOV.U32 R26, RZ, RZ, -0x1 ;  /* 0xffffffffff1a7424 */ /* 0x000fe200078e00ff */
[----:B------:R-:W-:Y:S02]  /*6650*/  MOV R29, R16 ;  /* 0x00000010001d7202 */ /* 0x000fe40000000f00 */
[----:B------:R-:W-:Y:S01]  /*6660*/  MOV R27, 0x1f ;  /* 0x0000001f001b7802 */ /* 0x000fe20000000f00 */
[----:B------:R-:W-:-:S07]  /*6670*/  FADD R7, R7, R14 ;  /* 0x0000000e07077221 */ /* 0x000fce0000000000 */
[----:B------:R-:W-:Y:S05]  /*6680*/  WARPSYNC.COLLECTIVE R26, `(.L_x_126) ;  /* 0x000000001a087348 */ /* 0x000fea0003c00000 */
[----:B------:R0:W1:Y:S02]  /*6690*/  SHFL.DOWN P0, R26, R29, R28, R27 ;  /* 0x0800001c1d1a7389 */ /* 0x000064000000001b */
[----:B01----:R-:W-:Y:S05]  /*66a0*/  ENDCOLLECTIVE ;  /* 0x000000000000791b */ /* 0x003fea0003800000 */
.L_x_126:
[----:B------:R-:W-:Y:S02]  /*66b0*/  MOV R29, R15 ;  /* 0x0000000f001d7202 */ /* 0x000fe40000000f00 */
[----:B------:R-:W-:Y:S02]  /*66c0*/  MOV R9, R26 ;  /* 0x0000001a00097202 */ /* 0x000fe40000000f00 */
[----:B------:R-:W-:-:S03]  /*66d0*/  MOV R26, 0xffffffff ;  /* 0xffffffff001a7802 */ /* 0x000fc60000000f00 */
[----:B------:R-:W-:-:S07]  /*66e0*/  FADD R9, R9, R16 ;  /* 0x0000001009097221 */ /* 0x000fce0000000000 */
[----:B------:R-:W-:Y:S05]  /*66f0*/  WARPSYNC.COLLECTIVE R26, `(.L_x_127) ;  /* 0x000000001a087348 */ /* 0x000fea0003c00000 */
[----:B------:R0:W1:Y:S02]  /*6700*/  SHFL.DOWN P0, R26, R29, R28, R27 ;  /* 0x0800001c1d1a7389 */ /* 0x000064000000001b */
[----:B01----:R-:W-:Y:S05]  /*6710*/  ENDCOLLECTIVE ;  /* 0x000000000000791b */ /* 0x003fea0003800000 */
.L_x_127:
[----:B------:R-:W-:Y:S01]  /*6720*/  MOV R29, R7 ;  /* 0x00000007001d7202 */ /* 0x000fe20000000f00 */
[----:B------:R-:W-:Y:S01]  /*6730*/  IMAD.MOV.U32 R28, RZ, RZ, 0x8 ;  /* 0x00000008ff1c7424 */ /* 0x000fe200078e00ff */
[----:B------:R-:W-:Y:S02]  /*6740*/  MOV R6, R26 ;  /* 0x0000001a00067202 */ /* 0x000fe40000000f00 */
[----:B------:R-:W-:-:S03]  /*6750*/  MOV R26, 0xffffffff ;  /* 0xffffffff001a7802 */ /* 0x000fc60000000f00 */
[----:B------:R-:W-:-:S07]  /*6760*/  FADD R6, R6, R15 ;  /* 0x0000000f06067221 */ /* 0x000fce0000000000 */
[----:B------:R-:W-:Y:S05]  /*6770*/  WARPSYNC.COLLECTIVE R26, `(.L_x_128) ;  /* 0x000000001a087348 */ /* 0x000fea0003c00000 */
[----:B------:R0:W1:Y:S02]  /*6780*/  SHFL.DOWN P0, R26, R29, R28, R27 ;  /* 0x0800001c1d1a7389 */ /* 0x000064000000001b */
[----:B01----:R-:W-:Y:S05]  /*6790*/  ENDCOLLECTIVE ;  /* 0x000000000000791b */ /* 0x003fea0003800000 */
.L_x_128:
[----:B------:R-:W-:Y:S02]  /*67a0*/  MOV R29, R9 ;  /* 0x00000009001d7202 */ /* 0x000fe40000000f00 */
[----:B------:R-:W-:Y:S02]  /*67b0*/  MOV R8, R26 ;  /* 0x0000001a00087202 */ /* 0x000fe40000000f00 */
[----:B------:R-:W-:-:S03]  /*67c0*/  MOV R26, 0xffffffff ;  /* 0xffffffff001a7802 */ /* 0x000fc60000000f00 */
[----:B------:R-:W-:-:S07]  /*67d0*/  FADD R8, R7, R8 ;  /* 0x0000000807087221 */ /* 0x000fce0000000000 */
[----:B------:R-:W-:Y:S05]  /*67e0*/  WARPSYNC.COLLECTIVE R26, `(.L_x_129) ;  /* 0x000000001a087348 */ /* 0x000fea0003c00000 */
[----:B------:R0:W1:Y:S02]  /*67f0*/  SHFL.DOWN P0, R26, R29, R28, R27 ;  /* 0x0800001c1d1a7389 */ /* 0x000064000000001b */
[----:B01----:R-:W-:Y:S05]  /*6800*/  ENDCOLLECTIVE ;  /* 0x000000000000791b */ /* 0x003fea0003800000 */
.L_x_129:
[----:B------:R-:W-:Y:S01]  /*6810*/  IMAD.MOV.U32 R29, RZ, RZ, R6 ;  /* 0x000000ffff1d7224 */ /* 0x000fe200078e0006 */
[----:B------:R-:W-:Y:S02]  /*6820*/  MOV R10, R26 ;  /* 0x0000001a000a7202 */ /* 0x000fe40000000f00 */
[----:B------:R-:W-:-:S03]  /*6830*/  MOV R26, 0xffffffff ;  /* 0xffffffff001a7802 */ /* 0x000fc60000000f00 */
[----:B------:R-:W-:-:S07]  /*6840*/  FADD R10, R9, R10 ;  /* 0x0000000a090a7221 */ /* 0x000fce0000000000 */
[----:B------:R-:W-:Y:S05]  /*6850*/  WARPSYNC.COLLECTIVE R26, `(.L_x_130) ;  /* 0x000000001a087348 */ /* 0x000fea0003c00000 */
[----:B------:R0:W1:Y:S02]  /*6860*/  SHFL.DOWN P0, R26, R29, R28, R27 ;  /* 0x0800001c1d1a7389 */ /* 0x000064000000001b */
[----:B01----:R-:W-:Y:S05]  /*6870*/  ENDCOLLECTIVE ;  /* 0x000000000000791b */ /* 0x003fea0003800000 */
.L_x_130:
[----:B------:R-:W-:Y:S01]  /*6880*/  HFMA2 R28, -RZ, RZ, 0, 2.384185791015625e-07 ;  /* 0x00000004ff1c7431 */ /* 0x000fe200000001ff */
[----:B------:R-:W-:Y:S02]  /*6890*/  MOV R29, R8 ;  /* 0x00000008001d7202 */ /* 0x000fe40000000f00 */
[----:B------:R-:W-:Y:S02]  /*68a0*/  MOV R11, R26 ;  /* 0x0000001a000b7202 */ /* 0x000fe40000000f00 */
[----:B------:R-:W-:-:S03]  /*68b0*/  MOV R26, 0xffffffff ;  /* 0xffffffff001a7802 */ /* 0x000fc60000000f00 */
[----:B------:R-:W-:-:S07]  /*68c0*/  FADD R11, R6, R11 ;  /* 0x0000000b060b7221 */ /* 0x000fce0000000000 */
[----:B------:R-:W-:Y:S05]  /*68d0*/  WARPSYNC.COLLECTIVE R26, `(.L_x_131) ;  /* 0x000000001a087348 */ /* 0x000fea0003c00000 */
[----:B------:R0:W1:Y:S02]  /*68e0*/  SHFL.DOWN P0, R26, R29, R28, R27 ;  /* 0x0800001c1d1a7389 */ /* 0x000064000000001b */
[----:B01----:R-:W-:Y:S05]  /*68f0*/  ENDCOLLECTIVE ;  /* 0x000000000000791b */ /* 0x003fea0003800000 */
.L_x_131:
[----:B------:R-:W-:Y:S01]  /*6900*/  MOV R29, R10 ;  /* 0x0000000a001d7202 */ /* 0x000fe20000000f00 */
[----:B------:R-:W-:Y:S01]  /*6910*/  IMAD.MOV.U32 R13, RZ, RZ, R26 ;  /* 0x000000ffff0d7224 */ /* 0x000fe200078e001a */
[----:B------:R-:W-:-:S03]  /*6920*/  MOV R26, 0xffffffff ;  /* 0xffffffff001a7802 */ /* 0x000fc60000000f00 */
[----:B------:R-:W-:-:S07]  /*6930*/  FADD R13, R8, R13 ;  /* 0x0000000d080d7221 */ /* 0x000fce0000000000 */
[----:B------:R-:W-:Y:S05]  /*6940*/  WARPSYNC.COLLECTIVE R26, `(.L_x_132) ;  /* 0x000000001a087348 */ /* 0x000fea0003c00000 */
[----:B------:R0:W1:Y:S02]  /*6950*/  SHFL.DOWN P0, R26, R29, R28, R27 ;  /* 0x0800001c1d1a7389 */ /* 0x000064000000001b */
[----:B01----:R-:W-:Y:S05]  /*6960*/  ENDCOLLECTIVE ;  /* 0x000000000000791b */ /* 0x003fea0003800000 */
.L_x_132:
[----:B------:R-:W-:Y:S02]  /*6970*/  MOV R29, R11 ;  /* 0x0000000b001d7202 */ /* 0x000fe40000000f00 */
[----:B------:R-:W-:Y:S02]  /*6980*/  MOV R17, R26 ;  /* 0x0000001a00117202 */ /* 0x000fe40000000f00 */
[----:B------:R-:W-:-:S03]  /*6990*/  MOV R26, 0xffffffff ;  /* 0xffffffff001a7802 */ /* 0x000fc60000000f00 */
[----:B------:R-:W-:-:S07]  /*69a0*/  FADD R17, R10, R17 ;  /* 0x000000110a117221 */ /* 0x000fce0000000000 */
[----:B------:R-:W-:Y:S05]  /*69b0*/  WARPSYNC.COLLECTIVE R26, `(.L_x_133) ;  /* 0x000000001a087348 */ /* 0x000fea0003c00000 */
[----:B------:R0:W1:Y:S02]  /*69c0*/  SHFL.DOWN P0, R26, R29, R28, R27 ;  /* 0x0800001c1d1a7389 */ /* 0x000064000000001b */
[----:B01----:R-:W-:Y:S05]  /*69d0*/  ENDCOLLECTIVE ;  /* 0x000000000000791b */ /* 0x003fea0003800000 */
.L_x_133:
[----:B------:R-:W-:Y:S01]  /*69e0*/  HFMA2 R28, -RZ, RZ, 0, 1.1920928955078125e-07 ;  /* 0x00000002ff1c7431 */ /* 0x000fe200000001ff */
[----:B------:R-:W-:Y:S01]  /*69f0*/  MOV R29, R13 ;  /* 0x0000000d001d7202 */ /* 0x000fe20000000f00 */
[----:B------:R-:W-:Y:S01]  /*6a00*/  IMAD.MOV.U32 R12, RZ, RZ, R26 ;  /* 0x000000ffff0c7224 */ /* 0x000fe200078e001a */
[----:B------:R-:W-:-:S03]  /*6a10*/  MOV R26, 0xffffffff ;  /* 0xffffffff001a7802 */ /* 0x000fc60000000f00 */
[----:B------:R-:W-:-:S07]  /*6a20*/  FADD R12, R11, R12 ;  /* 0x0000000c0b0c7221 */ /* 0x000fce0000000000 */
[----:B------:R-:W-:Y:S05]  /*6a30*/  WARPSYNC.COLLECTIVE R26, `(.L_x_134) ;  /* 0x000000001a087348 */ /* 0x000fea0003c00000 */
[----:B------:R0:W1:Y:S02]  /*6a40*/  SHFL.DOWN P0, R26, R29, R28, R27 ;  /* 0x0800001c1d1a7389 */ /* 0x000064000000001b */
[----:B01----:R-:W-:Y:S05]  /*6a50*/  ENDCOLLECTIVE ;  /* 0x000000000000791b */ /* 0x003fea0003800000 */
.L_x_134:
[----:B------:R-:W-:Y:S02]  /*6a60*/  MOV R29, R17 ;  /* 0x00000011001d7202 */ /* 0x000fe40000000f00 */
[----:B------:R-:W-:Y:S01]  /*6a70*/  MOV R14, R26 ;  /* 0x0000001a000e7202 */ /* 0x000fe20000000f00 */
[----:B------:R-:W-:-:S04]  /*6a80*/  IMAD.MOV.U32 R26, RZ, RZ, -0x1 ;  /* 0xffffffffff1a7424 */ /* 0x000fc800078e00ff */
[----:B------:R-:W-:-:S07]  /*6a90*/  FADD R14, R13, R14 ;  /* 0x0000000e0d0e7221 */ /* 0x000fce0000000000 */
[----:B------:R-:W-:Y:S05]  /*6aa0*/  WARPSYNC.COLLECTIVE R26, `(.L_x_135) ;  /* 0x000000001a087348 */ /* 0x000fea0003c00000 */
[----:B------:R0:W1:Y:S02]  /*6ab0*/  SHFL.DOWN P0, R26, R29, R28, R27 ;  /* 0x0800001c1d1a7389 */ /* 0x000064000000001b */
[----:B01----:R-:W-:Y:S05]  /*6ac0*/  ENDCOLLECTIVE ;  /* 0x000000000000791b */ /* 0x003fea0003800000 */
.L_x_135:
[----:B------:R-:W-:Y:S02]  /*6ad0*/  MOV R29, R12 ;  /* 0x0000000c001d7202 */ /* 0x000fe40000000f00 */
[----:B------:R-:W-:Y:S02]  /*6ae0*/  MOV R16, R26 ;  /* 0x0000001a00107202 */ /* 0x000fe40000000f00 */
[----:B------:R-:W-:-:S03]  /*6af0*/  MOV R26, 0xffffffff ;  /* 0xffffffff001a7802 */ /* 0x000fc60000000f00 */
[----:B------:R-:W-:-:S07]  /*6b00*/  FADD R16, R17, R16 ;  /* 0x0000001011107221 */ /* 0x000fce0000000000 */
[----:B------:R-:W-:Y:S05]  /*6b10*/  WARPSYNC.COLLECTIVE R26, `(.L_x_136) ;  /* 0x000000001a087348 */ /* 0x000fea0003c00000 */
[----:B------:R0:W1:Y:S02]  /*6b20*/  SHFL.DOWN P0, R26, R29, R28, R27 ;  /* 0x0800001c1d1a7389 */ /* 0x000064000000001b */
[----:B01----:R-:W-:Y:S05]  /*6b30*/  ENDCOLLECTIVE ;  /* 0x000000000000791b */ /* 0x003fea0003800000 */
.L_x_136:
        /* <DEDUP_REMOVED lines=8> */
.L_x_137:
[----:B------:R-:W-:Y:S02]  /*6bc0*/  MOV R29, R16 ;  /* 0x00000010001d7202 */ /* 0x000fe40000000f00 */
[----:B------:R-:W-:Y:S02]  /*6bd0*/  MOV R9, R26 ;  /* 0x0000001a00097202 */ /* 0x000fe40000000f00 */
[----:B------:R-:W-:-:S03]  /*6be0*/  MOV R26, 0xffffffff ;  /* 0xffffffff001a7802 */ /* 0x000fc60000000f00 */
[----:B------:R-:W-:-:S07]  /*6bf0*/  FADD R8, R14, R9 ;  /* 0x000000090e087221 */ /* 0x000fce0000000000 */
[----:B------:R-:W-:Y:S05]  /*6c00*/  WARPSYNC.COLLECTIVE R26, `(.L_x_138) ;  /* 0x000000001a087348 */ /* 0x000fea0003c00000 */
[----:B------:R0:W1:Y:S02]  /*6c10*/  SHFL.DOWN P0, R26, R29, R28, R27 ;  /* 0x0800001c1d1a7389 */ /* 0x000064000000001b */
[----:B01----:R-:W-:Y:S05]  /*6c20*/  ENDCOLLECTIVE ;  /* 0x000000000000791b */ /* 0x003fea0003800000 */
.L_x_138:
[----:B------:R-:W-:Y:S01]  /*6c30*/  IMAD.MOV.U32 R29, RZ, RZ, R7 ;  /* 0x000000ffff1d7224 */ /* 0x000fe200078e0007 */
[----:B------:R-:W-:Y:S02]  /*6c40*/  MOV R15, R26 ;  /* 0x0000001a000f7202 */ /* 0x000fe40000000f00 */
[----:B------:R-:W-:-:S03]  /*6c50*/  MOV R26, 0xffffffff ;  /* 0xffffffff001a7802 */ /* 0x000fc60000000f00 */
[----:B------:R-:W-:-:S07]  /*6c60*/  FADD R10, R16, R15 ;  /* 0x0000000f100a7221 */ /* 0x000fce0000000000 */
[----:B------:R-:W-:Y:S05]  /*6c70*/  WARPSYNC.COLLECTIVE R26, `(.L_x_139) ;  /* 0x000000001a087348 */ /* 0x000fea0003c00000 */
[----:B------:R0:W1:Y:S02]  /*6c80*/  SHFL.DOWN P0, R26, R29, R28, R27 ;  /* 0x0800001c1d1a7389 */ /* 0x000064000000001b */
[----:B01----:R-:W-:Y:S05]  /*6c90*/  ENDCOLLECTIVE ;  /* 0x000000000000791b */ /* 0x003fea0003800000 */
.L_x_139:
[----:B------:R-:W-:Y:S01]  /*6ca0*/  MOV R6, R26 ;  /* 0x0000001a00067202 */ /* 0x000fe20000000f00 */
[----:B------:R-:W-:Y:S06]  /*6cb0*/  BRA `(.L_x_140) ;  /* 0xffffffa000687947 */ /* 0x000fec000383ffff */
.L_x_19:
[----:B------:R-:W-:Y:S01]  /*6cc0*/  HFMA2 R28, -RZ, RZ, 0, 9.5367431640625e-07 ;  /* 0x00000010ff1c7431 */ /* 0x000fe200000001ff */
[----:B------:R-:W-:Y:S01]  /*6cd0*/  BSSY B0, `(.L_x_141) ;  /* 0x0000006000007945 */ /* 0x000fe20003800000 */
[----:B------:R-:W-:Y:S02]  /*6ce0*/  MOV R27, 0x1f ;  /* 0x0000001f001b7802 */ /* 0x000fe40000000f00 */
[----:B------:R-:W-:-:S07]  /*6cf0*/  MOV R26, 0xffffffff ;  /* 0xffffffff001a7802 */ /* 0x000fce0000000f00 */
[----:B------:R-:W-:Y:S05]  /*6d00*/  WARPSYNC.COLLECTIVE R26, `(.L_x_142) ;  /* 0x000000001a087348 */ /* 0x000fea0003c00000 */
[----:B------:R0:W1:Y:S02]  /*6d10*/  SHFL.DOWN P0, R26, R29, R28, R27 ;  /* 0x0800001c1d1a7389 */ /* 0x000064000000001b */
[----:B01----:R-:W-:Y:S05]  /*6d20*/  ENDCOLLECTIVE ;  /* 0x000000000000791b */ /* 0x003fea0003800000 */
.L_x_142:
[----:B------:R-:W-:Y:S05]  /*6d30*/  BSYNC B0 ;  /* 0x0000000000007941 */ /* 0x000fea0003800000 */
.L_x_141:
[----:B------:R-:W-:Y:S02]  /*6d40*/  IMAD.MOV.U32 R8, RZ, RZ, R26 ;  /* 0x000000ffff087224 */ /* 0x000fe400078e001a */
[----:B------:R-:W-:Y:S01]  /*6d50*/  HFMA2 R28, -RZ, RZ, 0, 9.5367431640625e-07 ;  /* 0x00000010ff1c7431 */ /* 0x000fe200000001ff */
[----:B------:R-:W-:Y:S01]  /*6d60*/  MOV R26, 0xffffffff ;  /* 0xffffffff001a7802 */ /* 0x000fe20000000f00 */
[----:B------:R-:W-:Y:S01]  /*6d70*/  FADD R8, R8, R29 ;  /* 0x0000001d08087221 */ /* 0x000fe20000000000 */
[----:B------:R-:W-:Y:S02]  /*6d80*/  MOV R29, R6 ;  /* 0x00000006001d7202 */ /* 0x000fe40000000f00 */
[----:B------:R-:W-:-:S07]  /*6d90*/  MOV R27, 0x1f ;  /* 0x0000001f001b7802 */ /* 0x000fce0000000f00 */
[----:B------:R-:W-:Y:S05]  /*6da0*/  WARPSYNC.COLLECTIVE R26, `(.L_x_143) ;  /* 0x000000001a087348 */ /* 0x000fea0003c00000 */
[----:B------:R0:W1:Y:S02]  /*6db0*/  SHFL.DOWN P0, R26, R29, R28, R27 ;  /* 0x0800001c1d1a7389 */ /* 0x000064000000001b */
[----:B01----:R-:W-:Y:S05]  /*6dc0*/  ENDCOLLECTIVE ;  /* 0x000000000000791b */ /* 0x003fea0003800000 */
.L_x_143:
[----:B------:R-:W-:Y:S01]  /*6dd0*/  IMAD.MOV.U32 R29, RZ, RZ, R7 ;  /* 0x000000ffff1d7224 */ /* 0x000fe200078e0007 */
[----:B------:R-:W-:Y:S02]  /*6de0*/  MOV R9, R26 ;  /* 0x0000001a00097202 */ /* 0x000fe40000000f00 */
[----:B------:R-:W-:-:S03]  /*6df0*/  MOV R26, 0xffffffff ;  /* 0xffffffff001a7802 */ /* 0x000fc60000000f00 */
[----:B------:R-:W-:-:S07]  /*6e00*/  FADD R9, R9, R6 ;  /* 0x0000000609097221 */ /* 0x000fce0000000000 */
[----:B------:R-:W-:Y:S05]  /*6e10*/  WARPSYNC.COLLECTIVE R26, `(.L_x_144) ;  /* 0x000000001a087348 */ /* 0x000fea0003c00000 */
[----:B------:R0:W1:Y:S02]  /*6e20*/  SHFL.DOWN P0, R26, R29, R28, R27 ;  /* 0x0800001c1d1a7389 */ /* 0x000064000000001b */
[----:B01----:R-:W-:Y:S05]  /*6e30*/  ENDCOLLECTIVE ;  /* 0x000000000000791b */ /* 0x003fea0003800000 */
.L_x_144:
[----:B------:R-:W-:Y:S02]  /*6e40*/  MOV R29, R12 ;  /* 0x0000000c001d7202 */ /* 0x000fe40000000f00 */
[----:B------:R-:W-:Y:S02]  /*6e50*/  MOV R10, R26 ;  /* 0x0000001a000a7202 */ /* 0x000fe40000000f00 */
[----:B------:R-:W-:-:S03]  /*6e60*/  MOV R26, 0xffffffff ;  /* 0xffffffff001a7802 */ /* 0x000fc60000000f00 */
[----:B------:R-:W-:-:S07]  /*6e70*/  FADD R10, R10, R7 ;  /* 0x000000070a0a7221 */ /* 0x000fce0000000000 */
[----:B------:R-:W-:Y:S05]  /*6e80*/  WARPSYNC.COLLECTIVE R26, `(.L_x_145) ;  /* 0x000000001a087348 */ /* 0x000fea0003c00000 */
[----:B------:R0:W1:Y:S02]  /*6e90*/  SHFL.DOWN P0, R26, R29, R28, R27 ;  /* 0x0800001c1d1a7389 */ /* 0x000064000000001b */
[----:B01----:R-:W-:Y:S05]  /*6ea0*/  ENDCOLLECTIVE ;  /* 0x000000000000791b */ /* 0x003fea0003800000 */
.L_x_145:
[----:B------:R-:W-:Y:S01]  /*6eb0*/  IMAD.MOV.U32 R29, RZ, RZ, R13 ;  /* 0x000000ffff1d7224 */ /* 0x000fe200078e000d */
[----:B------:R-:W-:Y:S02]  /*6ec0*/  MOV R27, R26 ;  /* 0x0000001a001b7202 */ /* 0x000fe40000000f00 */
[----:B------:R-:W-:-:S03]  /*6ed0*/  MOV R26, 0xffffffff ;  /* 0xffffffff001a7802 */ /* 0x000fc60000000f00 */
[----:B------:R-:W-:Y:S01]  /*6ee0*/  FADD R6, R27, R12 ;  /* 0x0000000c1b067221 */ /* 0x000fe20000000000 */
[----:B------:R-:W-:-:S07]  /*6ef0*/  HFMA2 R27, -RZ, RZ, 0, 1.847743988037109375e-06 ;  /* 0x0000001fff1b7431 */ /* 0x000fce00000001ff */
[----:B------:R-:W-:Y:S05]  /*6f00*/  WARPSYNC.COLLECTIVE R26, `(.L_x_146) ;  /* 0x000000001a087348 */ /* 0x000fea0003c00000 */
[----:B------:R0:W1:Y:S02]  /*6f10*/  SHFL.DOWN P0, R26, R29, R28, R27 ;  /* 0x0800001c1d1a7389 */ /* 0x000064000000001b */
[----:B01----:R-:W-:Y:S05]  /*6f20*/  ENDCOLLECTIVE ;  /* 0x000000000000791b */ /* 0x003fea0003800000 */
.L_x_146:
[----:B------:R-:W-:Y:S01]  /*6f30*/  MOV R29, R14 ;  /* 0x0000000e001d7202 */ /* 0x000fe20000000f00 */
[----:B------:R-:W-:Y:S01]  /*6f40*/  FADD R7, R26, R13 ;  /* 0x0000000d1a077221 */ /* 0x000fe20000000000 */
[----:B------:R-:W-:-:S07]  /*6f50*/  MOV R26, 0xffffffff ;  /* 0xffffffff001a7802 */ /* 0x000fce0000000f00 */
[----:B------:R-:W-:Y:S05]  /*6f60*/  WARPSYNC.COLLECTIVE R26, `(.L_x_147) ;  /* 0x000000001a087348 */ /* 0x000fea0003c00000 */
[----:B------:R0:W1:Y:S02]  /*6f70*/  SHFL.DOWN P0, R26, R29, R28, R27 ;  /* 0x0800001c1d1a7389 */ /* 0x000064000000001b */
[----:B01----:R-:W-:Y:S05]  /*6f80*/  ENDCOLLECTIVE ;  /* 0x000000000000791b */ /* 0x003fea0003800000 */
.L_x_147:
[----:B------:R-:W-:Y:S01]  /*6f90*/  IMAD.MOV.U32 R29, RZ, RZ, R15 ;  /* 0x000000ffff1d7224 */ /* 0x000fe200078e000f */
[----:B------:R-:W-:Y:S02]  /*6fa0*/  MOV R11, R26 ;  /* 0x0000001a000b7202 */ /* 0x000fe40000000f00 */
[----:B------:R-:W-:-:S03]  /*6fb0*/  MOV R26, 0xffffffff ;  /* 0xffffffff001a7802 */ /* 0x000fc60000000f00 */
[----:B------:R-:W-:-:S07]  /*6fc0*/  FADD R11, R11, R14 ;  /* 0x0000000e0b0b7221 */ /* 0x000fce0000000000 */
[----:B------:R-:W-:Y:S05]  /*6fd0*/  WARPSYNC.COLLECTIVE R26, `(.L_x_148) ;  /* 0x000000001a087348 */ /* 0x000fea0003c00000 */
[----:B------:R0:W1:Y:S02]  /*6fe0*/  SHFL.DOWN P0, R26, R29, R28, R27 ;  /* 0x0800001c1d1a7389 */ /* 0x000064000000001b */
[----:B01----:R-:W-:Y:S05]  /*6ff0*/  ENDCOLLECTIVE ;  /* 0x000000000000791b */ /* 0x003fea0003800000 */
.L_x_148:
[----:B------:R-:W-:Y:S02]  /*7000*/  MOV R29, R16 ;  /* 0x00000010001d7202 */ /* 0x000fe40000000f00 */
[----:B------:R-:W-:Y:S02]  /*7010*/  MOV R25, R26 ;  /* 0x0000001a00197202 */ /* 0x000fe40000000f00 */
[----:B------:R-:W-:-:S03]  /*7020*/  MOV R26, 0xffffffff ;  /* 0xffffffff001a7802 */ /* 0x000fc60000000f00 */
[----:B------:R-:W-:-:S07]  /*7030*/  FADD R12, R25, R15 ;  /* 0x0000000f190c7221 */ /* 0x000fce0000000000 */
[----:B------:R-:W-:Y:S05]  /*7040*/  WARPSYNC.COLLECTIVE R26, `(.L_x_149) ;  /* 0x000000001a087348 */ /* 0x000fea0003c00000 */
[----:B------:R0:W1:Y:S02]  /*7050*/  SHFL.DOWN P0, R26, R29, R28, R27 ;  /* 0x0800001c1d1a7389 */ /* 0x000064000000001b */
[----:B01----:R-:W-:Y:S05]  /*7060*/  ENDCOLLECTIVE ;  /* 0x000000000000791b */ /* 0x003fea0003800000 */
.L_x_149:
[----:B------:R-:W-:Y:S01]  /*7070*/  IMAD.MOV.U32 R29, RZ, RZ, R17 ;  /* 0x000000ffff1d7224 */ /* 0x000fe200078e0011 */
[----:B------:R-:W-:Y:S02]  /*7080*/  MOV R23, R26 ;  /* 0x0000001a00177202 */ /* 0x000fe40000000f00 */
[----:B------:R-:W-:-:S03]  /*7090*/  MOV R26, 0xffffffff ;  /* 0xffffffff001a7802 */ /* 0x000fc60000000f00 */
[----:B------:R-:W-:-:S07]  /*70a0*/  FADD R16, R23, R16 ;  /* 0x0000001017107221 */ /* 0x000fce0000000000 */
[----:B------:R-:W-:Y:S05]  /*70b0*/  WARPSYNC.COLLECTIVE R26, `(.L_x_150) ;  /* 0x000000001a087348 */ /* 0x000fea0003c00000 */
[----:B------:R0:W1:Y:S02]  /*70c0*/  SHFL.DOWN P0, R26, R29, R28, R27 ;  /* 0x0800001c1d1a7389 */ /* 0x000064000000001b */
[----:B01----:R-:W-:Y:S05]  /*70d0*/  ENDCOLLECTIVE ;  /* 0x000000000000791b */ /* 0x003fea0003800000 */
.L_x_150:
[----:B------:R-:W-:Y:S01]  /*70e0*/  HFMA2 R28, -RZ, RZ, 0, 4.76837158203125e-07 ;  /* 0x00000008ff1c7431 */ /* 0x000fe200000001ff */
[----:B------:R-:W-:Y:S02]  /*70f0*/  MOV R29, R8 ;  /* 0x00000008001d7202 */ /* 0x000fe40000000f00 */
[----:B------:R-:W-:Y:S02]  /*7100*/  MOV R24, R26 ;  /* 0x0000001a00187202 */ /* 0x000fe40000000f00 */
[----:B------:R-:W-:-:S03]  /*7110*/  MOV R26, 0xffffffff ;  /* 0xffffffff001a7802 */ /* 0x000fc60000000f00 */
[----:B------:R-:W-:-:S07]  /*7120*/  FADD R17, R24, R17 ;  /* 0x0000001118117221 */ /* 0x000fce0000000000 */
[----:B------:R-:W-:Y:S05]  /*7130*/  WARPSYNC.COLLECTIVE R26, `(.L_x_151) ;  /* 0x000000001a087348 */ /* 0x000fea0003c00000 */
[----:B------:R0:W1:Y:S02]  /*7140*/  SHFL.DOWN P0, R26, R29, R28, R27 ;  /* 0x0800001c1d1a7389 */ /* 0x000064000000001b */
[----:B01----:R-:W-:Y:S05]  /*7150*/  ENDCOLLECTIVE ;  /* 0x000000000000791b */ /* 0x003fea0003800000 */
.L_x_151:
[----:B------:R-:W-:Y:S02]  /*7160*/  IMAD.MOV.U32 R29, RZ, RZ, R9 ;  /* 0x000000ffff1d7224 */ /* 0x000fe400078e0009 */
[----:B------:R-:W-:Y:S01]  /*7170*/  FADD R23, R8, R26 ;  /* 0x0000001a08177221 */ /* 0x000fe20000000000 */
[----:B------:R-:W-:-:S07]  /*7180*/  MOV R26, 0xffffffff ;  /* 0xffffffff001a7802 */ /* 0x000fce0000000f00 */
[----:B------:R-:W-:Y:S05]  /*7190*/  WARPSYNC.COLLECTIVE R26, `(.L_x_152) ;  /* 0x000000001a087348 */ /* 0x000fea0003c00000 */
[----:B------:R0:W1:Y:S02]  /*71a0*/  SHFL.DOWN P0, R26, R29, R28, R27 ;  /* 0x0800001c1d1a7389 */ /* 0x000064000000001b */
[----:B01----:R-:W-:Y:S05]  /*71b0*/  ENDCOLLECTIVE ;  /* 0x000000000000791b */ /* 0x003fea0003800000 */
.L_x_152:
[----:B------:R-:W-:Y:S02]  /*71c0*/  MOV R29, R10 ;  /* 0x0000000a001d7202 */ /* 0x000fe40000000f00 */
[----:B------:R-:W-:Y:S02]  /*71d0*/  MOV R25, R26 ;  /* 0x0000001a00197202 */ /* 0x000fe40000000f00 */
[----:B------:R-:W-:-:S03]  /*71e0*/  MOV R26, 0xffffffff ;  /* 0xffffffff001a7802 */ /* 0x000fc60000000f00 */
[----:B------:R-:W-:-:S07]  /*71f0*/  FADD R25, R9, R25 ;  /* 0x0000001909197221 */ /* 0x000fce0000000000 */
[----:B------:R-:W-:Y:S05]  /*7200*/  WARPSYNC.COLLECTIVE R26, `(.L_x_153) ;  /* 0x000000001a087348 */ /* 0x000fea0003c00000 */
[----:B------:R0:W1:Y:S02]  /*7210*/  SHFL.DOWN P0, R26, R29, R28, R27 ;  /* 0x0800001c1d1a7389 */ /* 0x000064000000001b */
[----:B01----:R-:W-:Y:S05]  /*7220*/  ENDCOLLECTIVE ;  /* 0x000000000000791b */ /* 0x003fea0003800000 */
.L_x_153:
[----:B------:R-:W-:Y:S01]  /*7230*/  IMAD.MOV.U32 R29, RZ, RZ, R6 ;  /* 0x000000ffff1d7224 */ /* 0x000fe200078e0006 */
[----:B------:R-:W-:Y:S02]  /*7240*/  MOV R13, R26 ;  /* 0x0000001a000d7202 */ /* 0x000fe40000000f00 */
[----:B------:R-:W-:-:S03]  /*7250*/  MOV R26, 0xffffffff ;  /* 0xffffffff001a7802 */ /* 0x000fc60000000f00 */
[----:B------:R-:W-:-:S07]  /*7260*/  FADD R13, R10, R13 ;  /* 0x0000000d0a0d7221 */ /* 0x000fce0000000000 */
[----:B------:R-:W-:Y:S05]  /*7270*/  WARPSYNC.COLLECTIVE R26, `(.L_x_154) ;  /* 0x000000001a087348 */ /* 0x000fea0003c00000 */
[----:B------:R0:W1:Y:S02]  /*7280*/  SHFL.DOWN P0, R26, R29, R28, R27 ;  /* 0x0800001c1d1a7389 */ /* 0x000064000000001b */
[----:B01----:R-:W-:Y:S05]  /*7290*/  ENDCOLLECTIVE ;  /* 0x000000000000791b */ /* 0x003fea0003800000 */
.L_x_154:
[----:B------:R-:W-:Y:S02]  /*72a0*/  MOV R29, R7 ;  /* 0x00000007001d7202 */ /* 0x000fe40000000f00 */
[----:B------:R-:W-:Y:S02]  /*72b0*/  MOV R15, R26 ;  /* 0x0000001a000f7202 */ /* 0x000fe40000000f00 */
[----:B------:R-:W-:-:S03]  /*72c0*/  MOV R26, 0xffffffff ;  /* 0xffffffff001a7802 */ /* 0x000fc60000000f00 */
[----:B------:R-:W-:-:S07]  /*72d0*/  FADD R15, R6, R15 ;  /* 0x0000000f060f7221 */ /* 0x000fce0000000000 */
[----:B------:R-:W-:Y:S05]  /*72e0*/  WARPSYNC.COLLECTIVE R26, `(.L_x_155) ;  /* 0x000000001a087348 */ /* 0x000fea0003c00000 */
[----:B------:R0:W1:Y:S02]  /*72f0*/  SHFL.DOWN P0, R26, R29, R28, R27 ;  /* 0x0800001c1d1a7389 */ /* 0x000064000000001b */
[----:B01----:R-:W-:Y:S05]  /*7300*/  ENDCOLLECTIVE ;  /* 0x000000000000791b */ /* 0x003fea0003800000 */
.L_x_155:
[----:B------:R-:W-:Y:S01]  /*7310*/  IMAD.MOV.U32 R29, RZ, RZ, R11 ;  /* 0x000000ffff1d7224 */ /* 0x000fe200078e000b */
[----:B------:R-:W-:Y:S02]  /*7320*/  MOV R14, R26 ;  /* 0x0000001a000e7202 */ /* 0x000fe40000000f00 */
[----:B------:R-:W-:-:S03]  /*7330*/  MOV R26, 0xffffffff ;  /* 0xffffffff001a7802 */ /* 0x000fc60000000f00 */
[----:B------:R-:W-:-:S07]  /*7340*/  FADD R14, R7, R14 ;  /* 0x0000000e070e7221 */ /* 0x000fce0000000000 */
[----:B------:R-:W-:Y:S05]  /*7350*/  WARPSYNC.COLLECTIVE R26, `(.L_x_156) ;  /* 0x000000001a087348 */ /* 0x000fea0003c00000 */
[----:B------:R0:W1:Y:S02]  /*7360*/  SHFL.DOWN P0, R26, R29, R28, R27 ;  /* 0x0800001c1d1a7389 */ /* 0x000064000000001b */
[----:B01----:R-:W-:Y:S05]  /*7370*/  ENDCOLLECTIVE ;  /* 0x000000000000791b */ /* 0x003fea0003800000 */
.L_x_156:
[----:B------:R-:W-:Y:S02]  /*7380*/  MOV R29, R12 ;  /* 0x0000000c001d7202 */ /* 0x000fe40000000f00 */
[----:B------:R-:W-:Y:S02]  /*7390*/  MOV R24, R26 ;  /* 0x0000001a00187202 */ /* 0x000fe40000000f00 */
[----:B------:R-:W-:-:S03]  /*73a0*/  MOV R26, 0xffffffff ;  /* 0xffffffff001a7802 */ /* 0x000fc60000000f00 */
[----:B------:R-:W-:-:S07]  /*73b0*/  FADD R11, R11, R24 ;  /* 0x000000180b0b7221 */ /* 0x000fce0000000000 */
[----:B------:R-:W-:Y:S05]  /*73c0*/  WARPSYNC.COLLECTIVE R26, `(.L_x_157) ;  /* 0x000000001a087348 */ /* 0x000fea0003c00000 */
[----:B------:R0:W1:Y:S02]  /*73d0*/  SHFL.DOWN P0, R26, R29, R28, R27 ;  /* 0x0800001c1d1a7389 */ /* 0x000064000000001b */
[----:B01----:R-:W-:Y:S05]  /*73e0*/  ENDCOLLECTIVE ;  /* 0x000000000000791b */ /* 0x003fea0003800000 */
.L_x_157:
        /* <DEDUP_REMOVED lines=8> */
.L_x_158:
[----:B------:R-:W-:Y:S02]  /*7470*/  MOV R29, R17 ;  /* 0x00000011001d7202 */ /* 0x000fe40000000f00 */
[----:B------:R-:W-:Y:S02]  /*7480*/  MOV R9, R26 ;  /* 0x0000001a00097202 */ /* 0x000fe40000000f00 */
[----:B------:R-:W-:-:S03]  /*7490*/  MOV R26, 0xffffffff ;  /* 0xffffffff001a7802 */ /* 0x000fc60000000f00 */
[----:B------:R-:W-:-:S07]  /*74a0*/  FADD R7, R16, R9 ;  /* 0x0000000910077221 */ /* 0x000fce0000000000 */
[----:B------:R-:W-:Y:S05]  /*74b0*/  WARPSYNC.COLLECTIVE R26, `(.L_x_159) ;  /* 0x000000001a087348 */ /* 0x000fea0003c00000 */
[----:B------:R0:W1:Y:S02]  /*74c0*/  SHFL.DOWN P0, R26, R29, R28, R27 ;  /* 0x0800001c1d1a7389 */ /* 0x000064000000001b */
[----:B01----:R-:W-:Y:S05]  /*74d0*/  ENDCOLLECTIVE ;  /* 0x000000000000791b */ /* 0x003fea0003800000 */
.L_x_159:
[----:B------:R-:W-:Y:S01]  /*74e0*/  HFMA2 R28, -RZ, RZ, 0, 2.384185791015625e-07 ;  /* 0x00000004ff1c7431 */ /* 0x000fe200000001ff */
[----:B------:R-:W-:Y:S01]  /*74f0*/  MOV R29, R23 ;  /* 0x00000017001d7202 */ /* 0x000fe20000000f00 */
[----:B------:R-:W-:Y:S01]  /*7500*/  IMAD.MOV.U32 R10, RZ, RZ, R26 ;  /* 0x000000ffff0a7224 */ /* 0x000fe200078e001a */
[----:B------:R-:W-:-:S03]  /*7510*/  MOV R26, 0xffffffff ;  /* 0xffffffff001a7802 */ /* 0x000fc60000000f00 */
[----:B------:R-:W-:-:S07]  /*7520*/  FADD R10, R17, R10 ;  /* 0x0000000a110a7221 */ /* 0x000fce0000000000 */
[----:B------:R-:W-:Y:S05]  /*7530*/  WARPSYNC.COLLECTIVE R26, `(.L_x_160) ;  /* 0x000000001a087348 */ /* 0x000fea0003c00000 */
[----:B------:R0:W1:Y:S02]  /*7540*/  SHFL.DOWN P0, R26, R29, R28, R27 ;  /* 0x0800001c1d1a7389 */ /* 0x000064000000001b */
[----:B01----:R-:W-:Y:S05]  /*7550*/  ENDCOLLECTIVE ;  /* 0x000000000000791b */ /* 0x003fea0003800000 */
.L_x_160:
[----:B------:R-:W-:Y:S02]  /*7560*/  MOV R29, R25 ;  /* 0x00000019001d7202 */ /* 0x000fe40000000f00 */
[----:B------:R-:W-:Y:S01]  /*7570*/  MOV R8, R26 ;  /* 0x0000001a00087202 */ /* 0x000fe20000000f00 */
[----:B------:R-:W-:-:S04]  /*7580*/  IMAD.MOV.U32 R26, RZ, RZ, -0x1 ;  /* 0xffffffffff1a7424 */ /* 0x000fc800078e00ff */
[----:B------:R-:W-:-:S07]  /*7590*/  FADD R8, R23, R8 ;  /* 0x0000000817087221 */ /* 0x000fce0000000000 */
[----:B------:R-:W-:Y:S05]  /*75a0*/  WARPSYNC.COLLECTIVE R26, `(.L_x_161) ;  /* 0x000000001a087348 */ /* 0x000fea0003c00000 */
[----:B------:R0:W1:Y:S02]  /*75b0*/  SHFL.DOWN P0, R26, R29, R28, R27 ;  /* 0x0800001c1d1a7389 */ /* 0x000064000000001b */
[----:B01----:R-:W-:Y:S05]  /*75c0*/  ENDCOLLECTIVE ;  /* 0x000000000000791b */ /* 0x003fea0003800000 */
.L_x_161:
[----:B------:R-:W-:Y:S02]  /*75d0*/  MOV R29, R13 ;  /* 0x0000000d001d7202 */ /* 0x000fe40000000f00 */
[----:B------:R-:W-:Y:S02]  /*75e0*/  MOV R6, R26 ;  /* 0x0000001a00067202 */ /* 0x000fe40000000f00 */
[----:B------:R-:W-:-:S03]  /*75f0*/  MOV R26, 0xffffffff ;  /* 0xffffffff001a7802 */ /* 0x000fc60000000f00 */
[----:B------:R-:W-:-:S07]  /*7600*/  FADD R6, R25, R6 ;  /* 0x0000000619067221 */ /* 0x000fce0000000000 */
[----:B------:R-:W-:Y:S05]  /*7610*/  WARPSYNC.COLLECTIVE R26, `(.L_x_162) ;  /* 0x000000001a087348 */ /* 0x000fea0003c00000 */
[----:B------:R0:W1:Y:S02]  /*7620*/  SHFL.DOWN P0, R26, R29, R28, R27 ;  /* 0x0800001c1d1a7389 */ /* 0x000064000000001b */
[----:B01----:R-:W-:Y:S05]  /*7630*/  ENDCOLLECTIVE ;  /* 0x000000000000791b */ /* 0x003fea0003800000 */
.L_x_162:
[----:B------:R-:W-:Y:S02]  /*7640*/  MOV R29, R15 ;  /* 0x0000000f001d7202 */ /* 0x000fe40000000f00 */
[----:B------:R-:W-:Y:S01]  /*7650*/  MOV R24, R26 ;  /* 0x0000001a00187202 */ /* 0x000fe20000000f00 */
[----:B------:R-:W-:-:S04]  /*7660*/  IMAD.MOV.U32 R26, RZ, RZ, -0x1 ;  /* 0xffffffffff1a7424 */ /* 0x000fc800078e00ff */
[----:B------:R-:W-:-:S07]  /*7670*/  FADD R24, R13, R24 ;  /* 0x000000180d187221 */ /* 0x000fce0000000000 */
[----:B------:R-:W-:Y:S05]  /*7680*/  WARPSYNC.COLLECTIVE R26, `(.L_x_163) ;  /* 0x000000001a087348 */ /* 0x000fea0003c00000 */
[----:B------:R0:W1:Y:S02]  /*7690*/  SHFL.DOWN P0, R26, R29, R28, R27 ;  /* 0x0800001c1d1a7389 */ /* 0x000064000000001b */
[----:B01----:R-:W-:Y:S05]  /*76a0*/  ENDCOLLECTIVE ;  /* 0x000000000000791b */ /* 0x003fea0003800000 */
.L_x_163:
[----:B------:R-:W-:Y:S01]  /*76b0*/  MOV R29, R14 ;  /* 0x0000000e001d7202 */ /* 0x000fe20000000f00 */
[----:B------:R-:W-:Y:S01]  /*76c0*/  FADD R9, R15, R26 ;  /* 0x0000001a0f097221 */ /* 0x000fe20000000000 */
[----:B------:R-:W-:-:S07]  /*76d0*/  MOV R26, 0xffffffff ;  /* 0xffffffff001a7802 */ /* 0x000fce0000000f00 */
[----:B------:R-:W-:Y:S05]  /*76e0*/  WARPSYNC.COLLECTIVE R26, `(.L_x_164) ;  /* 0x000000001a087348 */ /* 0x000fea0003c00000 */
[----:B------:R0:W1:Y:S02]  /*76f0*/  SHFL.DOWN P0, R26, R29, R28, R27 ;  /* 0x0800001c1d1a7389 */ /* 0x000064000000001b */
[----:B01----:R-:W-:Y:S05]  /*7700*/  ENDCOLLECTIVE ;  /* 0x000000000000791b */ /* 0x003fea0003800000 */
.L_x_164:
[----:B------:R-:W-:Y:S02]  /*7710*/  MOV R29, R11 ;  /* 0x0000000b001d7202 */ /* 0x000fe40000000f00 */
[----:B------:R-:W-:Y:S01]  /*7720*/  MOV R27, R26 ;  /* 0x0000001a001b7202 */ /* 0x000fe20000000f00 */
[----:B------:R-:W-:-:S04]  /*7730*/  IMAD.MOV.U32 R26, RZ, RZ, -0x1 ;  /* 0xffffffffff1a7424 */ /* 0x000fc800078e00ff */
[----:B------:R-:W-:Y:S01]  /*7740*/  FADD R13, R14, R27 ;  /* 0x0000001b0e0d7221 */ /* 0x000fe20000000000 */
[----:B------:R-:W-:-:S07]  /*7750*/  HFMA2 R27, -RZ, RZ, 0, 1.847743988037109375e-06 ;  /* 0x0000001fff1b7431 */ /* 0x000fce00000001ff */
[----:B------:R-:W-:Y:S05]  /*7760*/  WARPSYNC.COLLECTIVE R26, `(.L_x_165) ;  /* 0x000000001a087348 */ /* 0x000fea0003c00000 */
[----:B------:R0:W1:Y:S02]  /*7770*/  SHFL.DOWN P0, R26, R29, R28, R27 ;  /* 0x0800001c1d1a7389 */ /* 0x000064000000001b */
[----:B01----:R-:W-:Y:S05]  /*7780*/  ENDCOLLECTIVE ;  /* 0x000000000000791b */ /* 0x003fea0003800000 */
.L_x_165:
[----:B------:R-:W-:Y:S02]  /*7790*/  MOV R29, R12 ;  /* 0x0000000c001d7202 */ /* 0x000fe40000000f00 */
[----:B------:R-:W-:Y:S02]  /*77a0*/  MOV R16, R26 ;  /* 0x0000001a00107202 */ /* 0x000fe40000000f00 */
[----:B------:R-:W-:-:S03]  /*77b0*/  MOV R26, 0xffffffff ;  /* 0xffffffff001a7802 */ /* 0x000fc60000000f00 */
[----:B------:R-:W-:-:S07]  /*77c0*/  FADD R14, R11, R16 ;  /* 0x000000100b0e7221 */ /* 0x000fce0000000000 */
[----:B------:R-:W-:Y:S05]  /*77d0*/  WARPSYNC.COLLECTIVE R26, `(.L_x_166) ;  /* 0x000000001a087348 */ /* 0x000fea0003c00000 */
[----:B------:R0:W1:Y:S02]  /*77e0*/  SHFL.DOWN P0, R26, R29, R28, R27 ;  /* 0x0800001c1d1a7389 */ /* 0x000064000000001b */
[----:B01----:R-:W-:Y:S05]  /*77f0*/  ENDCOLLECTIVE ;  /* 0x000000000000791b */ /* 0x003fea0003800000 */
.L_x_166:
[----:B------:R-:W-:Y:S02]  /*7800*/  MOV R29, R7 ;  /* 0x00000007001d7202 */ /* 0x000fe40000000f00 */
[----:B------:R-:W-:Y:S01]  /*7810*/  MOV R17, R26 ;  /* 0x0000001a00117202 */ /* 0x000fe20000000f00 */
[----:B------:R-:W-:-:S04]  /*7820*/  IMAD.MOV.U32 R26, RZ, RZ, -0x1 ;  /* 0xffffffffff1a7424 */ /* 0x000fc800078e00ff */
[----:B------:R-:W-:-:S07]  /*7830*/  FADD R11, R12, R17 ;  /* 0x000000110c0b7221 */ /* 0x000fce0000000000 */
[----:B------:R-:W-:Y:S05]  /*7840*/  WARPSYNC.COLLECTIVE R26, `(.L_x_167) ;  /* 0x000000001a087348 */ /* 0x000fea0003c00000 */
[----:B------:R0:W1:Y:S02]  /*7850*/  SHFL.DOWN P0, R26, R29, R28, R27 ;  /* 0x0800001c1d1a7389 */ /* 0x000064000000001b */
[----:B01----:R-:W-:Y:S05]  /*7860*/  ENDCOLLECTIVE ;  /* 0x000000000000791b */ /* 0x003fea0003800000 */
.L_x_167:
[----:B------:R-:W-:Y:S02]  /*7870*/  MOV R29, R10 ;  /* 0x0000000a001d7202 */ /* 0x000fe40000000f00 */
[----:B------:R-:W-:Y:S02]  /*7880*/  MOV R28, R26 ;  /* 0x0000001a001c7202 */ /* 0x000fe40000000f00 */
[----:B------:R-:W-:-:S03]  /*7890*/  MOV R26, 0xffffffff ;  /* 0xffffffff001a7802 */ /* 0x000fc60000000f00 */
[----:B------:R-:W-:Y:S01]  /*78a0*/  FADD R12, R7, R28 ;  /* 0x0000001c070c7221 */ /* 0x000fe20000000000 */
[----:B------:R-:W-:-:S07]  /*78b0*/  HFMA2 R28, -RZ, RZ, 0, 2.384185791015625e-07 ;  /* 0x00000004ff1c7431 */ /* 0x000fce00000001ff */
[----:B------:R-:W-:Y:S05]  /*78c0*/  WARPSYNC.COLLECTIVE R26, `(.L_x_168) ;  /* 0x000000001a087348 */ /* 0x000fea0003c00000 */
[----:B------:R0:W1:Y:S02]  /*78d0*/  SHFL.DOWN P0, R26, R29, R28, R27 ;  /* 0x0800001c1d1a7389 */ /* 0x000064000000001b */
[----:B01----:R-:W-:Y:S05]  /*78e0*/  ENDCOLLECTIVE ;  /* 0x000000000000791b */ /* 0x003fea0003800000 */
.L_x_168:
[----:B------:R-:W-:Y:S02]  /*78f0*/  HFMA2 R28, -RZ, RZ, 0, 1.1920928955078125e-07 ;  /* 0x00000002ff1c7431 */ /* 0x000fe400000001ff */
[----:B------:R-:W-:Y:S01]  /*7900*/  IMAD.MOV.U32 R29, RZ, RZ, R8 ;  /* 0x000000ffff1d7224 */ /* 0x000fe200078e0008 */
[----:B------:R-:W-:Y:S02]  /*7910*/  MOV R15, R26 ;  /* 0x0000001a000f7202 */ /* 0x000fe40000000f00 */
[----:B------:R-:W-:-:S03]  /*7920*/  MOV R26, 0xffffffff ;  /* 0xffffffff001a7802 */ /* 0x000fc60000000f00 */
[----:B------:R-:W-:-:S07]  /*7930*/  FADD R15, R10, R15 ;  /* 0x0000000f0a0f7221 */ /* 0x000fce0000000000 */
[----:B------:R-:W-:Y:S05]  /*7940*/  WARPSYNC.COLLECTIVE R26, `(.L_x_169) ;  /* 0x000000001a087348 */ /* 0x000fea0003c00000 */
[----:B------:R0:W1:Y:S02]  /*7950*/  SHFL.DOWN P0, R26, R29, R28, R27 ;  /* 0x0800001c1d1a7389 */ /* 0x000064000000001b */
[----:B01----:R-:W-:Y:S05]  /*7960*/  ENDCOLLECTIVE ;  /* 0x000000000000791b */ /* 0x003fea0003800000 */
.L_x_169:
[----:B------:R-:W-:Y:S01]  /*7970*/  MOV R29, R6 ;  /* 0x00000006001d7202 */ /* 0x000fe20000000f00 */
[----:B------:R-:W-:Y:S01]  /*7980*/  FADD R16, R8, R26 ;  /* 0x0000001a08107221 */ /* 0x000fe20000000000 */
[----:B------:R-:W-:-:S07]  /*7990*/  MOV R26, 0xffffffff ;  /* 0xffffffff001a7802 */ /* 0x000fce0000000f00 */
[----:B------:R-:W-:Y:S05]  /*79a0*/  WARPSYNC.COLLECTIVE R26, `(.L_x_170) ;  /* 0x000000001a087348 */ /* 0x000fea0003c00000 */
[----:B------:R0:W1:Y:S02]  /*79b0*/  SHFL.DOWN P0, R26, R29, R28, R27 ;  /* 0x0800001c1d1a7389 */ /* 0x000064000000001b */
[----:B01----:R-:W-:Y:S05]  /*79c0*/  ENDCOLLECTIVE ;  /* 0x000000000000791b */ /* 0x003fea0003800000 */
.L_x_170:
[----:B------:R-:W-:Y:S01]  /*79d0*/  IMAD.MOV.U32 R29, RZ, RZ, R24 ;  /* 0x000000ffff1d7224 */ /* 0x000fe200078e0018 */
[----:B------:R-:W-:Y:S02]  /*79e0*/  MOV R25, R26 ;  /* 0x0000001a00197202 */ /* 0x000fe40000000f00 */
[----:B------:R-:W-:-:S03]  /*79f0*/  MOV R26, 0xffffffff ;  /* 0xffffffff001a7802 */ /* 0x000fc60000000f00 */
[----:B------:R-:W-:-:S07]  /*7a00*/  FADD R7, R6, R25 ;  /* 0x0000001906077221 */ /* 0x000fce0000000000 */
[----:B------:R-:W-:Y:S05]  /*7a10*/  WARPSYNC.COLLECTIVE R26, `(.L_x_171) ;  /* 0x000000001a087348 */ /* 0x000fea0003c00000 */
[----:B------:R0:W1:Y:S02]  /*7a20*/  SHFL.DOWN P0, R26, R29, R28, R27 ;  /* 0x0800001c1d1a7389 */ /* 0x000064000000001b */
[----:B01----:R-:W-:Y:S05]  /*7a30*/  ENDCOLLECTIVE ;  /* 0x000000000000791b */ /* 0x003fea0003800000 */
.L_x_171:
[----:B------:R-:W-:Y:S02]  /*7a40*/  MOV R29, R9 ;  /* 0x00000009001d7202 */ /* 0x000fe40000000f00 */
[----:B------:R-:W-:Y:S02]  /*7a50*/  MOV R23, R26 ;  /* 0x0000001a00177202 */ /* 0x000fe40000000f00 */
[----:B------:R-:W-:-:S03]  /*7a60*/  MOV R26, 0xffffffff ;  /* 0xffffffff001a7802 */ /* 0x000fc60000000f00 */
[----:B------:R-:W-:-:S07]  /*7a70*/  FADD R10, R24, R23 ;  /* 0x00000017180a7221 */ /* 0x000fce0000000000 */
[----:B------:R-:W-:Y:S05]  /*7a80*/  WARPSYNC.COLLECTIVE R26, `(.L_x_172) ;  /* 0x000000001a087348 */ /* 0x000fea0003c00000 */
[----:B------:R0:W1:Y:S02]  /*7a90*/  SHFL.DOWN P0, R26, R29, R28, R27 ;  /* 0x0800001c1d1a7389 */ /* 0x000064000000001b */
[----:B01----:R-:W-:Y:S05]  /*7aa0*/  ENDCOLLECTIVE ;  /* 0x000000000000791b */ /* 0x003fea0003800000 */
.L_x_172:
[----:B------:R-:W-:Y:S01]  /*7ab0*/  IMAD.MOV.U32 R29, RZ, RZ, R13 ;  /* 0x000000ffff1d7224 */ /* 0x000fe200078e000d */
[----:B------:R-:W-:Y:S02]  /*7ac0*/  MOV R17, R26 ;  /* 0x0000001a00117202 */ /* 0x000fe40000000f00 */
[----:B------:R-:W-:-:S03]  /*7ad0*/  MOV R26, 0xffffffff ;  /* 0xffffffff001a7802 */ /* 0x000fc60000000f00 */
[----:B------:R-:W-:-:S07]  /*7ae0*/  FADD R9, R9, R17 ;  /* 0x0000001109097221 */ /* 0x000fce0000000000 */
[----:B------:R-:W-:Y:S05]  /*7af0*/  WARPSYNC.COLLECTIVE R26, `(.L_x_173) ;  /* 0x000000001a087348 */ /* 0x000fea0003c00000 */
[----:B------:R0:W1:Y:S02]  /*7b00*/  SHFL.DOWN P0, R26, R29, R28, R27 ;  /* 0x0800001c1d1a7389 */ /* 0x000064000000001b */
[----:B01----:R-:W-:Y:S05]  /*7b10*/  ENDCOLLECTIVE ;  /* 0x000000000000791b */ /* 0x003fea0003800000 */
.L_x_173:
[----:B------:R-:W-:Y:S02]  /*7b20*/  MOV R29, R14 ;  /* 0x0000000e001d7202 */ /* 0x000fe40000000f00 */
[----:B------:R-:W-:Y:S02]  /*7b30*/  MOV R8, R26 ;  /* 0x0000001a00087202 */ /* 0x000fe40000000f00 */
[----:B------:R-:W-:-:S03]  /*7b40*/  MOV R26, 0xffffffff ;  /* 0xffffffff001a7802 */ /* 0x000fc60000000f00 */
[----:B------:R-:W-:-:S07]  /*7b50*/  FADD R6, R13, R8 ;  /* 0x000000080d067221 */ /* 0x000fce0000000000 */
[----:B------:R-:W-:Y:S05]  /*7b60*/  WARPSYNC.COLLECTIVE R26, `(.L_x_174) ;  /* 0x000000001a087348 */ /* 0x000fea0003c00000 */
[----:B------:R0:W1:Y:S02]  /*7b70*/  SHFL.DOWN P0, R26, R29, R28, R27 ;  /* 0x0800001c1d1a7389 */ /* 0x000064000000001b */
[----:B01----:R-:W-:Y:S05]  /*7b80*/  ENDCOLLECTIVE ;  /* 0x000000000000791b */ /* 0x003fea0003800000 */
.L_x_174:
        /* <DEDUP_REMOVED lines=8> */
.L_x_175:
[----:B------:R-:W-:Y:S02]  /*7c10*/  MOV R29, R12 ;  /* 0x0000000c001d7202 */ /* 0x000fe40000000f00 */
[----:B------:R-:W-:Y:S01]  /*7c20*/  MOV R28, R26 ;  /* 0x0000001a001c7202 */ /* 0x000fe20000000f00 */
[----:B------:R-:W-:-:S04]  /*7c30*/  IMAD.MOV.U32 R26, RZ, RZ, -0x1 ;  /* 0xffffffffff1a7424 */ /* 0x000fc800078e00ff */
[----:B------:R-:W-:Y:S01]  /*7c40*/  FADD R17, R11, R28 ;  /* 0x0000001c0b117221 */ /* 0x000fe20000000000 */
[----:B------:R-:W-:-:S07]  /*7c50*/  HFMA2 R28, -RZ, RZ, 0, 1.1920928955078125e-07 ;  /* 0x00000002ff1c7431 */ /* 0x000fce00000001ff */
[----:B------:R-:W-:Y:S05]  /*7c60*/  WARPSYNC.COLLECTIVE R26, `(.L_x_176) ;  /* 0x000000001a087348 */ /* 0x000fea0003c00000 */
[----:B------:R0:W1:Y:S02]  /*7c70*/  SHFL.DOWN P0, R26, R29, R28, R27 ;  /* 0x0800001c1d1a7389 */ /* 0x000064000000001b */
[----:B01----:R-:W-:Y:S05]  /*7c80*/  ENDCOLLECTIVE ;  /* 0x000000000000791b */ /* 0x003fea0003800000 */
.L_x_176:
[----:B------:R-:W-:Y:S02]  /*7c90*/  MOV R29, R15 ;  /* 0x0000000f001d7202 */ /* 0x000fe40000000f00 */
[----:B------:R-:W-:Y:S02]  /*7ca0*/  MOV R23, R26 ;  /* 0x0000001a00177202 */ /* 0x000fe40000000f00 */
[----:B------:R-:W-:-:S03]  /*7cb0*/  MOV R26, 0xffffffff ;  /* 0xffffffff001a7802 */ /* 0x000fc60000000f00 */
[----:B------:R-:W-:-:S07]  /*7cc0*/  FADD R23, R12, R23 ;  /* 0x000000170c177221 */ /* 0x000fce0000000000 */
[----:B------:R-:W-:Y:S05]  /*7cd0*/  WARPSYNC.COLLECTIVE R26, `(.L_x_177) ;  /* 0x000000001a087348 */ /* 0x000fea0003c00000 */
[----:B------:R0:W1:Y:S02]  /*7ce0*/  SHFL.DOWN P0, R26, R29, R28, R27 ;  /* 0x0800001c1d1a7389 */ /* 0x000064000000001b */
[----:B01----:R-:W-:Y:S05]  /*7cf0*/  ENDCOLLECTIVE ;  /* 0x000000000000791b */ /* 0x003fea0003800000 */
.L_x_177:
[----:B------:R-:W-:Y:S01]  /*7d00*/  HFMA2 R28, -RZ, RZ, 0, 5.9604644775390625e-08 ;  /* 0x00000001ff1c7431 */ /* 0x000fe200000001ff */
[----:B------:R-:W-:Y:S01]  /*7d10*/  MOV R29, R16 ;  /* 0x00000010001d7202 */ /* 0x000fe20000000f00 */
[----:B------:R-:W-:Y:S01]  /*7d20*/  FADD R13, R15, R26 ;  /* 0x0000001a0f0d7221 */ /* 0x000fe20000000000 */
[----:B------:R-:W-:-:S07]  /*7d30*/  IMAD.MOV.U32 R26, RZ, RZ, -0x1 ;  /* 0xffffffffff1a7424 */ /* 0x000fce00078e00ff */
[----:B------:R-:W-:Y:S05]  /*7d40*/  WARPSYNC.COLLECTIVE R26, `(.L_x_178) ;  /* 0x000000001a087348 */ /* 0x000fea0003c00000 */
[----:B------:R0:W1:Y:S02]  /*7d50*/  SHFL.DOWN P0, R26, R29, R28, R27 ;  /* 0x0800001c1d1a7389 */ /* 0x000064000000001b */
[----:B01----:R-:W-:Y:S05]  /*7d60*/  ENDCOLLECTIVE ;  /* 0x000000000000791b */ /* 0x003fea0003800000 */
.L_x_178:
[----:B------:R-:W-:Y:S02]  /*7d70*/  MOV R29, R7 ;  /* 0x00000007001d7202 */ /* 0x000fe40000000f00 */
[----:B------:R-:W-:Y:S02]  /*7d80*/  MOV R25, R26 ;  /* 0x0000001a00197202 */ /* 0x000fe40000000f00 */
[----:B------:R-:W-:-:S03]  /*7d90*/  MOV R26, 0xffffffff ;  /* 0xffffffff001a7802 */ /* 0x000fc60000000f00 */
[----:B------:R-:W-:-:S07]  /*7da0*/  FADD R11, R16, R25 ;  /* 0x00000019100b7221 */ /* 0x000fce0000000000 */
[----:B------:R-:W-:Y:S05]  /*7db0*/  WARPSYNC.COLLECTIVE R26, `(.L_x_179) ;  /* 0x000000001a087348 */ /* 0x000fea0003c00000 */
[----:B------:R0:W1:Y:S02]  /*7dc0*/  SHFL.DOWN P0, R26, R29, R28, R27 ;  /* 0x0800001c1d1a7389 */ /* 0x000064000000001b */
[----:B01----:R-:W-:Y:S05]  /*7dd0*/  ENDCOLLECTIVE ;  /* 0x000000000000791b */ /* 0x003fea0003800000 */
.L_x_179:
[----:B------:R-:W-:Y:S02]  /*7de0*/  MOV R29, R10 ;  /* 0x0000000a001d7202 */ /* 0x000fe40000000f00 */
[----:B------:R-:W-:Y:S01]  /*7df0*/  MOV R24, R26 ;  /* 0x0000001a00187202 */ /* 0x000fe20000000f00 */
[----:B------:R-:W-:-:S04]  /*7e00*/  IMAD.MOV.U32 R26, RZ, RZ, -0x1 ;  /* 0xffffffffff1a7424 */ /* 0x000fc800078e00ff */
[----:B------:R-:W-:-:S07]  /*7e10*/  FADD R7, R7, R24 ;  /* 0x0000001807077221 */ /* 0x000fce0000000000 */
[----:B------:R-:W-:Y:S05]  /*7e20*/  WARPSYNC.COLLECTIVE R26, `(.L_x_180) ;  /* 0x000000001a087348 */ /* 0x000fea0003c00000 */
[----:B------:R0:W1:Y:S02]  /*7e30*/  SHFL.DOWN P0, R26, R29, R28, R27 ;  /* 0x0800001c1d1a7389 */ /* 0x000064000000001b */
[----:B01----:R-:W-:Y:S05]  /*7e40*/  ENDCOLLECTIVE ;  /* 0x000000000000791b */ /* 0x003fea0003800000 */
.L_x_180:
[----:B------:R-:W-:Y:S02]  /*7e50*/  MOV R29, R9 ;  /* 0x00000009001d7202 */ /* 0x000fe40000000f00 */
[----:B------:R-:W-:Y:S02]  /*7e60*/  MOV R25, R26 ;  /* 0x0000001a00197202 */ /* 0x000fe40000000f00 */
[----:B------:R-:W-:-:S03]  /*7e70*/  MOV R26, 0xffffffff ;  /* 0xffffffff001a7802 */ /* 0x000fc60000000f00 */
[----:B------:R-:W-:-:S07]  /*7e80*/  FADD R15, R10, R25 ;  /* 0x000000190a0f7221 */ /* 0x000fce0000000000 */
[----:B------:R-:W-:Y:S05]  /*7e90*/  WARPSYNC.COLLECTIVE R26, `(.L_x_181) ;  /* 0x000000001a087348 */ /* 0x000fea0003c00000 */
[----:B------:R0:W1:Y:S02]  /*7ea0*/  SHFL.DOWN P0, R26, R29, R28, R27 ;  /* 0x0800001c1d1a7389 */ /* 0x000064000000001b */
[----:B01----:R-:W-:Y:S05]  /*7eb0*/  ENDCOLLECTIVE ;  /* 0x000000000000791b */ /* 0x003fea0003800000 */
.L_x_181:
[----:B------:R-:W-:Y:S02]  /*7ec0*/  MOV R29, R6 ;  /* 0x00000006001d7202 */ /* 0x000fe40000000f00 */
[----:B------:R-:W-:Y:S02]  /*7ed0*/  MOV R28, R26 ;  /* 0x0000001a001c7202 */ /* 0x000fe40000000f00 */
[----:B------:R-:W-:-:S03]  /*7ee0*/  MOV R26, 0xffffffff ;  /* 0xffffffff001a7802 */ /* 0x000fc60000000f00 */
[----:B------:R-:W-:Y:S01]  /*7ef0*/  FADD R25, R9, R28 ;  /* 0x0000001c09197221 */ /* 0x000fe20000000000 */
[----:B------:R-:W-:-:S07]  /*7f00*/  IMAD.MOV.U32 R28, RZ, RZ, 0x1 ;  /* 0x00000001ff1c7424 */ /* 0x000fce00078e00ff */
[----:B------:R-:W-:Y:S05]  /*7f10*/  WARPSYNC.COLLECTIVE R26, `(.L_x_182) ;  /* 0x000000001a087348 */ /* 0x000fea0003c00000 */
[----:B------:R0:W1:Y:S02]  /*7f20*/  SHFL.DOWN P0, R26, R29, R28, R27 ;  /* 0x0800001c1d1a7389 */ /* 0x000064000000001b */
[----:B01----:R-:W-:Y:S05]  /*7f30*/  ENDCOLLECTIVE ;  /* 0x000000000000791b */ /* 0x003fea0003800000 */
.L_x_182:
[----:B------:R-:W-:Y:S02]  /*7f40*/  MOV R29, R8 ;  /* 0x00000008001d7202 */ /* 0x000fe40000000f00 */
[----:B------:R-:W-:Y:S02]  /*7f50*/  MOV R12, R26 ;  /* 0x0000001a000c7202 */ /* 0x000fe40000000f00 */
[----:B------:R-:W-:-:S03]  /*7f60*/  MOV R26, 0xffffffff ;  /* 0xffffffff001a7802 */ /* 0x000fc60000000f00 */
[----:B------:R-:W-:-:S07]  /*7f70*/  FADD R12, R6, R12 ;  /* 0x0000000c060c7221 */ /* 0x000fce0000000000 */
[----:B------:R-:W-:Y:S05]  /*7f80*/  WARPSYNC.COLLECTIVE R26, `(.L_x_183) ;  /* 0x000000001a087348 */ /* 0x000fea0003c00000 */
[----:B------:R0:W1:Y:S02]  /*7f90*/  SHFL.DOWN P0, R26, R29, R28, R27 ;  /* 0x0800001c1d1a7389 */ /* 0x000064000000001b */
[----:B01----:R-:W-:Y:S05]  /*7fa0*/  ENDCOLLECTIVE ;  /* 0x000000000000791b */ /* 0x003fea0003800000 */
.L_x_183:
[----:B------:R-:W-:Y:S01]  /*7fb0*/  MOV R29, R17 ;  /* 0x00000011001d7202 */ /* 0x000fe20000000f00 */
[----:B------:R-:W-:Y:S01]  /*7fc0*/  FADD R10, R8, R26 ;  /* 0x0000001a080a7221 */ /* 0x000fe20000000000 */
[----:B------:R-:W-:-:S07]  /*7fd0*/  IMAD.MOV.U32 R26, RZ, RZ, -0x1 ;  /* 0xffffffffff1a7424 */ /* 0x000fce00078e00ff */
[----:B------:R-:W-:Y:S05]  /*7fe0*/  WARPSYNC.COLLECTIVE R26, `(.L_x_184) ;  /* 0x000000001a087348 */ /* 0x000fea0003c00000 */
[----:B------:R0:W1:Y:S02]  /*7ff0*/  SHFL.DOWN P0, R26, R29, R28, R27 ;  /* 0x0800001c1d1a7389 */ /* 0x000064000000001b */
[----:B01----:R-:W-:Y:S05]  /*8000*/  ENDCOLLECTIVE ;  /* 0x000000000000791b */ /* 0x003fea0003800000 */
.L_x_184:
[----:B------:R-:W-:Y:S02]  /*8010*/  MOV R29, R23 ;  /* 0x00000017001d7202 */ /* 0x000fe40000000f00 */
[----:B------:R-:W-:Y:S02]  /*8020*/  MOV R14, R26 ;  /* 0x0000001a000e7202 */ /* 0x000fe40000000f00 */
[----:B------:R-:W-:-:S03]  /*8030*/  MOV R26, 0xffffffff ;  /* 0xffffffff001a7802 */ /* 0x000fc60000000f00 */
[----:B------:R-:W-:-:S07]  /*8040*/  FADD R9, R17, R14 ;  /* 0x0000000e11097221 */ /* 0x000fce0000000000 */
[----:B------:R-:W-:Y:S05]  /*8050*/  WARPSYNC.COLLECTIVE R26, `(.L_x_185) ;  /* 0x000000001a087348 */ /* 0x000fea0003c00000 */
[----:B------:R0:W1:Y:S02]  /*8060*/  SHFL.DOWN P0, R26, R29, R28, R27 ;  /* 0x0800001c1d1a7389 */ /* 0x000064000000001b */
[----:B01----:R-:W-:Y:S05]  /*8070*/  ENDCOLLECTIVE ;  /* 0x000000000000791b */ /* 0x003fea0003800000 */
.L_x_185:
[----:B------:R-:W-:Y:S02]  /*8080*/  MOV R29, R13 ;  /* 0x0000000d001d7202 */ /* 0x000fe40000000f00 */
[----:B------:R-:W-:Y:S01]  /*8090*/  MOV R16, R26 ;  /* 0x0000001a00107202 */ /* 0x000fe20000000f00 */
[----:B------:R-:W-:-:S04]  /*80a0*/  IMAD.MOV.U32 R26, RZ, RZ, -0x1 ;  /* 0xffffffffff1a7424 */ /* 0x000fc800078e00ff */
[----:B------:R-:W-:-:S07]  /*80b0*/  FADD R6, R23, R16 ;  /* 0x0000001017067221 */ /* 0x000fce0000000000 */
[----:B------:R-:W-:Y:S05]  /*80c0*/  WARPSYNC.COLLECTIVE R26, `(.L_x_186) ;  /* 0x000000001a087348 */ /* 0x000fea0003c00000 */
[----:B------:R0:W1:Y:S02]  /*80d0*/  SHFL.DOWN P0, R26, R29, R28, R27 ;  /* 0x0800001c1d1a7389 */ /* 0x000064000000001b */
[----:B01----:R-:W-:Y:S05]  /*80e0*/  ENDCOLLECTIVE ;  /* 0x000000000000791b */ /* 0x003fea0003800000 */
.L_x_186:
[----:B------:R-:W-:Y:S01]  /*80f0*/  MOV R24, R26 ;  /* 0x0000001a00187202 */ /* 0x000fe20000000f00 */
[----:B------:R-:W-:Y:S06]  /*8100*/  BRA `(.L_x_187) ;  /* 0xffffff9400847947 */ /* 0x000fec000383ffff */
.L_x_25:
[----:B------:R-:W-:Y:S01]  /*8110*/  HFMA2 R28, -RZ, RZ, 0, 9.5367431640625e-07 ;  /* 0x00000010ff1c7431 */ /* 0x000fe200000001ff */
[----:B------:R-:W-:Y:S01]  /*8120*/  BSSY B0, `(.L_x_188) ;  /* 0x0000006000007945 */ /* 0x000fe20003800000 */
[----:B------:R-:W-:Y:S02]  /*8130*/  MOV R27, 0x1f ;  /* 0x0000001f001b7802 */ /* 0x000fe40000000f00 */
[----:B------:R-:W-:-:S07]  /*8140*/  MOV R26, 0xffffffff ;  /* 0xffffffff001a7802 */ /* 0x000fce0000000f00 */
[----:B------:R-:W-:Y:S05]  /*8150*/  WARPSYNC.COLLECTIVE R26, `(.L_x_189) ;  /* 0x000000001a087348 */ /* 0x000fea0003c00000 */
[----:B------:R0:W1:Y:S02]  /*8160*/  SHFL.DOWN P0, R26, R29, R28, R27 ;  /* 0x0800001c1d1a7389 */ /* 0x000064000000001b */
[----:B01----:R-:W-:Y:S05]  /*8170*/  ENDCOLLECTIVE ;  /* 0x000000000000791b */ /* 0x003fea0003800000 */
.L_x_189:
[----:B------:R-:W-:Y:S05]  /*8180*/  BSYNC B0 ;  /* 0x0000000000007941 */ /* 0x000fea0003800000 */
.L_x_188:
[----:B------:R-:W-:Y:S01]  /*8190*/  MOV R8, R26 ;  /* 0x0000001a00087202 */ /* 0x000fe20000000f00 */
[----:B------:R-:W-:Y:S01]  /*81a0*/  HFMA2 R28, -RZ, RZ, 0, 9.5367431640625e-07 ;  /* 0x00000010ff1c7431 */ /* 0x000fe200000001ff */
[----:B------:R-:W-:Y:S02]  /*81b0*/  MOV R26, 0xffffffff ;  /* 0xffffffff001a7802 */ /* 0x000fe40000000f00 */
[----:B------:R-:W-:Y:S01]  /*81c0*/  MOV R27, 0x1f ;  /* 0x0000001f001b7802 */ /* 0x000fe20000000f00 */
[----:B------:R-:W-:Y:S01]  /*81d0*/  FADD R8, R8, R29 ;  /* 0x0000001d08087221 */ /* 0x000fe20000000000 */
[----:B------:R-:W-:-:S07]  /*81e0*/  IMAD.MOV.U32 R29, RZ, RZ, R6 ;  /* 0x000000ffff1d7224 */ /* 0x000fce00078e0006 */
[----:B------:R-:W-:Y:S05]  /*81f0*/  WARPSYNC.COLLECTIVE R26, `(.L_x_190) ;  /* 0x000000001a087348 */ /* 0x000fea0003c00000 */
[----:B------:R0:W1:Y:S02]  /*8200*/  SHFL.DOWN P0, R26, R29, R28, R27 ;  /* 0x0800001c1d1a7389 */ /* 0x000064000000001b */
[----:B01----:R-:W-:Y:S05]  /*8210*/  ENDCOLLECTIVE ;  /* 0x000000000000791b */ /* 0x003fea0003800000 */
.L_x_190:
[----:B------:R-:W-:Y:S02]  /*8220*/  MOV R29, R7 ;  /* 0x00000007001d7202 */ /* 0x000fe40000000f00 */
[----:B------:R-:W-:Y:S01]  /*8230*/  MOV R9, R26 ;  /* 0x0000001a00097202 */ /* 0x000fe20000000f00 */
[----:B------:R-:W-:-:S04]  /*8240*/  IMAD.MOV.U32 R26, RZ, RZ, -0x1 ;  /* 0xffffffffff1a7424 */ /* 0x000fc800078e00ff */
[----:B------:R-:W-:-:S07]  /*8250*/  FADD R9, R9, R6 ;  /* 0x0000000609097221 */ /* 0x000fce0000000000 */
[----:B------:R-:W-:Y:S05]  /*8260*/  WARPSYNC.COLLECTIVE R26, `(.L_x_191) ;  /* 0x000000001a087348 */ /* 0x000fea0003c00000 */
[----:B------:R0:W1:Y:S02]  /*8270*/  SHFL.DOWN P0, R26, R29, R28, R27 ;  /* 0x0800001c1d1a7389 */ /* 0x000064000000001b */
[----:B01----:R-:W-:Y:S05]  /*8280*/  ENDCOLLECTIVE ;  /* 0x000000000000791b */ /* 0x003fea0003800000 */
.L_x_191:
[----:B------:R-:W-:Y:S02]  /*8290*/  MOV R29, R12 ;  /* 0x0000000c001d7202 */ /* 0x000fe40000000f00 */
[----:B------:R-:W-:Y:S02]  /*82a0*/  MOV R10, R26 ;  /* 0x0000001a000a7202 */ /* 0x000fe40000000f00 */
[----:B------:R-:W-:-:S03]  /*82b0*/  MOV R26, 0xffffffff ;  /* 0xffffffff001a7802 */ /* 0x000fc60000000f00 */
[----:B------:R-:W-:-:S07]  /*82c0*/  FADD R10, R10, R7 ;  /* 0x000000070a0a7221 */ /* 0x000fce0000000000 */
[----:B------:R-:W-:Y:S05]  /*82d0*/  WARPSYNC.COLLECTIVE R26, `(.L_x_192) ;  /* 0x000000001a087348 */ /* 0x000fea0003c00000 */
[----:B------:R0:W1:Y:S02]  /*82e0*/  SHFL.DOWN P0, R26, R29, R28, R27 ;  /* 0x0800001c1d1a7389 */ /* 0x000064000000001b */
[----:B01----:R-:W-:Y:S05]  /*82f0*/  ENDCOLLECTIVE ;  /* 0x000000000000791b */ /* 0x003fea0003800000 */
.L_x_192:
        /* <DEDUP_REMOVED lines=8> */
.L_x_193:
[----:B------:R-:W-:Y:S01]  /*8380*/  MOV R29, R14 ;  /* 0x0000000e001d7202 */ /* 0x000fe20000000f00 */
[----:B------:R-:W-:Y:S01]  /*8390*/  FADD R7, R26, R13 ;  /* 0x0000000d1a077221 */ /* 0x000fe20000000000 */
[----:B------:R-:W-:-:S07]  /*83a0*/  MOV R26, 0xffffffff ;  /* 0xffffffff001a7802 */ /* 0x000fce0000000f00 */
[----:B------:R-:W-:Y:S05]  /*83b0*/  WARPSYNC.COLLECTIVE R26, `(.L_x_194) ;  /* 0x000000001a087348 */ /* 0x000fea0003c00000 */
[----:B------:R0:W1:Y:S02]  /*83c0*/  SHFL.DOWN P0, R26, R29, R28, R27 ;  /* 0x0800001c1d1a7389 */ /* 0x000064000000001b */
[----:B01----:R-:W-:Y:S05]  /*83d0*/  ENDCOLLECTIVE ;  /* 0x000000000000791b */ /* 0x003fea0003800000 */
.L_x_194:
[----:B------:R-:W-:Y:S02]  /*83e0*/  MOV R29, R15 ;  /* 0x0000000f001d7202 */ /* 0x000fe40000000f00 */
[----:B------:R-:W-:Y:S01]  /*83f0*/  MOV R11, R26 ;  /* 0x0000001a000b7202 */ /* 0x000fe20000000f00 */
[----:B------:R-:W-:-:S04]  /*8400*/  IMAD.MOV.U32 R26, RZ, RZ, -0x1 ;  /* 0xffffffffff1a7424 */ /* 0x000fc800078e00ff */
[----:B------:R-:W-:-:S07]  /*8410*/  FADD R11, R11, R14 ;  /* 0x0000000e0b0b7221 */ /* 0x000fce0000000000 */
[----:B------:R-:W-:Y:S05]  /*8420*/  WARPSYNC.COLLECTIVE R26, `(.L_x_195) ;  /* 0x000000001a087348 */ /* 0x000fea0003c00000 */
[----:B------:R0:W1:Y:S02]  /*8430*/  SHFL.DOWN P0, R26, R29, R28, R27 ;  /* 0x0800001c1d1a7389 */ /* 0x000064000000001b */
[----:B01----:R-:W-:Y:S05]  /*8440*/  ENDCOLLECTIVE ;  /* 0x000000000000791b */ /* 0x003fea0003800000 */
.L_x_195:
[----:B------:R-:W-:Y:S02]  /*8450*/  MOV R29, R16 ;  /* 0x00000010001d7202 */ /* 0x000fe40000000f00 */
[----:B------:R-:W-:Y:S02]  /*8460*/  MOV R25, R26 ;  /* 0x0000001a00197202 */ /* 0x000fe40000000f00 */
[----:B------:R-:W-:-:S03]  /*8470*/  MOV R26, 0xffffffff ;  /* 0xffffffff001a7802 */ /* 0x000fc60000000f00 */
[----:B------:R-:W-:-:S07]  /*8480*/  FADD R12, R25, R15 ;  /* 0x0000000f190c7221 */ /* 0x000fce0000000000 */
[----:B------:R-:W-:Y:S05]  /*8490*/  WARPSYNC.COLLECTIVE R26, `(.L_x_196) ;  /* 0x000000001a087348 */ /* 0x000fea0003c00000 */
[----:B------:R0:W1:Y:S02]  /*84a0*/  SHFL.DOWN P0, R26, R29, R28, R27 ;  /* 0x0800001c1d1a7389 */ /* 0x000064000000001b */
[----:B01----:R-:W-:Y:S05]  /*84b0*/  ENDCOLLECTIVE ;  /* 0x000000000000791b */ /* 0x003fea0003800000 */
.L_x_196:
[----:B------:R-:W-:Y:S02]  /*84c0*/  MOV R29, R17 ;  /* 0x00000011001d7202 */ /* 0x000fe40000000f00 */
[----:B------:R-:W-:Y:S01]  /*84d0*/  MOV R23, R26 ;  /* 0x0000001a00177202 */ /* 0x000fe20000000f00 */
[----:B------:R-:W-:-:S04]  /*84e0*/  IMAD.MOV.U32 R26, RZ, RZ, -0x1 ;  /* 0xffffffffff1a7424 */ /* 0x000fc800078e00ff */
[----:B------:R-:W-:-:S07]  /*84f0*/  FADD R16, R23, R16 ;  /* 0x0000001017107221 */ /* 0x000fce0000000000 */
[----:B------:R-:W-:Y:S05]  /*8500*/  WARPSYNC.COLLECTIVE R26, `(.L_x_197) ;  /* 0x000000001a087348 */ /* 0x000fea0003c00000 */
[----:B------:R0:W1:Y:S02]  /*8510*/  SHFL.DOWN P0, R26, R29, R28, R27 ;  /* 0x0800001c1d1a7389 */ /* 0x000064000000001b */
[----:B01----:R-:W-:Y:S05]  /*8520*/  ENDCOLLECTIVE ;  /* 0x000000000000791b */ /* 0x003fea0003800000 */
.L_x_197:
        /* <DEDUP_REMOVED lines=8> */
.L_x_198:
[----:B------:R-:W-:Y:S01]  /*85b0*/  MOV R29, R9 ;  /* 0x00000009001d7202 */ /* 0x000fe20000000f00 */
[----:B------:R-:W-:Y:S01]  /*85c0*/  FADD R23, R8, R26 ;  /* 0x0000001a08177221 */ /* 0x000fe20000000000 */
[----:B------:R-:W-:-:S07]  /*85d0*/  IMAD.MOV.U32 R26, RZ, RZ, -0x1 ;  /* 0xffffffffff1a7424 */ /* 0x000fce00078e00ff */
[----:B------:R-:W-:Y:S05]  /*85e0*/  WARPSYNC.COLLECTIVE R26, `(.L_x_199) ;  /* 0x000000001a087348 */ /* 0x000fea0003c00000 */
[----:B------:R0:W1:Y:S02]  /*85f0*/  SHFL.DOWN P0, R26, R29, R28, R27 ;  /* 0x0800001c1d1a7389 */ /* 0x000064000000001b */
[----:B01----:R-:W-:Y:S05]  /*8600*/  ENDCOLLECTIVE ;  /* 0x000000000000791b */ /* 0x003fea0003800000 */
.L_x_199:
[----:B------:R-:W-:Y:S02]  /*8610*/  MOV R29, R10 ;  /* 0x0000000a001d7202 */ /* 0x000fe40000000f00 */
[----:B------:R-:W-:Y:S02]  /*8620*/  MOV R25, R26 ;  /* 0x0000001a00197202 */ /* 0x000fe40000000f00 */
[----:B------:R-:W-:-:S03]  /*8630*/  MOV R26, 0xffffffff ;  /* 0xffffffff001a7802 */ /* 0x000fc60000000f00 */
[----:B------:R-:W-:-:S07]  /*8640*/  FADD R25, R9, R25 ;  /* 0x0000001909197221 */ /* 0x000fce0000000000 */
[----:B------:R-:W-:Y:S05]  /*8650*/  WARPSYNC.COLLECTIVE R26, `(.L_x_200) ;  /* 0x000000001a087348 */ /* 0x000fea0003c00000 */
[----:B------:R0:W1:Y:S02]  /*8660*/  SHFL.DOWN P0, R26, R29, R28, R27 ;  /* 0x0800001c1d1a7389 */ /* 0x000064000000001b */
[----:B01----:R-:W-:Y:S05]  /*8670*/  ENDCOLLECTIVE ;  /* 0x000000000000791b */ /* 0x003fea0003800000 */
.L_x_200:
[----:B------:R-:W-:Y:S02]  /*8680*/  MOV R29, R6 ;  /* 0x00000006001d7202 */ /* 0x000fe40000000f00 */
[----:B------:R-:W-:Y:S01]  /*8690*/  MOV R13, R26 ;  /* 0x0000001a000d7202 */ /* 0x000fe20000000f00 */
[----:B------:R-:W-:-:S04]  /*86a0*/  IMAD.MOV.U32 R26, RZ, RZ, -0x1 ;  /* 0xffffffffff1a7424 */ /* 0x000fc800078e00ff */
[----:B------:R-:W-:-:S07]  /*86b0*/  FADD R13, R10, R13 ;  /* 0x0000000d0a0d7221 */ /* 0x000fce0000000000 */
[----:B------:R-:W-:Y:S05]  /*86c0*/  WARPSYNC.COLLECTIVE R26, `(.L_x_201) ;  /* 0x000000001a087348 */ /* 0x000fea0003c00000 */
[----:B------:R0:W1:Y:S02]  /*86d0*/  SHFL.DOWN P0, R26, R29, R28, R27 ;  /* 0x0800001c1d1a7389 */ /* 0x000064000000001b */
[----:B01----:R-:W-:Y:S05]  /*86e0*/  ENDCOLLECTIVE ;  /* 0x000000000000791b */ /* 0x003fea0003800000 */
.L_x_201:
[----:B------:R-:W-:Y:S02]  /*86f0*/  MOV R29, R7 ;  /* 0x00000007001d7202 */ /* 0x000fe40000000f00 */
[----:B------:R-:W-:Y:S02]  /*8700*/  MOV R15, R26 ;  /* 0x0000001a000f7202 */ /* 0x000fe40000000f00 */
[----:B------:R-:W-:-:S03]  /*8710*/  MOV R26, 0xffffffff ;  /* 0xffffffff001a7802 */ /* 0x000fc60000000f00 */
[----:B------:R-:W-:-:S07]  /*8720*/  FADD R15, R6, R15 ;  /* 0x0000000f060f7221 */ /* 0x000fce0000000000 */
[----:B------:R-:W-:Y:S05]  /*8730*/  WARPSYNC.COLLECTIVE R26, `(.L_x_202) ;  /* 0x000000001a087348 */ /* 0x000fea0003c00000 */
[----:B------:R0:W1:Y:S02]  /*8740*/  SHFL.DOWN P0, R26, R29, R28, R27 ;  /* 0x0800001c1d1a7389 */ /* 0x000064000000001b */
[----:B01----:R-:W-:Y:S05]  /*8750*/  ENDCOLLECTIVE ;  /* 0x000000000000791b */ /* 0x003fea0003800000 */
.L_x_202:
[----:B------:R-:W-:Y:S02]  /*8760*/  MOV R29, R11 ;  /* 0x0000000b001d7202 */ /* 0x000fe40000000f00 */
[----:B------:R-:W-:Y:S01]  /*8770*/  MOV R14, R26 ;  /* 0x0000001a000e7202 */ /* 0x000fe20000000f00 */
[----:B------:R-:W-:-:S04]  /*8780*/  IMAD.MOV.U32 R26, RZ, RZ, -0x1 ;  /* 0xffffffffff1a7424 */ /* 0x000fc800078e00ff */
[----:B------:R-:W-:-:S07]  /*8790*/  FADD R14, R7, R14 ;  /* 0x0000000e070e7221 */ /* 0x000fce0000000000 */
[----:B------:R-:W-:Y:S05]  /*87a0*/  WARPSYNC.COLLECTIVE R26, `(.L_x_203) ;  /* 0x000000001a087348 */ /* 0x000fea0003c00000 */
[----:B------:R0:W1:Y:S02]  /*87b0*/  SHFL.DOWN P0, R26, R29, R28, R27 ;  /* 0x0800001c1d1a7389 */ /* 0x000064000000001b */
[----:B01----:R-:W-:Y:S05]  /*87c0*/  ENDCOLLECTIVE ;  /* 0x000000000000791b */ /* 0x003fea0003800000 */
.L_x_203:
[----:B------:R-:W-:Y:S02]  /*87d0*/  MOV R29, R12 ;  /* 0x0000000c001d7202 */ /* 0x000fe40000000f00 */
[----:B------:R-:W-:Y:S02]  /*87e0*/  MOV R24, R26 ;  /* 0x0000001a00187202 */ /* 0x000fe40000000f00 */
[----:B------:R-:W-:-:S03]  /*87f0*/  MOV R26, 0xffffffff ;  /* 0xffffffff001a7802 */ /* 0x000fc60000000f00 */
[----:B------:R-:W-:-:S07]  /*8800*/  FADD R11, R11, R24 ;  /* 0x000000180b0b7221 */ /* 0x000fce0000000000 */
[----:B------:R-:W-:Y:S05]  /*8810*/  WARPSYNC.COLLECTIVE R26, `(.L_x_204) ;  /* 0x000000001a087348 */ /* 0x000fea0003c00000 */
[----:B------:R0:W1:Y:S02]  /*8820*/  SHFL.DOWN P0, R26, R29, R28, R27 ;  /* 0x0800001c1d1a7389 */ /* 0x000064000000001b */
[----:B01----:R-:W-:Y:S05]  /*8830*/  ENDCOLLECTIVE ;  /* 0x000000000000791b */ /* 0x003fea0003800000 */
.L_x_204:
        /* <DEDUP_REMOVED lines=8> */
.L_x_205:
[----:B------:R-:W-:Y:S02]  /*88c0*/  MOV R29, R17 ;  /* 0x00000011001d7202 */ /* 0x000fe40000000f00 */
[----:B------:R-:W-:Y:S02]  /*88d0*/  MOV R9, R26 ;  /* 0x0000001a00097202 */ /* 0x000fe40000000f00 */
[----:B------:R-:W-:-:S03]  /*88e0*/  MOV R26, 0xffffffff ;  /* 0xffffffff001a7802 */ /* 0x000fc60000000f00 */
[----:B------:R-:W-:-:S07]  /*88f0*/  FADD R7, R16, R9 ;  /* 0x0000000910077221 */ /* 0x000fce0000000000 */
[----:B------:R-:W-:Y:S05]  /*8900*/  WARPSYNC.COLLECTIVE R26, `(.L_x_206) ;  /* 0x000000001a087348 */ /* 0x000fea0003c00000 */
[----:B------:R0:W1:Y:S02]  /*8910*/  SHFL.DOWN P0, R26, R29, R28, R27 ;  /* 0x0800001c1d1a7389 */ /* 0x000064000000001b */
[----:B01----:R-:W-:Y:S05]  /*8920*/  ENDCOLLECTIVE ;  /* 0x000000000000791b */ /* 0x003fea0003800000 */
.L_x_206:
[----:B------:R-:W-:Y:S02]  /*8930*/  HFMA2 R28, -RZ, RZ, 0, 2.384185791015625e-07 ;  /* 0x00000004ff1c7431 */ /* 0x000fe400000001ff */
[----:B------:R-:W-:Y:S01]  /*8940*/  IMAD.MOV.U32 R29, RZ, RZ, R23 ;  /* 0x000000ffff1d7224 */ /* 0x000fe200078e0017 */
[----:B------:R-:W-:Y:S02]  /*8950*/  MOV R10, R26 ;  /* 0x0000001a000a7202 */ /* 0x000fe40000000f00 */
[----:B------:R-:W-:-:S03]  /*8960*/  MOV R26, 0xffffffff ;  /* 0xffffffff001a7802 */ /* 0x000fc60000000f00 */
[----:B------:R-:W-:-:S07]  /*8970*/  FADD R10, R17, R10 ;  /* 0x0000000a110a7221 */ /* 0x000fce0000000000 */
[----:B------:R-:W-:Y:S05]  /*8980*/  WARPSYNC.COLLECTIVE R26, `(.L_x_207) ;  /* 0x000000001a087348 */ /* 0x000fea0003c00000 */
[----:B------:R0:W1:Y:S02]  /*8990*/  SHFL.DOWN P0, R26, R29, R28, R27 ;  /* 0x0800001c1d1a7389 */ /* 0x000064000000001b */
[----:B01----:R-:W-:Y:S05]  /*89a0*/  ENDCOLLECTIVE ;  /* 0x000000000000791b */ /* 0x003fea0003800000 */
.L_x_207:
[----:B------:R-:W-:Y:S02]  /*89b0*/  MOV R29, R25 ;  /* 0x00000019001d7202 */ /* 0x000fe40000000f00 */
[----:B------:R-:W-:Y:S02]  /*89c0*/  MOV R8, R26 ;  /* 0x0000001a00087202 */ /* 0x000fe40000000f00 */
[----:B------:R-:W-:-:S03]  /*89d0*/  MOV R26, 0xffffffff ;  /* 0xffffffff001a7802 */ /* 0x000fc60000000f00 */
[----:B------:R-:W-:-:S07]  /*89e0*/  FADD R8, R23, R8 ;  /* 0x0000000817087221 */ /* 0x000fce0000000000 */
[----:B------:R-:W-:Y:S05]  /*89f0*/  WARPSYNC.COLLECTIVE R26, `(.L_x_208) ;  /* 0x000000001a087348 */ /* 0x000fea0003c00000 */
[----:B------:R0:W1:Y:S02]  /*8a00*/  SHFL.DOWN P0, R26, R29, R28, R27 ;  /* 0x0800001c1d1a7389 */ /* 0x000064000000001b */
[----:B01----:R-:W-:Y:S05]  /*8a10*/  ENDCOLLECTIVE ;  /* 0x000000000000791b */ /* 0x003fea0003800000 */
.L_x_208:
[----:B------:R-:W-:Y:S01]  /*8a20*/  MOV R29, R13 ;  /* 0x0000000d001d7202 */ /* 0x000fe20000000f00 */
[----:B------:R-:W-:Y:S01]  /*8a30*/  IMAD.MOV.U32 R6, RZ, RZ, R26 ;  /* 0x000000ffff067224 */ /* 0x000fe200078e001a */
[----:B------:R-:W-:-:S03]  /*8a40*/  MOV R26, 0xffffffff ;  /* 0xffffffff001a7802 */ /* 0x000fc60000000f00 */
[----:B------:R-:W-:-:S07]  /*8a50*/  FADD R6, R25, R6 ;  /* 0x0000000619067221 */ /* 0x000fce0000000000 */
[----:B------:R-:W-:Y:S05]  /*8a60*/  WARPSYNC.COLLECTIVE R26, `(.L_x_209) ;  /* 0x000000001a087348 */ /* 0x000fea0003c00000 */
[----:B------:R0:W1:Y:S02]  /*8a70*/  SHFL.DOWN P0, R26, R29, R28, R27 ;  /* 0x0800001c1d1a7389 */ /* 0x000064000000001b */
[----:B01----:R-:W-:Y:S05]  /*8a80*/  ENDCOLLECTIVE ;  /* 0x000000000000791b */ /* 0x003fea0003800000 */
.L_x_209:
[----:B------:R-:W-:Y:S02]  /*8a90*/  MOV R29, R15 ;  /* 0x0000000f001d7202 */ /* 0x000fe40000000f00 */
[----:B------:R-:W-:Y:S02]  /*8aa0*/  MOV R24, R26 ;  /* 0x0000001a00187202 */ /* 0x000fe40000000f00 */
[----:B------:R-:W-:-:S03]  /*8ab0*/  MOV R26, 0xffffffff ;  /* 0xffffffff001a7802 */ /* 0x000fc60000000f00 */
[----:B------:R-:W-:-:S07]  /*8ac0*/  FADD R24, R13, R24 ;  /* 0x000000180d187221 */ /* 0x000fce0000000000 */
[----:B------:R-:W-:Y:S05]  /*8ad0*/  WARPSYNC.COLLECTIVE R26, `(.L_x_210) ;  /* 0x000000001a087348 */ /* 0x000fea0003c00000 */
[----:B------:R0:W1:Y:S02]  /*8ae0*/  SHFL.DOWN P0, R26, R29, R28, R27 ;  /* 0x0800001c1d1a7389 */ /* 0x000064000000001b */
[----:B01----:R-:W-:Y:S05]  /*8af0*/  ENDCOLLECTIVE ;  /* 0x000000000000791b */ /* 0x003fea0003800000 */
.L_x_210:
[----:B------:R-:W-:Y:S02]  /*8b00*/  IMAD.MOV.U32 R29, RZ, RZ, R14 ;  /* 0x000000ffff1d7224 */ /* 0x000fe400078e000e */
[----:B------:R-:W-:Y:S01]  /*8b10*/  FADD R9, R15, R26 ;  /* 0x0000001a0f097221 */ /* 0x000fe20000000000 */
[----:B------:R-:W-:-:S07]  /*8b20*/  MOV R26, 0xffffffff ;  /* 0xffffffff001a7802 */ /* 0x000fce0000000f00 */
[----:B------:R-:W-:Y:S05]  /*8b30*/  WARPSYNC.COLLECTIVE R26, `(.L_x_211) ;  /* 0x000000001a087348 */ /* 0x000fea0003c00000 */
[----:B------:R0:W1:Y:S02]  /*8b40*/  SHFL.DOWN P0, R26, R29, R28, R27 ;  /* 0x0800001c1d1a7389 */ /* 0x000064000000001b */
[----:B01----:R-:W-:Y:S05]  /*8b50*/  ENDCOLLECTIVE ;  /* 0x000000000000791b */ /* 0x003fea0003800000 */
.L_x_211:
[----:B------:R-:W-:Y:S02]  /*8b60*/  MOV R29, R11 ;  /* 0x0000000b001d7202 */ /* 0x000fe40000000f00 */
[----:B------:R-:W-:Y:S02]  /*8b70*/  MOV R27, R26 ;  /* 0x0000001a001b7202 */ /* 0x000fe40000000f00 */
[----:B------:R-:W-:-:S03]  /*8b80*/  MOV R26, 0xffffffff ;  /* 0xffffffff001a7802 */ /* 0x000fc60000000f00 */
[----:B------:R-:W-:Y:S01]  /*8b90*/  FADD R13, R14, R27 ;  /* 0x0000001b0e0d7221 */ /* 0x000fe20000000000 */
[----:B------:R-:W-:-:S07]  /*8ba0*/  HFMA2 R27, -RZ, RZ, 0, 1.847743988037109375e-06 ;  /* 0x0000001fff1b7431 */ /* 0x000fce00000001ff */
[----:B------:R-:W-:Y:S05]  /*8bb0*/  WARPSYNC.COLLECTIVE R26, `(.L_x_212) ;  /* 0x000000001a087348 */ /* 0x000fea0003c00000 */
[----:B------:R0:W1:Y:S02]  /*8bc0*/  SHFL.DOWN P0, R26, R29, R28, R27 ;  /* 0x0800001c1d1a7389 */ /* 0x000064000000001b */
[----:B01----:R-:W-:Y:S05]  /*8bd0*/  ENDCOLLECTIVE ;  /* 0x000000000000791b */ /* 0x003fea0003800000 */
.L_x_212:
[----:B------:R-:W-:Y:S01]  /*8be0*/  MOV R29, R12 ;  /* 0x0000000c001d7202 */ /* 0x000fe20000000f00 */
[----:B------:R-:W-:Y:S01]  /*8bf0*/  IMAD.MOV.U32 R16, RZ, RZ, R26 ;  /* 0x000000ffff107224 */ /* 0x000fe200078e001a */
[----:B------:R-:W-:-:S03]  /*8c00*/  MOV R26, 0xffffffff ;  /* 0xffffffff001a7802 */ /* 0x000fc60000000f00 */
[----:B------:R-:W-:-:S07]  /*8c10*/  FADD R14, R11, R16 ;  /* 0x000000100b0e7221 */ /* 0x000fce0000000000 */
[----:B------:R-:W-:Y:S05]  /*8c20*/  WARPSYNC.COLLECTIVE R26, `(.L_x_213) ;  /* 0x000000001a087348 */ /* 0x000fea0003c00000 */
[----:B------:R0:W1:Y:S02]  /*8c30*/  SHFL.DOWN P0, R26, R29, R28, R27 ;  /* 0x0800001c1d1a7389 */ /* 0x000064000000001b */
[----:B01----:R-:W-:Y:S05]  /*8c40*/  ENDCOLLECTIVE ;  /* 0x000000000000791b */ /* 0x003fea0003800000 */
.L_x_213:
[----:B------:R-:W-:Y:S02]  /*8c50*/  MOV R29, R7 ;  /* 0x00000007001d7202 */ /* 0x000fe40000000f00 */
[----:B------:R-:W-:Y:S02]  /*8c60*/  MOV R17, R26 ;  /* 0x0000001a00117202 */ /* 0x000fe40000000f00 */
[----:B------:R-:W-:-:S03]  /*8c70*/  MOV R26, 0xffffffff ;  /* 0xffffffff001a7802 */ /* 0x000fc60000000f00 */
[----:B------:R-:W-:-:S07]  /*8c80*/  FADD R11, R12, R17 ;  /* 0x000000110c0b7221 */ /* 0x000fce0000000000 */
[----:B------:R-:W-:Y:S05]  /*8c90*/  WARPSYNC.COLLECTIVE R26, `(.L_x_214) ;  /* 0x000000001a087348 */ /* 0x000fea0003c00000 */
[----:B------:R0:W1:Y:S02]  /*8ca0*/  SHFL.DOWN P0, R26, R29, R28, R27 ;  /* 0x0800001c1d1a7389 */ /* 0x000064000000001b */
[----:B01----:R-:W-:Y:S05]  /*8cb0*/  ENDCOLLECTIVE ;  /* 0x000000000000791b */ /* 0x003fea0003800000 */
.L_x_214:
[----:B------:R-:W-:Y:S01]  /*8cc0*/  MOV R29, R10 ;  /* 0x0000000a001d7202 */ /* 0x000fe20000000f00 */
[----:B------:R-:W-:Y:S01]  /*8cd0*/  IMAD.MOV.U32 R28, RZ, RZ, R26 ;  /* 0x000000ffff1c7224 */ /* 0x000fe200078e001a */
[----:B------:R-:W-:-:S03]  /*8ce0*/  MOV R26, 0xffffffff ;  /* 0xffffffff001a7802 */ /* 0x000fc60000000f00 */
[----:B------:R-:W-:Y:S01]  /*8cf0*/  FADD R12, R7, R28 ;  /* 0x0000001c070c7221 */ /* 0x000fe20000000000 */
[----:B------:R-:W-:-:S07]  /*8d00*/  HFMA2 R28, -RZ, RZ, 0, 2.384185791015625e-07 ;  /* 0x00000004ff1c7431 */ /* 0x000fce00000001ff */
[----:B------:R-:W-:Y:S05]  /*8d10*/  WARPSYNC.COLLECTIVE R26, `(.L_x_215) ;  /* 0x000000001a087348 */ /* 0x000fea0003c00000 */
[----:B------:R0:W1:Y:S02]  /*8d20*/  SHFL.DOWN P0, R26, R29, R28, R27 ;  /* 0x0800001c1d1a7389 */ /* 0x000064000000001b */
[----:B01----:R-:W-:Y:S05]  /*8d30*/  ENDCOLLECTIVE ;  /* 0x000000000000791b */ /* 0x003fea0003800000 */
.L_x_215:
        /* <DEDUP_REMOVED lines=8> */
.L_x_216:
[----:B------:R-:W-:Y:S01]  /*8dc0*/  MOV R29, R6 ;  /* 0x00000006001d7202 */ /* 0x000fe20000000f00 */
[----:B------:R-:W-:Y:S01]  /*8dd0*/  FADD R16, R8, R26 ;  /* 0x0000001a08107221 */ /* 0x000fe20000000000 */
[----:B------:R-:W-:-:S07]  /*8de0*/  MOV R26, 0xffffffff ;  /* 0xffffffff001a7802 */ /* 0x000fce0000000f00 */
[----:B------:R-:W-:Y:S05]  /*8df0*/  WARPSYNC.COLLECTIVE R26, `(.L_x_217) ;  /* 0x000000001a087348 */ /* 0x000fea0003c00000 */
[----:B------:R0:W1:Y:S02]  /*8e00*/  SHFL.DOWN P0, R26, R29, R28, R27 ;  /* 0x0800001c1d1a7389 */ /* 0x000064000000001b */
[----:B01----:R-:W-:Y:S05]  /*8e10*/  ENDCOLLECTIVE ;  /* 0x000000000000791b */ /* 0x003fea0003800000 */
.L_x_217:
[----:B------:R-:W-:Y:S02]  /*8e20*/  MOV R29, R24 ;  /* 0x00000018001d7202 */ /* 0x000fe40000000f00 */
[----:B------:R-:W-:Y:S01]  /*8e30*/  MOV R25, R26 ;  /* 0x0000001a00197202 */ /* 0x000fe20000000f00 */
[----:B------:R-:W-:-:S04]  /*8e40*/  IMAD.MOV.U32 R26, RZ, RZ, -0x1 ;  /* 0xffffffffff1a7424 */ /* 0x000fc800078e00ff */
[----:B------:R-:W-:-:S07]  /*8e50*/  FADD R7, R6, R25 ;  /* 0x0000001906077221 */ /* 0x000fce0000000000 */
[----:B------:R-:W-:Y:S05]  /*8e60*/  WARPSYNC.COLLECTIVE R26, `(.L_x_218) ;  /* 0x000000001a087348 */ /* 0x000fea0003c00000 */
[----:B------:R0:W1:Y:S02]  /*8e70*/  SHFL.DOWN P0, R26, R29, R28, R27 ;  /* 0x0800001c1d1a7389 */ /* 0x000064000000001b */
[----:B01----:R-:W-:Y:S05]  /*8e80*/  ENDCOLLECTIVE ;  /* 0x000000000000791b */ /* 0x003fea0003800000 */
.L_x_218:
[----:B------:R-:W-:Y:S02]  /*8e90*/  MOV R29, R9 ;  /* 0x00000009001d7202 */ /* 0x000fe40000000f00 */
[----:B------:R-:W-:Y:S02]  /*8ea0*/  MOV R23, R26 ;  /* 0x0000001a00177202 */ /* 0x000fe40000000f00 */
[----:B------:R-:W-:-:S03]  /*8eb0*/  MOV R26, 0xffffffff ;  /* 0xffffffff001a7802 */ /* 0x000fc60000000f00 */
[----:B------:R-:W-:-:S07]  /*8ec0*/  FADD R10, R24, R23 ;  /* 0x00000017180a7221 */ /* 0x000fce0000000000 */
[----:B------:R-:W-:Y:S05]  /*8ed0*/  WARPSYNC.COLLECTIVE R26, `(.L_x_219) ;  /* 0x000000001a087348 */ /* 0x000fea0003c00000 */
[----:B------:R0:W1:Y:S02]  /*8ee0*/  SHFL.DOWN P0, R26, R29, R28, R27 ;  /* 0x0800001c1d1a7389 */ /* 0x000064000000001b */
[----:B01----:R-:W-:Y:S05]  /*8ef0*/  ENDCOLLECTIVE ;  /* 0x000000000000791b */ /* 0x003fea0003800000 */
.L_x_219:
[----:B------:R-:W-:Y:S02]  /*8f00*/  MOV R29, R13 ;  /* 0x0000000d001d7202 */ /* 0x000fe40000000f00 */
[----:B------:R-:W-:Y:S01]  /*8f10*/  MOV R17, R26 ;  /* 0x0000001a00117202 */ /* 0x000fe20000000f00 */
[----:B------:R-:W-:-:S04]  /*8f20*/  IMAD.MOV.U32 R26, RZ, RZ, -0x1 ;  /* 0xffffffffff1a7424 */ /* 0x000fc800078e00ff */
[----:B------:R-:W-:-:S07]  /*8f30*/  FADD R9, R9, R17 ;  /* 0x0000001109097221 */ /* 0x000fce0000000000 */
[----:B------:R-:W-:Y:S05]  /*8f40*/  WARPSYNC.COLLECTIVE R26, `(.L_x_220) ;  /* 0x000000001a087348 */ /* 0x000fea0003c00000 */
[----:B------:R0:W1:Y:S02]  /*8f50*/  SHFL.DOWN P0, R26, R29, R28, R27 ;  /* 0x0800001c1d1a7389 */ /* 0x000064000000001b */
[----:B01----:R-:W-:Y:S05]  /*8f60*/  ENDCOLLECTIVE ;  /* 0x000000000000791b */ /* 0x003fea0003800000 */
.L_x_220:
[----:B------:R-:W-:Y:S02]  /*8f70*/  MOV R29, R14 ;  /* 0x0000000e001d7202 */ /* 0x000fe40000000f00 */
[----:B------:R-:W-:Y:S02]  /*8f80*/  MOV R8, R26 ;  /* 0x0000001a00087202 */ /* 0x000fe40000000f00 */
[----:B------:R-:W-:-:S03]  /*8f90*/  MOV R26, 0xffffffff ;  /* 0xffffffff001a7802 */ /* 0x000fc60000000f00 */
[----:B------:R-:W-:-:S07]  /*8fa0*/  FADD R6, R13, R8 ;  /* 0x000000080d067221 */ /* 0x000fce0000000000 */
[----:B------:R-:W-:Y:S05]  /*8fb0*/  WARPSYNC.COLLECTIVE R26, `(.L_x_221) ;  /* 0x000000001a087348 */ /* 0x000fea0003c00000 */
[----:B------:R0:W1:Y:S02]  /*8fc0*/  SHFL.DOWN P0, R26, R29, R28, R27 ;  /* 0x0800001c1d1a7389 */ /* 0x000064000000001b */
[----:B01----:R-:W-:Y:S05]  /*8fd0*/  ENDCOLLECTIVE ;  /* 0x000000000000791b */ /* 0x003fea0003800000 */
.L_x_221:
        /* <DEDUP_REMOVED lines=8> */
.L_x_222:
[----:B------:R-:W-:Y:S02]  /*9060*/  MOV R29, R12 ;  /* 0x0000000c001d7202 */ /* 0x000fe40000000f00 */
[----:B------:R-:W-:Y:S02]  /*9070*/  MOV R28, R26 ;  /* 0x0000001a001c7202 */ /* 0x000fe40000000f00 */
[----:B------:R-:W-:-:S03]  /*9080*/  MOV R26, 0xffffffff ;  /* 0xffffffff001a7802 */ /* 0x000fc60000000f00 */
[----:B------:R-:W-:Y:S01]  /*9090*/  FADD R17, R11, R28 ;  /* 0x0000001c0b117221 */ /* 0x000fe20000000000 */
[----:B------:R-:W-:-:S07]  /*90a0*/  HFMA2 R28, -RZ, RZ, 0, 1.1920928955078125e-07 ;  /* 0x00000002ff1c7431 */ /* 0x000fce00000001ff */
[----:B------:R-:W-:Y:S05]  /*90b0*/  WARPSYNC.COLLECTIVE R26, `(.L_x_223) ;  /* 0x000000001a087348 */ /* 0x000fea0003c00000 */
[----:B------:R0:W1:Y:S02]  /*90c0*/  SHFL.DOWN P0, R26, R29, R28, R27 ;  /* 0x0800001c1d1a7389 */ /* 0x000064000000001b */
[----:B01----:R-:W-:Y:S05]  /*90d0*/  ENDCOLLECTIVE ;  /* 0x000000000000791b */ /* 0x003fea0003800000 */
.L_x_223:
[----:B------:R-:W-:Y:S02]  /*90e0*/  IMAD.MOV.U32 R29, RZ, RZ, R15 ;  /* 0x000000ffff1d7224 */ /* 0x000fe400078e000f */
[----:B------:R-:W-:Y:S01]  /*90f0*/  FADD R13, R12, R26 ;  /* 0x0000001a0c0d7221 */ /* 0x000fe20000000000 */
[----:B------:R-:W-:-:S07]  /*9100*/  MOV R26, 0xffffffff ;  /* 0xffffffff001a7802 */ /* 0x000fce0000000f00 */
[----:B------:R-:W-:Y:S05]  /*9110*/  WARPSYNC.COLLECTIVE R26, `(.L_x_224) ;  /* 0x000000001a087348 */ /* 0x000fea0003c00000 */
[----:B------:R0:W1:Y:S02]  /*9120*/  SHFL.DOWN P0, R26, R29, R28, R27 ;  /* 0x0800001c1d1a7389 */ /* 0x000064000000001b */
[----:B01----:R-:W-:Y:S05]  /*9130*/  ENDCOLLECTIVE ;  /* 0x000000000000791b */ /* 0x003fea0003800000 */
.L_x_224:
[----:B------:R-:W-:Y:S01]  /*9140*/  HFMA2 R28, -RZ, RZ, 0, 5.9604644775390625e-08 ;  /* 0x00000001ff1c7431 */ /* 0x000fe200000001ff */
[----:B------:R-:W-:Y:S02]  /*9150*/  MOV R29, R16 ;  /* 0x00000010001d7202 */ /* 0x000fe40000000f00 */
[----:B------:R-:W-:Y:S02]  /*9160*/  MOV R25, R26 ;  /* 0x0000001a00197202 */ /* 0x000fe40000000f00 */
[----:B------:R-:W-:-:S03]  /*9170*/  MOV R26, 0xffffffff ;  /* 0xffffffff001a7802 */ /* 0x000fc60000000f00 */
[----:B------:R-:W-:-:S07]  /*9180*/  FADD R14, R15, R25 ;  /* 0x000000190f0e7221 */ /* 0x000fce0000000000 */
[----:B------:R-:W-:Y:S05]  /*9190*/  WARPSYNC.COLLECTIVE R26, `(.L_x_225) ;  /* 0x000000001a087348 */ /* 0x000fea0003c00000 */
[----:B------:R0:W1:Y:S02]  /*91a0*/  SHFL.DOWN P0, R26, R29, R28, R27 ;  /* 0x0800001c1d1a7389 */ /* 0x000064000000001b */
[----:B01----:R-:W-:Y:S05]  /*91b0*/  ENDCOLLECTIVE ;  /* 0x000000000000791b */ /* 0x003fea0003800000 */
.L_x_225:
[----:B------:R-:W-:Y:S01]  /*91c0*/  MOV R29, R7 ;  /* 0x00000007001d7202 */ /* 0x000fe20000000f00 */
[----:B------:R-:W-:Y:S01]  /*91d0*/  IMAD.MOV.U32 R23, RZ, RZ, R26 ;  /* 0x000000ffff177224 */ /* 0x000fe200078e001a */
[----:B------:R-:W-:-:S03]  /*91e0*/  MOV R26, 0xffffffff ;  /* 0xffffffff001a7802 */ /* 0x000fc60000000f00 */
[----:B------:R-:W-:-:S07]  /*91f0*/  FADD R11, R16, R23 ;  /* 0x00000017100b7221 */ /* 0x000fce0000000000 */
[----:B------:R-:W-:Y:S05]  /*9200*/  WARPSYNC.COLLECTIVE R26, `(.L_x_226) ;  /* 0x000000001a087348 */ /* 0x000fea0003c00000 */
[----:B------:R0:W1:Y:S02]  /*9210*/  SHFL.DOWN P0, R26, R29, R28, R27 ;  /* 0x0800001c1d1a7389 */ /* 0x000064000000001b */
[----:B01----:R-:W-:Y:S05]  /*9220*/  ENDCOLLECTIVE ;  /* 0x000000000000791b */ /* 0x003fea0003800000 */
.L_x_226:
[----:B------:R-:W-:Y:S02]  /*9230*/  MOV R29, R10 ;  /* 0x0000000a001d7202 */ /* 0x000fe40000000f00 */
[----:B------:R-:W-:Y:S02]  /*9240*/  MOV R24, R26 ;  /* 0x0000001a00187202 */ /* 0x000fe40000000f00 */
[----:B------:R-:W-:-:S03]  /*9250*/  MOV R26, 0xffffffff ;  /* 0xffffffff001a7802 */ /* 0x000fc60000000f00 */
[----:B------:R-:W-:-:S07]  /*9260*/  FADD R7, R7, R24 ;  /* 0x0000001807077221 */ /* 0x000fce0000000000 */
[----:B------:R-:W-:Y:S05]  /*9270*/  WARPSYNC.COLLECTIVE R26, `(.L_x_227) ;  /* 0x000000001a087348 */ /* 0x000fea0003c00000 */
[----:B------:R0:W1:Y:S02]  /*9280*/  SHFL.DOWN P0, R26, R29, R28, R27 ;  /* 0x0800001c1d1a7389 */ /* 0x000064000000001b */
[----:B01----:R-:W-:Y:S05]  /*9290*/  ENDCOLLECTIVE ;  /* 0x000000000000791b */ /* 0x003fea0003800000 */
.L_x_227:
[----:B------:R-:W-:Y:S01]  /*92a0*/  MOV R29, R9 ;  /* 0x00000009001d7202 */ /* 0x000fe20000000f00 */
[----:B------:R-:W-:Y:S01]  /*92b0*/  IMAD.MOV.U32 R23, RZ, RZ, R26 ;  /* 0x000000ffff177224 */ /* 0x000fe200078e001a */
[----:B------:R-:W-:-:S03]  /*92c0*/  MOV R26, 0xffffffff ;  /* 0xffffffff001a7802 */ /* 0x000fc60000000f00 */
[----:B------:R-:W-:-:S07]  /*92d0*/  FADD R15, R10, R23 ;  /* 0x000000170a0f7221 */ /* 0x000fce0000000000 */
[----:B------:R-:W-:Y:S05]  /*92e0*/  WARPSYNC.COLLECTIVE R26, `(.L_x_228) ;  /* 0x000000001a087348 */ /* 0x000fea0003c00000 */
[----:B------:R0:W1:Y:S02]  /*92f0*/  SHFL.DOWN P0, R26, R29, R28, R27 ;  /* 0x0800001c1d1a7389 */ /* 0x000064000000001b */
[----:B01----:R-:W-:Y:S05]  /*9300*/  ENDCOLLECTIVE ;  /* 0x000000000000791b */ /* 0x003fea0003800000 */
.L_x_228:
[----:B------:R-:W-:Y:S02]  /*9310*/  MOV R29, R6 ;  /* 0x00000006001d7202 */ /* 0x000fe40000000f00 */
[----:B------:R-:W-:Y:S01]  /*9320*/  MOV R28, R26 ;  /* 0x0000001a001c7202 */ /* 0x000fe20000000f00 */
[----:B------:R-:W-:-:S04]  /*9330*/  IMAD.MOV.U32 R26, RZ, RZ, -0x1 ;  /* 0xffffffffff1a7424 */ /* 0x000fc800078e00ff */
[----:B------:R-:W-:Y:S01]  /*9340*/  FADD R23, R9, R28 ;  /* 0x0000001c09177221 */ /* 0x000fe20000000000 */
[----:B------:R-:W-:-:S07]  /*9350*/  HFMA2 R28, -RZ, RZ, 0, 5.9604644775390625e-08 ;  /* 0x00000001ff1c7431 */ /* 0x000fce00000001ff */
[----:B------:R-:W-:Y:S05]  /*9360*/  WARPSYNC.COLLECTIVE R26, `(.L_x_229) ;  /* 0x000000001a087348 */ /* 0x000fea0003c00000 */
[----:B------:R0:W1:Y:S02]  /*9370*/  SHFL.DOWN P0, R26, R29, R28, R27 ;  /* 0x0800001c1d1a7389 */ /* 0x000064000000001b */
[----:B01----:R-:W-:Y:S05]  /*9380*/  ENDCOLLECTIVE ;  /* 0x000000000000791b */ /* 0x003fea0003800000 */
.L_x_229:
[----:B------:R-:W-:Y:S02]  /*9390*/  MOV R29, R8 ;  /* 0x00000008001d7202 */ /* 0x000fe40000000f00 */
[----:B------:R-:W-:Y:S02]  /*93a0*/  MOV R25, R26 ;  /* 0x0000001a00197202 */ /* 0x000fe40000000f00 */
[----:B------:R-:W-:-:S03]  /*93b0*/  MOV R26, 0xffffffff ;  /* 0xffffffff001a7802 */ /* 0x000fc60000000f00 */
[----:B------:R-:W-:-:S07]  /*93c0*/  FADD R25, R6, R25 ;  /* 0x0000001906197221 */ /* 0x000fce0000000000 */
[----:B------:R-:W-:Y:S05]  /*93d0*/  WARPSYNC.COLLECTIVE R26, `(.L_x_230) ;  /* 0x000000001a087348 */ /* 0x000fea0003c00000 */
[----:B------:R0:W1:Y:S02]  /*93e0*/  SHFL.DOWN P0, R26, R29, R28, R27 ;  /* 0x0800001c1d1a7389 */ /* 0x000064000000001b */
[----:B01----:R-:W-:Y:S05]  /*93f0*/  ENDCOLLECTIVE ;  /* 0x000000000000791b */ /* 0x003fea0003800000 */
.L_x_230:
[----:B------:R-:W-:Y:S01]  /*9400*/  MOV R29, R17 ;  /* 0x00000011001d7202 */ /* 0x000fe20000000f00 */
[----:B------:R-:W-:Y:S01]  /*9410*/  FADD R10, R8, R26 ;  /* 0x0000001a080a7221 */ /* 0x000fe20000000000 */
[----:B------:R-:W-:-:S07]  /*9420*/  MOV R26, 0xffffffff ;  /* 0xffffffff001a7802 */ /* 0x000fce0000000f00 */
[----:B------:R-:W-:Y:S05]  /*9430*/  WARPSYNC.COLLECTIVE R26, `(.L_x_231) ;  /* 0x000000001a087348 */ /* 0x000fea0003c00000 */
[----:B------:R0:W1:Y:S02]  /*9440*/  SHFL.DOWN P0, R26, R29, R28, R27 ;  /* 0x0800001c1d1a7389 */ /* 0x000064000000001b */
[----:B01----:R-:W-:Y:S05]  /*9450*/  ENDCOLLECTIVE ;  /* 0x000000000000791b */ /* 0x003fea0003800000 */
.L_x_231:
[----:B------:R-:W-:Y:S01]  /*9460*/  MOV R29, R13 ;  /* 0x0000000d001d7202 */ /* 0x000fe20000000f00 */
[----:B------:R-:W-:Y:S01]  /*9470*/  IMAD.MOV.U32 R12, RZ, RZ, R26 ;  /* 0x000000ffff0c7224 */ /* 0x000fe200078e001a */
[----:B------:R-:W-:-:S03]  /*9480*/  MOV R26, 0xffffffff ;  /* 0xffffffff001a7802 */ /* 0x000fc60000000f00 */
[----:B------:R-:W-:-:S07]  /*9490*/  FADD R9, R17, R12 ;  /* 0x0000000c11097221 */ /* 0x000fce0000000000 */
[----:B------:R-:W-:Y:S05]  /*94a0*/  WARPSYNC.COLLECTIVE R26, `(.L_x_232) ;  /* 0x000000001a087348 */ /* 0x000fea0003c00000 */
[----:B------:R0:W1:Y:S02]  /*94b0*/  SHFL.DOWN P0, R26, R29, R28, R27 ;  /* 0x0800001c1d1a7389 */ /* 0x000064000000001b */
[----:B01----:R-:W-:Y:S05]  /*94c0*/  ENDCOLLECTIVE ;  /* 0x000000000000791b */ /* 0x003fea0003800000 */
.L_x_232:
[----:B------:R-:W-:Y:S02]  /*94d0*/  MOV R29, R14 ;  /* 0x0000000e001d7202 */ /* 0x000fe40000000f00 */
[----:B------:R-:W-:Y:S02]  /*94e0*/  MOV R16, R26 ;  /* 0x0000001a00107202 */ /* 0x000fe40000000f00 */
[----:B------:R-:W-:-:S03]  /*94f0*/  MOV R26, 0xffffffff ;  /* 0xffffffff001a7802 */ /* 0x000fc60000000f00 */
[----:B------:R-:W-:-:S07]  /*9500*/  FADD R16, R13, R16 ;  /* 0x000000100d107221 */ /* 0x000fce0000000000 */
[----:B------:R-:W-:Y:S05]  /*9510*/  WARPSYNC.COLLECTIVE R26, `(.L_x_233) ;  /* 0x000000001a087348 */ /* 0x000fea0003c00000 */
[----:B------:R0:W1:Y:S02]  /*9520*/  SHFL.DOWN P0, R26, R29, R28, R27 ;  /* 0x0800001c1d1a7389 */ /* 0x000064000000001b */
[----:B01----:R-:W-:Y:S05]  /*9530*/  ENDCOLLECTIVE ;  /* 0x000000000000791b */ /* 0x003fea0003800000 */
.L_x_233:
[----:B------:R-:W-:Y:S01]  /*9540*/  IMAD.MOV.U32 R24, RZ, RZ, R26 ;  /* 0x000000ffff187224 */ /* 0x000fe200078e001a */
[----:B------:R-:W-:Y:S06]  /*9550*/  BRA `(.L_x_234) ;  /* 0xffffff8800bc7947 */ /* 0x000fec000383ffff */
.L_x_31:
[----:B------:R-:W-:Y:S01]  /*9560*/  HFMA2 R28, -RZ, RZ, 0, 9.5367431640625e-07 ;  /* 0x00000010ff1c7431 */ /* 0x000fe200000001ff */
[----:B------:R-:W-:Y:S01]  /*9570*/  BSSY B0, `(.L_x_235) ;  /* 0x0000006000007945 */ /* 0x000fe20003800000 */
[----:B------:R-:W-:Y:S02]  /*9580*/  MOV R27, 0x1f ;  /* 0x0000001f001b7802 */ /* 0x000fe40000000f00 */
[----:B------:R-:W-:-:S07]  /*9590*/  MOV R26, 0xffffffff ;  /* 0xffffffff001a7802 */ /* 0x000fce0000000f00 */
[----:B------:R-:W-:Y:S05]  /*95a0*/  WARPSYNC.COLLECTIVE R26, `(.L_x_236) ;  /* 0x000000001a087348 */ /* 0x000fea0003c00000 */
[----:B------:R0:W1:Y:S02]  /*95b0*/  SHFL.DOWN P0, R26, R29, R28, R27 ;  /* 0x0800001c1d1a7389 */ /* 0x000064000000001b */
[----:B01----:R-:W-:Y:S05]  /*95c0*/  ENDCOLLECTIVE ;  /* 0x000000000000791b */ /* 0x003fea0003800000 */
.L_x_236:
[----:B------:R-:W-:Y:S05]  /*95d0*/  BSYNC B0 ;  /* 0x0000000000007941 */ /* 0x000fea0003800000 */
.L_x_235:
[----:B------:R-:W-:Y:S01]  /*95e0*/  MOV R14, R26 ;  /* 0x0000001a000e7202 */ /* 0x000fe20000000f00 */
[----:B------:R-:W-:Y:S01]  /*95f0*/  HFMA2 R27, -RZ, RZ, 0, 1.847743988037109375e-06 ;  /* 0x0000001fff1b7431 */ /* 0x000fe200000001ff */
[----:B------:R-:W-:Y:S01]  /*9600*/  MOV R26, 0xffffffff ;  /* 0xffffffff001a7802 */ /* 0x000fe20000000f00 */
[----:B------:R-:W-:Y:S02]  /*9610*/  IMAD.MOV.U32 R28, RZ, RZ, 0x10 ;  /* 0x00000010ff1c7424 */ /* 0x000fe400078e00ff */
[----:B------:R-:W-:Y:S01]  /*9620*/  FADD R14, R14, R29 ;  /* 0x0000001d0e0e7221 */ /* 0x000fe20000000000 */
[----:B------:R-:W-:-:S07]  /*9630*/  MOV R29, R6 ;  /* 0x00000006001d7202 */ /* 0x000fce0000000f00 */
[----:B------:R-:W-:Y:S05]  /*9640*/  WARPSYNC.COLLECTIVE R26, `(.L_x_237) ;  /* 0x000000001a087348 */ /* 0x000fea0003c00000 */
[----:B------:R0:W1:Y:S02]  /*9650*/  SHFL.DOWN P0, R26, R29, R28, R27 ;  /* 0x0800001c1d1a7389 */ /* 0x000064000000001b */
[----:B01----:R-:W-:Y:S05]  /*9660*/  ENDCOLLECTIVE ;  /* 0x000000000000791b */ /* 0x003fea0003800000 */
.L_x_237:
[----:B------:R-:W-:Y:S02]  /*9670*/  MOV R29, R7 ;  /* 0x00000007001d7202 */ /* 0x000fe40000000f00 */
[----:B------:R-:W-:Y:S02]  /*9680*/  MOV R15, R26 ;  /* 0x0000001a000f7202 */ /* 0x000fe40000000f00 */
[----:B------:R-:W-:-:S03]  /*9690*/  MOV R26, 0xffffffff ;  /* 0xffffffff001a7802 */ /* 0x000fc60000000f00 */
[----:B------:R-:W-:-:S07]  /*96a0*/  FADD R15, R15, R6 ;  /* 0x000000060f0f7221 */ /* 0x000fce0000000000 */
[----:B------:R-:W-:Y:S05]  /*96b0*/  WARPSYNC.COLLECTIVE R26, `(.L_x_238) ;  /* 0x000000001a087348 */ /* 0x000fea0003c00000 */
[----:B------:R0:W1:Y:S02]  /*96c0*/  SHFL.DOWN P0, R26, R29, R28, R27 ;  /* 0x0800001c1d1a7389 */ /* 0x000064000000001b */
[----:B01----:R-:W-:Y:S05]  /*96d0*/  ENDCOLLECTIVE ;  /* 0x000000000000791b */ /* 0x003fea0003800000 */
.L_x_238:
[----:B------:R-:W-:Y:S01]  /*96e0*/  MOV R29, R8 ;  /* 0x00000008001d7202 */ /* 0x000fe20000000f00 */
[----:B------:R-:W-:Y:S01]  /*96f0*/  IMAD.MOV.U32 R16, RZ, RZ, R26 ;  /* 0x000000ffff107224 */ /* 0x000fe200078e001a */
[----:B------:R-:W-:-:S03]  /*9700*/  MOV R26, 0xffffffff ;  /* 0xffffffff001a7802 */ /* 0x000fc60000000f00 */
[----:B------:R-:W-:-:S07]  /*9710*/  FADD R16, R16, R7 ;  /* 0x0000000710107221 */ /* 0x000fce0000000000 */
[----:B------:R-:W-:Y:S05]  /*9720*/  WARPSYNC.COLLECTIVE R26, `(.L_x_239) ;  /* 0x000000001a087348 */ /* 0x000fea0003c00000 */
[----:B------:R0:W1:Y:S02]  /*9730*/  SHFL.DOWN P0, R26, R29, R28, R27 ;  /* 0x0800001c1d1a7389 */ /* 0x000064000000001b */
[----:B01----:R-:W-:Y:S05]  /*9740*/  ENDCOLLECTIVE ;  /* 0x000000000000791b */ /* 0x003fea0003800000 */
.L_x_239:
        /* <DEDUP_REMOVED lines=8> */
.L_x_240:
[----:B------:R-:W-:Y:S01]  /*97d0*/  MOV R29, R10 ;  /* 0x0000000a001d7202 */ /* 0x000fe20000000f00 */
[----:B------:R-:W-:Y:S01]  /*97e0*/  FADD R7, R26, R9 ;  /* 0x000000091a077221 */ /* 0x000fe20000000000 */
[----:B------:R-:W-:-:S07]  /*97f0*/  MOV R26, 0xffffffff ;  /* 0xffffffff001a7802 */ /* 0x000fce0000000f00 */
[----:B------:R-:W-:Y:S05]  /*9800*/  WARPSYNC.COLLECTIVE R26, `(.L_x_241) ;  /* 0x000000001a087348 */ /* 0x000fea0003c00000 */
[----:B------:R0:W1:Y:S02]  /*9810*/  SHFL.DOWN P0, R26, R29, R28, R27 ;  /* 0x0800001c1d1a7389 */ /* 0x000064000000001b */
[----:B01----:R-:W-:Y:S05]  /*9820*/  ENDCOLLECTIVE ;  /* 0x000000000000791b */ /* 0x003fea0003800000 */
.L_x_241:
[----:B------:R-:W-:Y:S02]  /*9830*/  MOV R29, R11 ;  /* 0x0000000b001d7202 */ /* 0x000fe40000000f00 */
[----:B------:R-:W-:Y:S02]  /*9840*/  MOV R25, R26 ;  /* 0x0000001a00197202 */ /* 0x000fe40000000f00 */
[----:B------:R-:W-:-:S03]  /*9850*/  MOV R26, 0xffffffff ;  /* 0xffffffff001a7802 */ /* 0x000fc60000000f00 */
[----:B------:R-:W-:-:S07]  /*9860*/  FADD R8, R25, R10 ;  /* 0x0000000a19087221 */ /* 0x000fce0000000000 */
[----:B------:R-:W-:Y:S05]  /*9870*/  WARPSYNC.COLLECTIVE R26, `(.L_x_242) ;  /* 0x000000001a087348 */ /* 0x000fea0003c00000 */
[----:B------:R0:W1:Y:S02]  /*9880*/  SHFL.DOWN P0, R26, R29, R28, R27 ;  /* 0x0800001c1d1a7389 */ /* 0x000064000000001b */
[----:B01----:R-:W-:Y:S05]  /*9890*/  ENDCOLLECTIVE ;  /* 0x000000000000791b */ /* 0x003fea0003800000 */
.L_x_242:
[----:B------:R-:W-:Y:S01]  /*98a0*/  MOV R29, R12 ;  /* 0x0000000c001d7202 */ /* 0x000fe20000000f00 */
[----:B------:R-:W-:Y:S01]  /*98b0*/  IMAD.MOV.U32 R23, RZ, RZ, R26 ;  /* 0x000000ffff177224 */ /* 0x000fe200078e001a */
[----:B------:R-:W-:-:S03]  /*98c0*/  MOV R26, 0xffffffff ;  /* 0xffffffff001a7802 */ /* 0x000fc60000000f00 */
[----:B------:R-:W-:-:S07]  /*98d0*/  FADD R9, R23, R11 ;  /* 0x0000000b17097221 */ /* 0x000fce0000000000 */
[----:B------:R-:W-:Y:S05]  /*98e0*/  WARPSYNC.COLLECTIVE R26, `(.L_x_243) ;  /* 0x000000001a087348 */ /* 0x000fea0003c00000 */
[----:B------:R0:W1:Y:S02]  /*98f0*/  SHFL.DOWN P0, R26, R29, R28, R27 ;  /* 0x0800001c1d1a7389 */ /* 0x000064000000001b */
[----:B01----:R-:W-:Y:S05]  /*9900*/  ENDCOLLECTIVE ;  /* 0x000000000000791b */ /* 0x003fea0003800000 */
.L_x_243:
[----:B------:R-:W-:Y:S02]  /*9910*/  MOV R29, R13 ;  /* 0x0000000d001d7202 */ /* 0x000fe40000000f00 */
[----:B------:R-:W-:Y:S02]  /*9920*/  MOV R17, R26 ;  /* 0x0000001a00117202 */ /* 0x000fe40000000f00 */
[----:B------:R-:W-:-:S03]  /*9930*/  MOV R26, 0xffffffff ;  /* 0xffffffff001a7802 */ /* 0x000fc60000000f00 */
[----:B------:R-:W-:-:S07]  /*9940*/  FADD R12, R17, R12 ;  /* 0x0000000c110c7221 */ /* 0x000fce0000000000 */
[----:B------:R-:W-:Y:S05]  /*9950*/  WARPSYNC.COLLECTIVE R26, `(.L_x_244) ;  /* 0x000000001a087348 */ /* 0x000fea0003c00000 */
[----:B------:R0:W1:Y:S02]  /*9960*/  SHFL.DOWN P0, R26, R29, R28, R27 ;  /* 0x0800001c1d1a7389 */ /* 0x000064000000001b */
[----:B01----:R-:W-:Y:S05]  /*9970*/  ENDCOLLECTIVE ;  /* 0x000000000000791b */ /* 0x003fea0003800000 */
.L_x_244:
[----:B------:R-:W-:Y:S01]  /*9980*/  HFMA2 R28, -RZ, RZ, 0, 4.76837158203125e-07 ;  /* 0x00000008ff1c7431 */ /* 0x000fe200000001ff */
[----:B------:R-:W-:Y:S01]  /*9990*/  MOV R29, R14 ;  /* 0x0000000e001d7202 */ /* 0x000fe20000000f00 */
[----:B------:R-:W-:Y:S01]  /*99a0*/  IMAD.MOV.U32 R24, RZ, RZ, R26 ;  /* 0x000000ffff187224 */ /* 0x000fe200078e001a */
[----:B------:R-:W-:-:S03]  /*99b0*/  MOV R26, 0xffffffff ;  /* 0xffffffff001a7802 */ /* 0x000fc60000000f00 */
[----:B------:R-:W-:-:S07]  /*99c0*/  FADD R13, R24, R13 ;  /* 0x0000000d180d7221 */ /* 0x000fce0000000000 */
[----:B------:R-:W-:Y:S05]  /*99d0*/  WARPSYNC.COLLECTIVE R26, `(.L_x_245) ;  /* 0x000000001a087348 */ /* 0x000fea0003c00000 */
[----:B------:R0:W1:Y:S02]  /*99e0*/  SHFL.DOWN P0, R26, R29, R28, R27 ;  /* 0x0800001c1d1a7389 */ /* 0x000064000000001b */
[----:B01----:R-:W-:Y:S05]  /*99f0*/  ENDCOLLECTIVE ;  /* 0x000000000000791b */ /* 0x003fea0003800000 */
.L_x_245:
[----:B------:R-:W-:Y:S01]  /*9a00*/  MOV R29, R15 ;  /* 0x0000000f001d7202 */ /* 0x000fe20000000f00 */
[----:B------:R-:W-:Y:S01]  /*9a10*/  FADD R17, R14, R26 ;  /* 0x0000001a0e117221 */ /* 0x000fe20000000000 */
[----:B------:R-:W-:-:S07]  /*9a20*/  MOV R26, 0xffffffff ;  /* 0xffffffff001a7802 */ /* 0x000fce0000000f00 */
[----:B------:R-:W-:Y:S05]  /*9a30*/  WARPSYNC.COLLECTIVE R26, `(.L_x_246) ;  /* 0x000000001a087348 */ /* 0x000fea0003c00000 */
[----:B------:R0:W1:Y:S02]  /*9a40*/  SHFL.DOWN P0, R26, R29, R28, R27 ;  /* 0x0800001c1d1a7389 */ /* 0x000064000000001b */
[----:B01----:R-:W-:Y:S05]  /*9a50*/  ENDCOLLECTIVE ;  /* 0x000000000000791b */ /* 0x003fea0003800000 */
.L_x_246:
[----:B------:R-:W-:Y:S01]  /*9a60*/  MOV R29, R16 ;  /* 0x00000010001d7202 */ /* 0x000fe20000000f00 */
[----:B------:R-:W-:Y:S01]  /*9a70*/  IMAD.MOV.U32 R25, RZ, RZ, R26 ;  /* 0x000000ffff197224 */ /* 0x000fe200078e001a */
[----:B------:R-:W-:-:S03]  /*9a80*/  MOV R26, 0xffffffff ;  /* 0xffffffff001a7802 */ /* 0x000fc60000000f00 */
[----:B------:R-:W-:-:S07]  /*9a90*/  FADD R25, R15, R25 ;  /* 0x000000190f197221 */ /* 0x000fce0000000000 */
[----:B------:R-:W-:Y:S05]  /*9aa0*/  WARPSYNC.COLLECTIVE R26, `(.L_x_247) ;  /* 0x000000001a087348 */ /* 0x000fea0003c00000 */
[----:B------:R0:W1:Y:S02]  /*9ab0*/  SHFL.DOWN P0, R26, R29, R28, R27 ;  /* 0x0800001c1d1a7389 */ /* 0x000064000000001b */
[----:B01----:R-:W-:Y:S05]  /*9ac0*/  ENDCOLLECTIVE ;  /* 0x000000000000791b */ /* 0x003fea0003800000 */
.L_x_247:
[----:B------:R-:W-:Y:S02]  /*9ad0*/  MOV R29, R6 ;  /* 0x00000006001d7202 */ /* 0x000fe40000000f00 */
[----:B------:R-:W-:Y:S02]  /*9ae0*/  MOV R11, R26 ;  /* 0x0000001a000b7202 */ /* 0x000fe40000000f00 */
[----:B------:R-:W-:-:S03]  /*9af0*/  MOV R26, 0xffffffff ;  /* 0xffffffff001a7802 */ /* 0x000fc60000000f00 */
[----:B------:R-:W-:-:S07]  /*9b00*/  FADD R11, R16, R11 ;  /* 0x0000000b100b7221 */ /* 0x000fce0000000000 */
[----:B------:R-:W-:Y:S05]  /*9b10*/  WARPSYNC.COLLECTIVE R26, `(.L_x_248) ;  /* 0x000000001a087348 */ /* 0x000fea0003c00000 */
[----:B------:R0:W1:Y:S02]  /*9b20*/  SHFL.DOWN P0, R26, R29, R28, R27 ;  /* 0x0800001c1d1a7389 */ /* 0x000064000000001b */
[----:B01----:R-:W-:Y:S05]  /*9b30*/  ENDCOLLECTIVE ;  /* 0x000000000000791b */ /* 0x003fea0003800000 */
.L_x_248:
[----:B------:R-:W-:Y:S01]  /*9b40*/  MOV R29, R7 ;  /* 0x00000007001d7202 */ /* 0x000fe20000000f00 */
[----:B------:R-:W-:Y:S01]  /*9b50*/  IMAD.MOV.U32 R23, RZ, RZ, R26 ;  /* 0x000000ffff177224 */ /* 0x000fe200078e001a */
[----:B------:R-:W-:-:S03]  /*9b60*/  MOV R26, 0xffffffff ;  /* 0xffffffff001a7802 */ /* 0x000fc60000000f00 */
[----:B------:R-:W-:-:S07]  /*9b70*/  FADD R23, R6, R23 ;  /* 0x0000001706177221 */ /* 0x000fce0000000000 */
[----:B------:R-:W-:Y:S05]  /*9b80*/  WARPSYNC.COLLECTIVE R26, `(.L_x_249) ;  /* 0x000000001a087348 */ /* 0x000fea0003c00000 */
[----:B------:R0:W1:Y:S02]  /*9b90*/  SHFL.DOWN P0, R26, R29, R28, R27 ;  /* 0x0800001c1d1a7389 */ /* 0x000064000000001b */
[----:B01----:R-:W-:Y:S05]  /*9ba0*/  ENDCOLLECTIVE ;  /* 0x000000000000791b */ /* 0x003fea0003800000 */
.L_x_249:
[----:B------:R-:W-:Y:S02]  /*9bb0*/  MOV R29, R8 ;  /* 0x00000008001d7202 */ /* 0x000fe40000000f00 */
[----:B------:R-:W-:Y:S02]  /*9bc0*/  MOV R10, R26 ;  /* 0x0000001a000a7202 */ /* 0x000fe40000000f00 */
[----:B------:R-:W-:-:S03]  /*9bd0*/  MOV R26, 0xffffffff ;  /* 0xffffffff001a7802 */ /* 0x000fc60000000f00 */
[----:B------:R-:W-:-:S07]  /*9be0*/  FADD R10, R7, R10 ;  /* 0x0000000a070a7221 */ /* 0x000fce0000000000 */
[----:B------:R-:W-:Y:S05]  /*9bf0*/  WARPSYNC.COLLECTIVE R26, `(.L_x_250) ;  /* 0x000000001a087348 */ /* 0x000fea0003c00000 */
[----:B------:R0:W1:Y:S02]  /*9c00*/  SHFL.DOWN P0, R26, R29, R28, R27 ;  /* 0x0800001c1d1a7389 */ /* 0x000064000000001b */
[----:B01----:R-:W-:Y:S05]  /*9c10*/  ENDCOLLECTIVE ;  /* 0x000000000000791b */ /* 0x003fea0003800000 */
.L_x_250:
[----:B------:R-:W-:Y:S01]  /*9c20*/  MOV R29, R9 ;  /* 0x00000009001d7202 */ /* 0x000fe20000000f00 */
[----:B------:R-:W-:Y:S01]  /*9c30*/  IMAD.MOV.U32 R24, RZ, RZ, R26 ;  /* 0x000000ffff187224 */ /* 0x000fe200078e001a */
[----:B------:R-:W-:-:S03]  /*9c40*/  MOV R26, 0xffffffff ;  /* 0xffffffff001a7802 */ /* 0x000fc60000000f00 */
[----:B------:R-:W-:-:S07]  /*9c50*/  FADD R8, R8, R24 ;  /* 0x0000001808087221 */ /* 0x000fce0000000000 */
[----:B------:R-:W-:Y:S05]  /*9c60*/  WARPSYNC.COLLECTIVE R26, `(.L_x_251) ;  /* 0x000000001a087348 */ /* 0x000fea0003c00000 */
[----:B------:R0:W1:Y:S02]  /*9c70*/  SHFL.DOWN P0, R26, R29, R28, R27 ;  /* 0x0800001c1d1a7389 */ /* 0x000064000000001b */
[----:B01----:R-:W-:Y:S05]  /*9c80*/  ENDCOLLECTIVE ;  /* 0x000000000000791b */ /* 0x003fea0003800000 */
.L_x_251:
[----:B------:R-:W-:Y:S02]  /*9c90*/  MOV R29, R12 ;  /* 0x0000000c001d7202 */ /* 0x000fe40000000f00 */
[----:B------:R-:W-:Y:S01]  /*9ca0*/  MOV R28, R26 ;  /* 0x0000001a001c7202 */ /* 0x000fe20000000f00 */
[----:B------:R-:W-:-:S04]  /*9cb0*/  IMAD.MOV.U32 R26, RZ, RZ, -0x1 ;  /* 0xffffffffff1a7424 */ /* 0x000fc800078e00ff */
[----:B------:R-:W-:Y:S01]  /*9cc0*/  FADD R9, R9, R28 ;  /* 0x0000001c09097221 */ /* 0x000fe20000000000 */
[----:B------:R-:W-:-:S07]  /*9cd0*/  HFMA2 R28, -RZ, RZ, 0, 4.76837158203125e-07 ;  /* 0x00000008ff1c7431 */ /* 0x000fce00000001ff */
[----:B------:R-:W-:Y:S05]  /*9ce0*/  WARPSYNC.COLLECTIVE R26, `(.L_x_252) ;  /* 0x000000001a087348 */ /* 0x000fea0003c00000 */
[----:B------:R0:W1:Y:S02]  /*9cf0*/  SHFL.DOWN P0, R26, R29, R28, R27 ;  /* 0x0800001c1d1a7389 */ /* 0x000064000000001b */
[----:B01----:R-:W-:Y:S05]  /*9d00*/  ENDCOLLECTIVE ;  /* 0x000000000000791b */ /* 0x003fea0003800000 */
.L_x_252:
[----:B------:R-:W-:Y:S02]  /*9d10*/  MOV R29, R13 ;  /* 0x0000000d001d7202 */ /* 0x000fe40000000f00 */
[----:B------:R-:W-:Y:S02]  /*9d20*/  MOV R15, R26 ;  /* 0x0000001a000f7202 */ /* 0x000fe40000000f00 */
[----:B------:R-:W-:-:S03]  /*9d30*/  MOV R26, 0xffffffff ;  /* 0xffffffff001a7802 */ /* 0x000fc60000000f00 */
[----:B------:R-:W-:-:S07]  /*9d40*/  FADD R7, R12, R15 ;  /* 0x0000000f0c077221 */ /* 0x000fce0000000000 */
[----:B------:R-:W-:Y:S05]  /*9d50*/  WARPSYNC.COLLECTIVE R26, `(.L_x_253) ;  /* 0x000000001a087348 */ /* 0x000fea0003c00000 */
[----:B------:R0:W1:Y:S02]  /*9d60*/  SHFL.DOWN P0, R26, R29, R28, R27 ;  /* 0x0800001c1d1a7389 */ /* 0x000064000000001b */
[----:B01----:R-:W-:Y:S05]  /*9d70*/  ENDCOLLECTIVE ;  /* 0x000000000000791b */ /* 0x003fea0003800000 */
.L_x_253:
        /* <DEDUP_REMOVED lines=8> */
.L_x_254:
[----:B------:R-:W-:Y:S02]  /*9e00*/  MOV R29, R25 ;  /* 0x00000019001d7202 */ /* 0x000fe40000000f00 */
[----:B------:R-:W-:Y:S02]  /*9e10*/  MOV R14, R26 ;  /* 0x0000001a000e7202 */ /* 0x000fe40000000f00 */
[----:B------:R-:W-:-:S03]  /*9e20*/  MOV R26, 0xffffffff ;  /* 0xffffffff001a7802 */ /* 0x000fc60000000f00 */
[----:B------:R-:W-:-:S07]  /*9e30*/  FADD R14, R17, R14 ;  /* 0x0000000e110e7221 */ /* 0x000fce0000000000 */
[----:B------:R-:W-:Y:S05]  /*9e40*/  WARPSYNC.COLLECTIVE R26, `(.L_x_255) ;  /* 0x000000001a087348 */ /* 0x000fea0003c00000 */
[----:B------:R0:W1:Y:S02]  /*9e50*/  SHFL.DOWN P0, R26, R29, R28, R27 ;  /* 0x0800001c1d1a7389 */ /* 0x000064000000001b */
[----:B01----:R-:W-:Y:S05]  /*9e60*/  ENDCOLLECTIVE ;  /* 0x000000000000791b */ /* 0x003fea0003800000 */
.L_x_255:
[----:B------:R-:W-:Y:S01]  /*9e70*/  IMAD.MOV.U32 R29, RZ, RZ, R11 ;  /* 0x000000ffff1d7224 */ /* 0x000fe200078e000b */
[----:B------:R-:W-:Y:S02]  /*9e80*/  MOV R6, R26 ;  /* 0x0000001a00067202 */ /* 0x000fe40000000f00 */
[----:B------:R-:W-:-:S03]  /*9e90*/  MOV R26, 0xffffffff ;  /* 0xffffffff001a7802 */ /* 0x000fc60000000f00 */
[----:B------:R-:W-:-:S07]  /*9ea0*/  FADD R6, R25, R6 ;  /* 0x0000000619067221 */ /* 0x000fce0000000000 */
[----:B------:R-:W-:Y:S05]  /*9eb0*/  WARPSYNC.COLLECTIVE R26, `(.L_x_256) ;  /* 0x000000001a087348 */ /* 0x000fea0003c00000 */
[----:B------:R0:W1:Y:S02]  /*9ec0*/  SHFL.DOWN P0, R26, R29, R28, R27 ;  /* 0x0800001c1d1a7389 */ /* 0x000064000000001b */
[----:B01----:R-:W-:Y:S05]  /*9ed0*/  ENDCOLLECTIVE ;  /* 0x000000000000791b */ /* 0x003fea0003800000 */
.L_x_256:
[----:B------:R-:W-:Y:S02]  /*9ee0*/  MOV R29, R23 ;  /* 0x00000017001d7202 */ /* 0x000fe40000000f00 */
[----:B------:R-:W-:Y:S02]  /*9ef0*/  MOV R24, R26 ;  /* 0x0000001a00187202 */ /* 0x000fe40000000f00 */
[----:B------:R-:W-:-:S03]  /*9f00*/  MOV R26, 0xffffffff ;  /* 0xffffffff001a7802 */ /* 0x000fc60000000f00 */
[----:B------:R-:W-:-:S07]  /*9f10*/  FADD R24, R11, R24 ;  /* 0x000000180b187221 */ /* 0x000fce0000000000 */
[----:B------:R-:W-:Y:S05]  /*9f20*/  WARPSYNC.COLLECTIVE R26, `(.L_x_257) ;  /* 0x000000001a087348 */ /* 0x000fea0003c00000 */
[----:B------:R0:W1:Y:S02]  /*9f30*/  SHFL.DOWN P0, R26, R29, R28, R27 ;  /* 0x0800001c1d1a7389 */ /* 0x000064000000001b */
[----:B01----:R-:W-:Y:S05]  /*9f40*/  ENDCOLLECTIVE ;  /* 0x000000000000791b */ /* 0x003fea0003800000 */
.L_x_257:
[----:B------:R-:W-:Y:S01]  /*9f50*/  MOV R29, R10 ;  /* 0x0000000a001d7202 */ /* 0x000fe20000000f00 */
[----:B------:R-:W-:Y:S01]  /*9f60*/  FADD R12, R23, R26 ;  /* 0x0000001a170c7221 */ /* 0x000fe20000000000 */
[----:B------:R-:W-:-:S07]  /*9f70*/  IMAD.MOV.U32 R26, RZ, RZ, -0x1 ;  /* 0xffffffffff1a7424 */ /* 0x000fce00078e00ff */
[----:B------:R-:W-:Y:S05]  /*9f80*/  WARPSYNC.COLLECTIVE R26, `(.L_x_258) ;  /* 0x000000001a087348 */ /* 0x000fea0003c00000 */
[----:B------:R0:W1:Y:S02]  /*9f90*/  SHFL.DOWN P0, R26, R29, R28, R27 ;  /* 0x0800001c1d1a7389 */ /* 0x000064000000001b */
[----:B01----:R-:W-:Y:S05]  /*9fa0*/  ENDCOLLECTIVE ;  /* 0x000000000000791b */ /* 0x003fea0003800000 */
.L_x_258:
        /* <DEDUP_REMOVED lines=8> */
.L_x_259:
[----:B------:R-:W-:Y:S01]  /*a030*/  IMAD.MOV.U32 R29, RZ, RZ, R9 ;  /* 0x000000ffff1d7224 */ /* 0x000fe200078e0009 */
[----:B------:R-:W-:Y:S02]  /*a040*/  MOV R15, R26 ;  /* 0x0000001a000f7202 */ /* 0x000fe40000000f00 */
[----:B------:R-:W-:-:S03]  /*a050*/  MOV R26, 0xffffffff ;  /* 0xffffffff001a7802 */ /* 0x000fc60000000f00 */
[----:B------:R-:W-:-:S07]  /*a060*/  FADD R10, R8, R15 ;  /* 0x0000000f080a7221 */ /* 0x000fce0000000000 */
[----:B------:R-:W-:Y:S05]  /*a070*/  WARPSYNC.COLLECTIVE R26, `(.L_x_260) ;  /* 0x000000001a087348 */ /* 0x000fea0003c00000 */
[----:B------:R0:W1:Y:S02]  /*a080*/  SHFL.DOWN P0, R26, R29, R28, R27 ;  /* 0x0800001c1d1a7389 */ /* 0x000064000000001b */
[----:B01----:R-:W-:Y:S05]  /*a090*/  ENDCOLLECTIVE ;  /* 0x000000000000791b */ /* 0x003fea0003800000 */
.L_x_260:
[----:B------:R-:W-:Y:S02]  /*a0a0*/  MOV R29, R7 ;  /* 0x00000007001d7202 */ /* 0x000fe40000000f00 */
[----:B------:R-:W-:Y:S02]  /*a0b0*/  MOV R13, R26 ;  /* 0x0000001a000d7202 */ /* 0x000fe40000000f00 */
[----:B------:R-:W-:-:S03]  /*a0c0*/  MOV R26, 0xffffffff ;  /* 0xffffffff001a7802 */ /* 0x000fc60000000f00 */
[----:B------:R-:W-:-:S07]  /*a0d0*/  FADD R8, R9, R13 ;  /* 0x0000000d09087221 */ /* 0x000fce0000000000 */
[----:B------:R-:W-:Y:S05]  /*a0e0*/  WARPSYNC.COLLECTIVE R26, `(.L_x_261) ;  /* 0x000000001a087348 */ /* 0x000fea0003c00000 */
[----:B------:R0:W1:Y:S02]  /*a0f0*/  SHFL.DOWN P0, R26, R29, R28, R27 ;  /* 0x0800001c1d1a7389 */ /* 0x000064000000001b */
[----:B01----:R-:W-:Y:S05]  /*a100*/  ENDCOLLECTIVE ;  /* 0x000000000000791b */ /* 0x003fea0003800000 */
.L_x_261:
[----:B------:R-:W-:Y:S01]  /*a110*/  IMAD.MOV.U32 R29, RZ, RZ, R16 ;  /* 0x000000ffff1d7224 */ /* 0x000fe200078e0010 */
[----:B------:R-:W-:Y:S02]  /*a120*/  MOV R28, R26 ;  /* 0x0000001a001c7202 */ /* 0x000fe40000000f00 */
[----:B------:R-:W-:-:S03]  /*a130*/  MOV R26, 0xffffffff ;  /* 0xffffffff001a7802 */ /* 0x000fc60000000f00 */
[----:B------:R-:W-:Y:S01]  /*a140*/  FADD R9, R7, R28 ;  /* 0x0000001c07097221 */ /* 0x000fe20000000000 */
[----:B------:R-:W-:-:S07]  /*a150*/  HFMA2 R28, -RZ, RZ, 0, 2.384185791015625e-07 ;  /* 0x00000004ff1c7431 */ /* 0x000fce00000001ff */
[----:B------:R-:W-:Y:S05]  /*a160*/  WARPSYNC.COLLECTIVE R26, `(.L_x_262) ;  /* 0x000000001a087348 */ /* 0x000fea0003c00000 */
[----:B------:R0:W1:Y:S02]  /*a170*/  SHFL.DOWN P0, R26, R29, R28, R27 ;  /* 0x0800001c1d1a7389 */ /* 0x000064000000001b */
[----:B01----:R-:W-:Y:S05]  /*a180*/  ENDCOLLECTIVE ;  /* 0x000000000000791b */ /* 0x003fea0003800000 */
.L_x_262:
[----:B------:R-:W-:Y:S01]  /*a190*/  HFMA2 R28, -RZ, RZ, 0, 1.1920928955078125e-07 ;  /* 0x00000002ff1c7431 */ /* 0x000fe200000001ff */
        /* <DEDUP_REMOVED lines=8> */
.L_x_263:
[----:B------:R-:W-:Y:S01]  /*a220*/  MOV R29, R6 ;  /* 0x00000006001d7202 */ /* 0x000fe20000000f00 */
[----:B------:R-:W-:Y:S01]  /*a230*/  FADD R15, R14, R26 ;  /* 0x0000001a0e0f7221 */ /* 0x000fe20000000000 */
[----:B------:R-:W-:-:S07]  /*a240*/  MOV R26, 0xffffffff ;  /* 0xffffffff001a7802 */ /* 0x000fce0000000f00 */
[----:B------:R-:W-:Y:S05]  /*a250*/  WARPSYNC.COLLECTIVE R26, `(.L_x_264) ;  /* 0x000000001a087348 */ /* 0x000fea0003c00000 */
[----:B------:R0:W1:Y:S02]  /*a260*/  SHFL.DOWN P0, R26, R29, R28, R27 ;  /* 0x0800001c1d1a7389 */ /* 0x000064000000001b */
[----:B01----:R-:W-:Y:S05]  /*a270*/  ENDCOLLECTIVE ;  /* 0x000000000000791b */ /* 0x003fea0003800000 */
.L_x_264:
[----:B------:R-:W-:Y:S02]  /*a280*/  MOV R29, R24 ;  /* 0x00000018001d7202 */ /* 0x000fe40000000f00 */
[----:B------:R-:W-:Y:S01]  /*a290*/  MOV R23, R26 ;  /* 0x0000001a00177202 */ /* 0x000fe20000000f00 */
[----:B------:R-:W-:-:S04]  /*a2a0*/  IMAD.MOV.U32 R26, RZ, RZ, -0x1 ;  /* 0xffffffffff1a7424 */ /* 0x000fc800078e00ff */
[----:B------:R-:W-:-:S07]  /*a2b0*/  FADD R7, R6, R23 ;  /* 0x0000001706077221 */ /* 0x000fce0000000000 */
[----:B------:R-:W-:Y:S05]  /*a2c0*/  WARPSYNC.COLLECTIVE R26, `(.L_x_265) ;  /* 0x000000001a087348 */ /* 0x000fea0003c00000 */
[----:B------:R0:W1:Y:S02]  /*a2d0*/  SHFL.DOWN P0, R26, R29, R28, R27 ;  /* 0x0800001c1d1a7389 */ /* 0x000064000000001b */
[----:B01----:R-:W-:Y:S05]  /*a2e0*/  ENDCOLLECTIVE ;  /* 0x000000000000791b */ /* 0x003fea0003800000 */
.L_x_265:
[----:B------:R-:W-:Y:S02]  /*a2f0*/  MOV R29, R12 ;  /* 0x0000000c001d7202 */ /* 0x000fe40000000f00 */
[----:B------:R-:W-:Y:S02]  /*a300*/  MOV R17, R26 ;  /* 0x0000001a00117202 */ /* 0x000fe40000000f00 */
[----:B------:R-:W-:-:S03]  /*a310*/  MOV R26, 0xffffffff ;  /* 0xffffffff001a7802 */ /* 0x000fc60000000f00 */
[----:B------:R-:W-:-:S07]  /*a320*/  FADD R16, R24, R17 ;  /* 0x0000001118107221 */ /* 0x000fce0000000000 */
[----:B------:R-:W-:Y:S05]  /*a330*/  WARPSYNC.COLLECTIVE R26, `(.L_x_266) ;  /* 0x000000001a087348 */ /* 0x000fea0003c00000 */
[----:B------:R0:W1:Y:S02]  /*a340*/  SHFL.DOWN P0, R26, R29, R28, R27 ;  /* 0x0800001c1d1a7389 */ /* 0x000064000000001b */
[----:B01----:R-:W-:Y:S05]  /*a350*/  ENDCOLLECTIVE ;  /* 0x000000000000791b */ /* 0x003fea0003800000 */
.L_x_266:
[----:B------:R-:W-:Y:S02]  /*a360*/  MOV R29, R11 ;  /* 0x0000000b001d7202 */ /* 0x000fe40000000f00 */
[----:B------:R-:W-:Y:S01]  /*a370*/  MOV R25, R26 ;  /* 0x0000001a00197202 */ /* 0x000fe20000000f00 */
[----:B------:R-:W-:-:S04]  /*a380*/  IMAD.MOV.U32 R26, RZ, RZ, -0x1 ;  /* 0xffffffffff1a7424 */ /* 0x000fc800078e00ff */
[----:B------:R-:W-:-:S07]  /*a390*/  FADD R12, R12, R25 ;  /* 0x000000190c0c7221 */ /* 0x000fce0000000000 */
[----:B------:R-:W-:Y:S05]  /*a3a0*/  WARPSYNC.COLLECTIVE R26, `(.L_x_267) ;  /* 0x000000001a087348 */ /* 0x000fea0003c00000 */
[----:B------:R0:W1:Y:S02]  /*a3b0*/  SHFL.DOWN P0, R26, R29, R28, R27 ;  /* 0x0800001c1d1a7389 */ /* 0x000064000000001b */
[----:B01----:R-:W-:Y:S05]  /*a3c0*/  ENDCOLLECTIVE ;  /* 0x000000000000791b */ /* 0x003fea0003800000 */
.L_x_267:
[----:B------:R-:W-:Y:S02]  /*a3d0*/  MOV R29, R10 ;  /* 0x0000000a001d7202 */ /* 0x000fe40000000f00 */
[----:B------:R-:W-:Y:S02]  /*a3e0*/  MOV R14, R26 ;  /* 0x0000001a000e7202 */ /* 0x000fe40000000f00 */
[----:B------:R-:W-:-:S03]  /*a3f0*/  MOV R26, 0xffffffff ;  /* 0xffffffff001a7802 */ /* 0x000fc60000000f00 */
[----:B------:R-:W-:-:S07]  /*a400*/  FADD R6, R11, R14 ;  /* 0x0000000e0b067221 */ /* 0x000fce0000000000 */
[----:B------:R-:W-:Y:S05]  /*a410*/  WARPSYNC.COLLECTIVE R26, `(.L_x_268) ;  /* 0x000000001a087348 */ /* 0x000fea0003c00000 */
[----:B------:R0:W1:Y:S02]  /*a420*/  SHFL.DOWN P0, R26, R29, R28, R27 ;  /* 0x0800001c1d1a7389 */ /* 0x000064000000001b */
[----:B01----:R-:W-:Y:S05]  /*a430*/  ENDCOLLECTIVE ;  /* 0x000000000000791b */ /* 0x003fea0003800000 */
.L_x_268:
        /* <DEDUP_REMOVED lines=8> */
.L_x_269:
[----:B------:R-:W-:Y:S02]  /*a4c0*/  MOV R29, R9 ;  /* 0x00000009001d7202 */ /* 0x000fe40000000f00 */
[----:B------:R-:W-:Y:S02]  /*a4d0*/  MOV R17, R26 ;  /* 0x0000001a00117202 */ /* 0x000fe40000000f00 */
[----:B------:R-:W-:-:S03]  /*a4e0*/  MOV R26, 0xffffffff ;  /* 0xffffffff001a7802 */ /* 0x000fc60000000f00 */
[----:B------:R-:W-:-:S07]  /*a4f0*/  FADD R17, R8, R17 ;  /* 0x0000001108117221 */ /* 0x000fce0000000000 */
[----:B------:R-:W-:Y:S05]  /*a500*/  WARPSYNC.COLLECTIVE R26, `(.L_x_270) ;  /* 0x000000001a087348 */ /* 0x000fea0003c00000 */
[----:B------:R0:W1:Y:S02]  /*a510*/  SHFL.DOWN P0, R26, R29, R28, R27 ;  /* 0x0800001c1d1a7389 */ /* 0x000064000000001b */
[----:B01----:R-:W-:Y:S05]  /*a520*/  ENDCOLLECTIVE ;  /* 0x000000000000791b */ /* 0x003fea0003800000 */
.L_x_270:
[----:B------:R-:W-:Y:S01]  /*a530*/  IMAD.MOV.U32 R29, RZ, RZ, R13 ;  /* 0x000000ffff1d7224 */ /* 0x000fe200078e000d */
[----:B------:R-:W-:Y:S02]  /*a540*/  MOV R28, R26 ;  /* 0x0000001a001c7202 */ /* 0x000fe40000000f00 */
[----:B------:R-:W-:-:S03]  /*a550*/  MOV R26, 0xffffffff ;  /* 0xffffffff001a7802 */ /* 0x000fc60000000f00 */
[----:B------:R-:W-:Y:S01]  /*a560*/  FADD R11, R9, R28 ;  /* 0x0000001c090b7221 */ /* 0x000fe20000000000 */
[----:B------:R-:W-:-:S07]  /*a570*/  HFMA2 R28, -RZ, RZ, 0, 1.1920928955078125e-07 ;  /* 0x00000002ff1c7431 */ /* 0x000fce00000001ff */
[----:B------:R-:W-:Y:S05]  /*a580*/  WARPSYNC.COLLECTIVE R26, `(.L_x_271) ;  /* 0x000000001a087348 */ /* 0x000fea0003c00000 */
[----:B------:R0:W1:Y:S02]  /*a590*/  SHFL.DOWN P0, R26, R29, R28, R27 ;  /* 0x0800001c1d1a7389 */ /* 0x000064000000001b */
[----:B01----:R-:W-:Y:S05]  /*a5a0*/  ENDCOLLECTIVE ;  /* 0x000000000000791b */ /* 0x003fea0003800000 */
.L_x_271:
[----:B------:R-:W-:Y:S01]  /*a5b0*/  HFMA2 R28, -RZ, RZ, 0, 5.9604644775390625e-08 ;  /* 0x00000001ff1c7431 */ /* 0x000fe200000001ff */
[----:B------:R-:W-:Y:S01]  /*a5c0*/  MOV R29, R15 ;  /* 0x0000000f001d7202 */ /* 0x000fe20000000f00 */
[----:B------:R-:W-:Y:S01]  /*a5d0*/  FADD R10, R13, R26 ;  /* 0x0000001a0d0a7221 */ /* 0x000fe20000000000 */
[----:B------:R-:W-:-:S07]  /*a5e0*/  MOV R26, 0xffffffff ;  /* 0xffffffff001a7802 */ /* 0x000fce0000000f00 */
[----:B------:R-:W-:Y:S05]  /*a5f0*/  WARPSYNC.COLLECTIVE R26, `(.L_x_272) ;  /* 0x000000001a087348 */ /* 0x000fea0003c00000 */
[----:B------:R0:W1:Y:S02]  /*a600*/  SHFL.DOWN P0, R26, R29, R28, R27 ;  /* 0x0800001c1d1a7389 */ /* 0x000064000000001b */
[----:B01----:R-:W-:Y:S05]  /*a610*/  ENDCOLLECTIVE ;  /* 0x000000000000791b */ /* 0x003fea0003800000 */
.L_x_272:
[----:B------:R-:W-:Y:S01]  /*a620*/  MOV R29, R7 ;  /* 0x00000007001d7202 */ /* 0x000fe20000000f00 */
[----:B------:R-:W-:Y:S01]  /*a630*/  IMAD.MOV.U32 R23, RZ, RZ, R26 ;  /* 0x000000ffff177224 */ /* 0x000fe200078e001a */
[----:B------:R-:W-:-:S03]  /*a640*/  MOV R26, 0xffffffff ;  /* 0xffffffff001a7802 */ /* 0x000fc60000000f00 */
[----:B------:R-:W-:-:S07]  /*a650*/  FADD R8, R15, R23 ;  /* 0x000000170f087221 */ /* 0x000fce0000000000 */
[----:B------:R-:W-:Y:S05]  /*a660*/  WARPSYNC.COLLECTIVE R26, `(.L_x_273) ;  /* 0x000000001a087348 */ /* 0x000fea0003c00000 */
[----:B------:R0:W1:Y:S02]  /*a670*/  SHFL.DOWN P0, R26, R29, R28, R27 ;  /* 0x0800001c1d1a7389 */ /* 0x000064000000001b */
[----:B01----:R-:W-:Y:S05]  /*a680*/  ENDCOLLECTIVE ;  /* 0x000000000000791b */ /* 0x003fea0003800000 */
.L_x_273:
[----:B------:R-:W-:Y:S02]  /*a690*/  MOV R29, R16 ;  /* 0x00000010001d7202 */ /* 0x000fe40000000f00 */
[----:B------:R-:W-:Y:S02]  /*a6a0*/  MOV R24, R26 ;  /* 0x0000001a00187202 */ /* 0x000fe40000000f00 */
[----:B------:R-:W-:-:S03]  /*a6b0*/  MOV R26, 0xffffffff ;  /* 0xffffffff001a7802 */ /* 0x000fc60000000f00 */
[----:B------:R-:W-:-:S07]  /*a6c0*/  FADD R24, R7, R24 ;  /* 0x0000001807187221 */ /* 0x000fce0000000000 */
[----:B------:R-:W-:Y:S05]  /*a6d0*/  WARPSYNC.COLLECTIVE R26, `(.L_x_274) ;  /* 0x000000001a087348 */ /* 0x000fea0003c00000 */
[----:B------:R0:W1:Y:S02]  /*a6e0*/  SHFL.DOWN P0, R26, R29, R28, R27 ;  /* 0x0800001c1d1a7389 */ /* 0x000064000000001b */
[----:B01----:R-:W-:Y:S05]  /*a6f0*/  ENDCOLLECTIVE ;  /* 0x000000000000791b */ /* 0x003fea0003800000 */
.L_x_274:
[----:B------:R-:W-:Y:S01]  /*a700*/  MOV R29, R12 ;  /* 0x0000000c001d7202 */ /* 0x000fe20000000f00 */
[----:B------:R-:W-:Y:S01]  /*a710*/  IMAD.MOV.U32 R9, RZ, RZ, R26 ;  /* 0x000000ffff097224 */ /* 0x000fe200078e001a */
[----:B------:R-:W-:-:S03]  /*a720*/  MOV R26, 0xffffffff ;  /* 0xffffffff001a7802 */ /* 0x000fc60000000f00 */
[----:B------:R-:W-:-:S07]  /*a730*/  FADD R7, R16, R9 ;  /* 0x0000000910077221 */ /* 0x000fce0000000000 */
[----:B------:R-:W-:Y:S05]  /*a740*/  WARPSYNC.COLLECTIVE R26, `(.L_x_275) ;  /* 0x000000001a087348 */ /* 0x000fea0003c00000 */
[----:B------:R0:W1:Y:S02]  /*a750*/  SHFL.DOWN P0, R26, R29, R28, R27 ;  /* 0x0800001c1d1a7389 */ /* 0x000064000000001b */
[----:B01----:R-:W-:Y:S05]  /*a760*/  ENDCOLLECTIVE ;  /* 0x000000000000791b */ /* 0x003fea0003800000 */
.L_x_275:
        /* <DEDUP_REMOVED lines=8> */
.L_x_276:
[----:B------:R-:W-:Y:S02]  /*a7f0*/  MOV R29, R14 ;  /* 0x0000000e001d7202 */ /* 0x000fe40000000f00 */
[----:B------:R-:W-:Y:S02]  /*a800*/  MOV R13, R26 ;  /* 0x0000001a000d7202 */ /* 0x000fe40000000f00 */
[----:B------:R-:W-:-:S03]  /*a810*/  MOV R26, 0xffffffff ;  /* 0xffffffff001a7802 */ /* 0x000fc60000000f00 */
[----:B------:R-:W-:-:S07]  /*a820*/  FADD R13, R6, R13 ;  /* 0x0000000d060d7221 */ /* 0x000fce0000000000 */
[----:B------:R-:W-:Y:S05]  /*a830*/  WARPSYNC.COLLECTIVE R26, `(.L_x_277) ;  /* 0x000000001a087348 */ /* 0x000fea0003c00000 */
[----:B------:R0:W1:Y:S02]  /*a840*/  SHFL.DOWN P0, R26, R29, R28, R27 ;  /* 0x0800001c1d1a7389 */ /* 0x000064000000001b */
[----:B01----:R-:W-:Y:S05]  /*a850*/  ENDCOLLECTIVE ;  /* 0x000000000000791b */ /* 0x003fea0003800000 */
.L_x_277:
[----:B------:R-:W-:Y:S02]  /*a860*/  MOV R29, R17 ;  /* 0x00000011001d7202 */ /* 0x000fe40000000f00 */
[----:B------:R-:W-:Y:S01]  /*a870*/  MOV R25, R26 ;  /* 0x0000001a00197202 */ /* 0x000fe20000000f00 */
[----:B------:R-:W-:-:S04]  /*a880*/  IMAD.MOV.U32 R26, RZ, RZ, -0x1 ;  /* 0xffffffffff1a7424 */ /* 0x000fc800078e00ff */
[----:B------:R-:W-:-:S07]  /*a890*/  FADD R16, R14, R25 ;  /* 0x000000190e107221 */ /* 0x000fce0000000000 */
[----:B------:R-:W-:Y:S05]  /*a8a0*/  WARPSYNC.COLLECTIVE R26, `(.L_x_278) ;  /* 0x000000001a087348 */ /* 0x000fea0003c00000 */
[----:B------:R0:W1:Y:S02]  /*a8b0*/  SHFL.DOWN P0, R26, R29, R28, R27 ;  /* 0x0800001c1d1a7389 */ /* 0x000064000000001b */
[----:B01----:R-:W-:Y:S05]  /*a8c0*/  ENDCOLLECTIVE ;  /* 0x000000000000791b */ /* 0x003fea0003800000 */
.L_x_278:
[----:B------:R-:W-:Y:S02]  /*a8d0*/  MOV R29, R11 ;  /* 0x0000000b001d7202 */ /* 0x000fe40000000f00 */
[----:B------:R-:W-:Y:S02]  /*a8e0*/  MOV R15, R26 ;  /* 0x0000001a000f7202 */ /* 0x000fe40000000f00 */
[----:B------:R-:W-:-:S03]  /*a8f0*/  MOV R26, 0xffffffff ;  /* 0xffffffff001a7802 */ /* 0x000fc60000000f00 */
[----:B------:R-:W-:-:S07]  /*a900*/  FADD R12, R17, R15 ;  /* 0x0000000f110c7221 */ /* 0x000fce0000000000 */
[----:B------:R-:W-:Y:S05]  /*a910*/  WARPSYNC.COLLECTIVE R26, `(.L_x_279) ;  /* 0x000000001a087348 */ /* 0x000fea0003c00000 */
[----:B------:R0:W1:Y:S02]  /*a920*/  SHFL.DOWN P0, R26, R29, R28, R27 ;  /* 0x0800001c1d1a7389 */ /* 0x000064000000001b */
[----:B01----:R-:W-:Y:S05]  /*a930*/  ENDCOLLECTIVE ;  /* 0x000000000000791b */ /* 0x003fea0003800000 */
.L_x_279:
[----:B------:R-:W-:Y:S02]  /*a940*/  MOV R29, R10 ;  /* 0x0000000a001d7202 */ /* 0x000fe40000000f00 */
[----:B------:R-:W-:Y:S01]  /*a950*/  MOV R23, R26 ;  /* 0x0000001a00177202 */ /* 0x000fe20000000f00 */
[----:B------:R-:W-:-:S04]  /*a960*/  IMAD.MOV.U32 R26, RZ, RZ, -0x1 ;  /* 0xffffffffff1a7424 */ /* 0x000fc800078e00ff */
[----:B------:R-:W-:-:S07]  /*a970*/  FADD R23, R11, R23 ;  /* 0x000000170b177221 */ /* 0x000fce0000000000 */
[----:B------:R-:W-:Y:S05]  /*a980*/  WARPSYNC.COLLECTIVE R26, `(.L_x_280) ;  /* 0x000000001a087348 */ /* 0x000fea0003c00000 */
[----:B------:R0:W1:Y:S02]  /*a990*/  SHFL.DOWN P0, R26, R29, R28, R27 ;  /* 0x0800001c1d1a7389 */ /* 0x000064000000001b */
[----:B01----:R-:W-:Y:S05]  /*a9a0*/  ENDCOLLECTIVE ;  /* 0x000000000000791b */ /* 0x003fea0003800000 */
.L_x_280:
[----:B------:R-:W-:Y:S05]  /*a9b0*/  BRA `(.L_x_281) ;  /* 0xffffff7c00f07947 */ /* 0x000fea000383ffff */
.L_x_58:
[----:B------:R-:W-:Y:S01]  /*a9c0*/  HFMA2 R28, -RZ, RZ, 0, 9.5367431640625e-07 ;  /* 0x00000010ff1c7431 */ /* 0x000fe200000001ff */
[----:B------:R-:W-:Y:S01]  /*a9d0*/  BSSY B1, `(.L_x_282) ;  /* 0x0000006000017945 */ /* 0x000fe20003800000 */
[----:B------:R-:W-:Y:S02]  /*a9e0*/  MOV R27, 0x1f ;  /* 0x0000001f001b7802 */ /* 0x000fe40000000f00 */
[----:B------:R-:W-:-:S07]  /*a9f0*/  MOV R26, 0xffffffff ;  /* 0xffffffff001a7802 */ /* 0x000fce0000000f00 */
[----:B--2-4-:R-:W-:Y:S05]  /*aa00*/  WARPSYNC.COLLECTIVE R26, `(.L_x_283) ;  /* 0x000000001a087348 */ /* 0x014fea0003c00000 */
[----:B------:R0:W1:Y:S02]  /*aa10*/  SHFL.DOWN P0, R26, R29, R28, R27 ;  /* 0x0800001c1d1a7389 */ /* 0x000064000000001b */
[----:B012-4-:R-:W-:Y:S05]  /*aa20*/  ENDCOLLECTIVE ;  /* 0x000000000000791b */ /* 0x017fea0003800000 */
.L_x_283:
[----:B------:R-:W-:Y:S05]  /*aa30*/  BSYNC B1 ;  /* 0x0000000000017941 */ /* 0x000fea0003800000 */
.L_x_282:
[----:B------:R-:W-:Y:S01]  /*aa40*/  FADD R29, R26, R29 ;  /* 0x0000001d1a1d7221 */ /* 0x000fe20000000000 */
[----:B------:R-:W-:Y:S02]  /*aa50*/  HFMA2 R28, -RZ, RZ, 0, 4.76837158203125e-07 ;  /* 0x00000008ff1c7431 */ /* 0x000fe400000001ff */
[----:B------:R-:W-:Y:S01]  /*aa60*/  IMAD.MOV.U32 R26, RZ, RZ, -0x1 ;  /* 0xffffffffff1a7424 */ /* 0x000fe200078e00ff */
[----:B------:R-:W-:-:S07]  /*aa70*/  MOV R27, 0x1f ;  /* 0x0000001f001b7802 */ /* 0x000fce0000000f00 */
[----:B------:R-:W-:Y:S05]  /*aa80*/  WARPSYNC.COLLECTIVE R26, `(.L_x_284) ;  /* 0x000000001a087348 */ /* 0x000fea0003c00000 */
[----:B------:R0:W1:Y:S02]  /*aa90*/  SHFL.DOWN P0, R26, R29, R28, R27 ;  /* 0x0800001c1d1a7389 */ /* 0x000064000000001b */
[----:B01----:R-:W-:Y:S05]  /*aaa0*/  ENDCOLLECTIVE ;  /* 0x000000000000791b */ /* 0x003fea0003800000 */
.L_x_284:
[----:B------:R-:W-:Y:S01]  /*aab0*/  HFMA2 R28, -RZ, RZ, 0, 2.384185791015625e-07 ;  /* 0x00000004ff1c7431 */ /* 0x000fe200000001ff */
[----:B------:R-:W-:Y:S02]  /*aac0*/  MOV R8, R26 ;  /* 0x0000001a00087202 */ /* 0x000fe40000000f00 */
[----:B------:R-:W-:-:S03]  /*aad0*/  MOV R26, 0xffffffff ;  /* 0xffffffff001a7802 */ /* 0x000fc60000000f00 */
[----:B------:R-:W-:-:S05]  /*aae0*/  FADD R8, R29, R8 ;  /* 0x000000081d087221 */ /* 0x000fca0000000000 */
[----:B------:R-:W-:-:S07]  /*aaf0*/  MOV R29, R8 ;  /* 0x00000008001d7202 */ /* 0x000fce0000000f00 */
[----:B------:R-:W-:Y:S05]  /*ab00*/  WARPSYNC.COLLECTIVE R26, `(.L_x_285) ;  /* 0x000000001a087348 */ /* 0x000fea0003c00000 */
[----:B------:R0:W1:Y:S02]  /*ab10*/  SHFL.DOWN P0, R26, R29, R28, R27 ;  /* 0x0800001c1d1a7389 */ /* 0x000064000000001b */
[----:B01----:R-:W-:Y:S05]  /*ab20*/  ENDCOLLECTIVE ;  /* 0x000000000000791b */ /* 0x003fea0003800000 */
.L_x_285:
[----:B------:R-:W-:Y:S01]  /*ab30*/  HFMA2 R28, -RZ, RZ, 0, 1.1920928955078125e-07 ;  /* 0x00000002ff1c7431 */ /* 0x000fe200000001ff */
[----:B------:R-:W-:Y:S02]  /*ab40*/  MOV R9, R26 ;  /* 0x0000001a00097202 */ /* 0x000fe40000000f00 */
[----:B------:R-:W-:-:S03]  /*ab50*/  MOV R26, 0xffffffff ;  /* 0xffffffff001a7802 */ /* 0x000fc60000000f00 */
[----:B------:R-:W-:-:S04]  /*ab60*/  FADD R9, R8, R9 ;  /* 0x0000000908097221 */ /* 0x000fc80000000000 */
[----:B------:R-:W-:-:S07]  /*ab70*/  IMAD.MOV.U32 R29, RZ, RZ, R9 ;  /* 0x000000ffff1d7224 */ /* 0x000fce00078e0009 */
[----:B------:R-:W-:Y:S05]  /*ab80*/  WARPSYNC.COLLECTIVE R26, `(.L_x_286) ;  /* 0x000000001a087348 */ /* 0x000fea0003c00000 */
[----:B------:R0:W1:Y:S02]  /*ab90*/  SHFL.DOWN P0, R26, R29, R28, R27 ;  /* 0x0800001c1d1a7389 */ /* 0x000064000000001b */
[----:B01----:R-:W-:Y:S05]  /*aba0*/  ENDCOLLECTIVE ;  /* 0x000000000000791b */ /* 0x003fea0003800000 */
.L_x_286:
[----:B------:R-:W-:Y:S01]  /*abb0*/  HFMA2 R28, -RZ, RZ, 0, 5.9604644775390625e-08 ;  /* 0x00000001ff1c7431 */ /* 0x000fe200000001ff */
[----:B------:R-:W-:Y:S01]  /*abc0*/  MOV R10, R26 ;  /* 0x0000001a000a7202 */ /* 0x000fe20000000f00 */
[----:B------:R-:W-:-:S04]  /*abd0*/  IMAD.MOV.U32 R26, RZ, RZ, -0x1 ;  /* 0xffffffffff1a7424 */ /* 0x000fc800078e00ff */
[----:B------:R-:W-:-:S05]  /*abe0*/  FADD R12, R9, R10 ;  /* 0x0000000a090c7221 */ /* 0x000fca0000000000 */
[----:B------:R-:W-:-:S07]  /*abf0*/  MOV R29, R12 ;  /* 0x0000000c001d7202 */ /* 0x000fce0000000f00 */
[----:B------:R-:W-:Y:S05]  /*ac00*/  WARPSYNC.COLLECTIVE R26, `(.L_x_287) ;  /* 0x000000001a087348 */ /* 0x000fea0003c00000 */
[----:B------:R0:W1:Y:S02]  /*ac10*/  SHFL.DOWN P0, R26, R29, R28, R27 ;  /* 0x0800001c1d1a7389 */ /* 0x000064000000001b */
[----:B01----:R-:W-:Y:S05]  /*ac20*/  ENDCOLLECTIVE ;  /* 0x000000000000791b */ /* 0x003fea0003800000 */
.L_x_287:
[----:B------:R-:W-:Y:S01]  /*ac30*/  MOV R13, R26 ;  /* 0x0000001a000d7202 */ /* 0x000fe20000000f00 */
[----:B------:R-:W-:Y:S06]  /*ac40*/  BRA `(.L_x_288) ;  /* 0xffffff9000387947 */ /* 0x000fec000383ffff */
.L_x_62:
[----:B------:R-:W-:Y:S01]  /*ac50*/  HFMA2 R28, -RZ, RZ, 0, 9.5367431640625e-07 ;  /* 0x00000010ff1c7431 */ /* 0x000fe200000001ff */
[----:B------:R-:W-:Y:S01]  /*ac60*/  BSSY B1, `(.L_x_289) ;  /* 0x0000006000017945 */ /* 0x000fe20003800000 */
[----:B------:R-:W-:Y:S02]  /*ac70*/  MOV R27, 0x1f ;  /* 0x0000001f001b7802 */ /* 0x000fe40000000f00 */
[----:B------:R-:W-:-:S07]  /*ac80*/  MOV R26, 0xffffffff ;  /* 0xffffffff001a7802 */ /* 0x000fce0000000f00 */
[----:B0---4-:R-:W-:Y:S05]  /*ac90*/  WARPSYNC.COLLECTIVE R26, `(.L_x_290) ;  /* 0x000000001a087348 */ /* 0x011fea0003c00000 */
[----:B------:R1:W2:Y:S02]  /*aca0*/  SHFL.DOWN P0, R26, R29, R28, R27 ;  /* 0x0800001c1d1a7389 */ /* 0x0002a4000000001b */
[----:B012-4-:R-:W-:Y:S05]  /*acb0*/  ENDCOLLECTIVE ;  /* 0x000000000000791b */ /* 0x017fea0003800000 */
.L_x_290:
[----:B------:R-:W-:Y:S05]  /*acc0*/  BSYNC B1 ;  /* 0x0000000000017941 */ /* 0x000fea0003800000 */
.L_x_289:
[----:B------:R-:W-:Y:S01]  /*acd0*/  FADD R29, R26, R29 ;  /* 0x0000001d1a1d7221 */ /* 0x000fe20000000000 */
[----:B------:R-:W-:Y:S01]  /*ace0*/  HFMA2 R28, -RZ, RZ, 0, 4.76837158203125e-07 ;  /* 0x00000008ff1c7431 */ /* 0x000fe200000001ff */
[----:B------:R-:W-:Y:S01]  /*acf0*/  MOV R26, 0xffffffff ;  /* 0xffffffff001a7802 */ /* 0x000fe20000000f00 */
[----:B------:R-:W-:-:S07]  /*ad00*/  IMAD.MOV.U32 R27, RZ, RZ, 0x1f ;  /* 0x0000001fff1b7424 */ /* 0x000fce00078e00ff */
[----:B------:R-:W-:Y:S05]  /*ad10*/  WARPSYNC.COLLECTIVE R26, `(.L_x_291) ;  /* 0x000000001a087348 */ /* 0x000fea0003c00000 */
[----:B------:R0:W1:Y:S02]  /*ad20*/  SHFL.DOWN P0, R26, R29, R28, R27 ;  /* 0x0800001c1d1a7389 */ /* 0x000064000000001b */
[----:B01----:R-:W-:Y:S05]  /*ad30*/  ENDCOLLECTIVE ;  /* 0x000000000000791b */ /* 0x003fea0003800000 */
.L_x_291:
        /* <DEDUP_REMOVED lines=8> */
.L_x_292:
[----:B------:R-:W-:Y:S02]  /*adc0*/  HFMA2 R28, -RZ, RZ, 0, 1.1920928955078125e-07 ;  /* 0x00000002ff1c7431 */ /* 0x000fe400000001ff */
[----:B------:R-:W-:Y:S01]  /*add0*/  IMAD.MOV.U32 R9, RZ, RZ, R26 ;  /* 0x000000ffff097224 */ /* 0x000fe200078e001a */
[----:B------:R-:W-:-:S03]  /*ade0*/  MOV R26, 0xffffffff ;  /* 0xffffffff001a7802 */ /* 0x000fc60000000f00 */
[----:B------:R-:W-:-:S05]  /*adf0*/  FADD R9, R8, R9 ;  /* 0x0000000908097221 */ /* 0x000fca0000000000 */
[----:B------:R-:W-:-:S07]  /*ae00*/  MOV R29, R9 ;  /* 0x00000009001d7202 */ /* 0x000fce0000000f00 */
[----:B------:R-:W-:Y:S05]  /*ae10*/  WARPSYNC.COLLECTIVE R26, `(.L_x_293) ;  /* 0x000000001a087348 */ /* 0x000fea0003c00000 */
[----:B------:R0:W1:Y:S02]  /*ae20*/  SHFL.DOWN P0, R26, R29, R28, R27 ;  /* 0x0800001c1d1a7389 */ /* 0x000064000000001b */
[----:B01----:R-:W-:Y:S05]  /*ae30*/  ENDCOLLECTIVE ;  /* 0x000000000000791b */ /* 0x003fea0003800000 */
.L_x_293:
        /* <DEDUP_REMOVED lines=8> */
.L_x_294:
[----:B------:R-:W-:Y:S01]  /*aec0*/  MOV R11, R26 ;  /* 0x0000001a000b7202 */ /* 0x000fe20000000f00 */
[----:B------:R-:W-:Y:S06]  /*aed0*/  BRA `(.L_x_295) ;  /* 0xffffff90000c7947 */ /* 0x000fec000383ffff */
.L_x_66:
[----:B------:R-:W-:Y:S01]  /*aee0*/  HFMA2 R28, -RZ, RZ, 0, 9.5367431640625e-07 ;  /* 0x00000010ff1c7431 */ /* 0x000fe200000001ff */
[----:B------:R-:W-:Y:S01]  /*aef0*/  BSSY B1, `(.L_x_296) ;  /* 0x0000006000017945 */ /* 0x000fe20003800000 */
[----:B------:R-:W-:Y:S02]  /*af00*/  MOV R27, 0x1f ;  /* 0x0000001f001b7802 */ /* 0x000fe40000000f00 */
[----:B------:R-:W-:-:S07]  /*af10*/  MOV R26, 0xffffffff ;  /* 0xffffffff001a7802 */ /* 0x000fce0000000f00 */
[----:B-1--4-:R-:W-:Y:S05]  /*af20*/  WARPSYNC.COLLECTIVE R26, `(.L_x_297) ;  /* 0x000000001a087348 */ /* 0x012fea0003c00000 */
[----:B------:R0:W2:Y:S02]  /*af30*/  SHFL.DOWN P0, R26, R29, R28, R27 ;  /* 0x0800001c1d1a7389 */ /* 0x0000a4000000001b */
[----:B012-4-:R-:W-:Y:S05]  /*af40*/  ENDCOLLECTIVE ;  /* 0x000000000000791b */ /* 0x017fea0003800000 */
.L_x_297:
[----:B------:R-:W-:Y:S05]  /*af50*/  BSYNC B1 ;  /* 0x0000000000017941 */ /* 0x000fea0003800000 */
.L_x_296:
[----:B------:R-:W-:Y:S01]  /*af60*/  FADD R29, R26, R29 ;  /* 0x0000001d1a1d7221 */ /* 0x000fe20000000000 */
[----:B------:R-:W-:Y:S01]  /*af70*/  HFMA2 R27, -RZ, RZ, 0, 1.847743988037109375e-06 ;  /* 0x0000001fff1b7431 */ /* 0x000fe200000001ff */
[----:B------:R-:W-:Y:S01]  /*af80*/  MOV R26, 0xffffffff ;  /* 0xffffffff001a7802 */ /* 0x000fe20000000f00 */
[----:B------:R-:W-:-:S07]  /*af90*/  IMAD.MOV.U32 R28, RZ, RZ, 0x8 ;  /* 0x00000008ff1c7424 */ /* 0x000fce00078e00ff */
[----:B------:R-:W-:Y:S05]  /*afa0*/  WARPSYNC.COLLECTIVE R26, `(.L_x_298) ;  /* 0x000000001a087348 */ /* 0x000fea0003c00000 */
[----:B------:R0:W1:Y:S02]  /*afb0*/  SHFL.DOWN P0, R26, R29, R28, R27 ;  /* 0x0800001c1d1a7389 */ /* 0x000064000000001b */
[----:B01----:R-:W-:Y:S05]  /*afc0*/  ENDCOLLECTIVE ;  /* 0x000000000000791b */ /* 0x003fea0003800000 */
.L_x_298:
        /* <DEDUP_REMOVED lines=8> */
.L_x_299:
        /* <DEDUP_REMOVED lines=8> */
.L_x_300:
        /* <DEDUP_REMOVED lines=8> */
.L_x_301:
[----:B------:R-:W-:Y:S01]  /*b150*/  MOV R11, R26 ;  /* 0x0000001a000b7202 */ /* 0x000fe20000000f00 */
[----:B------:R-:W-:Y:S06]  /*b160*/  BRA `(.L_x_302) ;  /* 0xffffff8c00e47947 */ /* 0x000fec000383ffff */
.L_x_73:
[----:B------:R-:W-:Y:S01]  /*b170*/  HFMA2 R28, -RZ, RZ, 0, 9.5367431640625e-07 ;  /* 0x00000010ff1c7431 */ /* 0x000fe200000001ff */
[----:B------:R-:W-:Y:S01]  /*b180*/  BSSY B1, `(.L_x_303) ;  /* 0x0000007000017945 */ /* 0x000fe20003800000 */
[----:B------:R-:W-:Y:S01]  /*b190*/  MOV R29, R12 ;  /* 0x0000000c001d7202 */ /* 0x000fe20000000f00 */
[----:B------:R-:W-:Y:S01]  /*b1a0*/  IMAD.MOV.U32 R27, RZ, RZ, 0x1f ;  /* 0x0000001fff1b7424 */ /* 0x000fe200078e00ff */
[----:B------:R-:W-:-:S07]  /*b1b0*/  MOV R26, 0xffffffff ;  /* 0xffffffff001a7802 */ /* 0x000fce0000000f00 */
[----:B--2-4-:R-:W-:Y:S05]  /*b1c0*/  WARPSYNC.COLLECTIVE R26, `(.L_x_304) ;  /* 0x000000001a087348 */ /* 0x014fea0003c00000 */
[----:B------:R0:W1:Y:S02]  /*b1d0*/  SHFL.DOWN P0, R26, R29, R28, R27 ;  /* 0x0800001c1d1a7389 */ /* 0x000064000000001b */
[----:B012-4-:R-:W-:Y:S05]  /*b1e0*/  ENDCOLLECTIVE ;  /* 0x000000000000791b */ /* 0x017fea0003800000 */
.L_x_304:
[----:B------:R-:W-:Y:S05]  /*b1f0*/  BSYNC B1 ;  /* 0x0000000000017941 */ /* 0x000fea0003800000 */
.L_x_303:
        /* <DEDUP_REMOVED lines=9> */
.L_x_305:
[----:B------:R-:W-:Y:S02]  /*b290*/  MOV R29, R10 ;  /* 0x0000000a001d7202 */ /* 0x000fe40000000f00 */
[----:B------:R-:W-:Y:S02]  /*b2a0*/  MOV R8, R26 ;  /* 0x0000001a00087202 */ /* 0x000fe40000000f00 */
[----:B------:R-:W-:-:S03]  /*b2b0*/  MOV R26, 0xffffffff ;  /* 0xffffffff001a7802 */ /* 0x000fc60000000f00 */
[----:B------:R-:W-:-:S07]  /*b2c0*/  FADD R8, R8, R11 ;  /* 0x0000000b08087221 */ /* 0x000fce0000000000 */
[----:B------:R-:W-:Y:S05]  /*b2d0*/  WARPSYNC.COLLECTIVE R26, `(.L_x_306) ;  /* 0x000000001a087348 */ /* 0x000fea0003c00000 */
[----:B------:R0:W1:Y:S02]  /*b2e0*/  SHFL.DOWN P0, R26, R29, R28, R27 ;  /* 0x0800001c1d1a7389 */ /* 0x000064000000001b */
[----:B01----:R-:W-:Y:S05]  /*b2f0*/  ENDCOLLECTIVE ;  /* 0x000000000000791b */ /* 0x003fea0003800000 */
.L_x_306:
        /* <DEDUP_REMOVED lines=8> */
.L_x_307:
[----:B------:R-:W-:Y:S02]  /*b380*/  MOV R29, R8 ;  /* 0x00000008001d7202 */ /* 0x000fe40000000f00 */
[----:B------:R-:W-:Y:S02]  /*b390*/  MOV R14, R26 ;  /* 0x0000001a000e7202 */ /* 0x000fe40000000f00 */
[----:B------:R-:W-:-:S03]  /*b3a0*/  MOV R26, 0xffffffff ;  /* 0xffffffff001a7802 */ /* 0x000fc60000000f00 */
[----:B------:R-:W-:-:S07]  /*b3b0*/  FADD R14, R9, R14 ;  /* 0x0000000e090e7221 */ /* 0x000fce0000000000 */
[----:B------:R-:W-:Y:S05]  /*b3c0*/  WARPSYNC.COLLECTIVE R26, `(.L_x_308) ;  /* 0x000000001a087348 */ /* 0x000fea0003c00000 */
[----:B------:R0:W1:Y:S02]  /*b3d0*/  SHFL.DOWN P0, R26, R29, R28, R27 ;  /* 0x0800001c1d1a7389 */ /* 0x000064000000001b */
[----:B01----:R-:W-:Y:S05]  /*b3e0*/  ENDCOLLECTIVE ;  /* 0x000000000000791b */ /* 0x003fea0003800000 */
.L_x_308:
[----:B------:R-:W-:Y:S01]  /*b3f0*/  IMAD.MOV.U32 R29, RZ, RZ, R13 ;  /* 0x000000ffff1d7224 */ /* 0x000fe200078e000d */
[----:B------:R-:W-:Y:S02]  /*b400*/  MOV R15, R26 ;  /* 0x0000001a000f7202 */ /* 0x000fe40000000f00 */
[----:B------:R-:W-:-:S03]  /*b410*/  MOV R26, 0xffffffff ;  /* 0xffffffff001a7802 */ /* 0x000fc60000000f00 */
[----:B------:R-:W-:-:S07]  /*b420*/  FADD R15, R8, R15 ;  /* 0x0000000f080f7221 */ /* 0x000fce0000000000 */
[----:B------:R-:W-:Y:S05]  /*b430*/  WARPSYNC.COLLECTIVE R26, `(.L_x_309) ;  /* 0x000000001a087348 */ /* 0x000fea0003c00000 */
[----:B------:R0:W1:Y:S02]  /*b440*/  SHFL.DOWN P0, R26, R29, R28, R27 ;  /* 0x0800001c1d1a7389 */ /* 0x000064000000001b */
[----:B01----:R-:W-:Y:S05]  /*b450*/  ENDCOLLECTIVE ;  /* 0x000000000000791b */ /* 0x003fea0003800000 */
.L_x_309:
        /* <DEDUP_REMOVED lines=8> */
.L_x_310:
[----:B------:R-:W-:Y:S01]  /*b4e0*/  MOV R29, R15 ;  /* 0x0000000f001d7202 */ /* 0x000fe20000000f00 */
[----:B------:R-:W-:Y:S01]  /*b4f0*/  IMAD.MOV.U32 R17, RZ, RZ, R26 ;  /* 0x000000ffff117224 */ /* 0x000fe200078e001a */
[----:B------:R-:W-:-:S03]  /*b500*/  MOV R26, 0xffffffff ;  /* 0xffffffff001a7802 */ /* 0x000fc60000000f00 */
[----:B------:R-:W-:-:S07]  /*b510*/  FADD R17, R14, R17 ;  /* 0x000000110e117221 */ /* 0x000fce0000000000 */
[----:B------:R-:W-:Y:S05]  /*b520*/  WARPSYNC.COLLECTIVE R26, `(.L_x_311) ;  /* 0x000000001a087348 */ /* 0x000fea0003c00000 */
[----:B------:R0:W1:Y:S02]  /*b530*/  SHFL.DOWN P0, R26, R29, R28, R27 ;  /* 0x0800001c1d1a7389 */ /* 0x000064000000001b */
[----:B01----:R-:W-:Y:S05]  /*b540*/  ENDCOLLECTIVE ;  /* 0x000000000000791b */ /* 0x003fea0003800000 */
.L_x_311:
[----:B------:R-:W-:Y:S02]  /*b550*/  MOV R29, R16 ;  /* 0x00000010001d7202 */ /* 0x000fe40000000f00 */
[----:B------:R-:W-:Y:S02]  /*b560*/  MOV R12, R26 ;  /* 0x0000001a000c7202 */ /* 0x000fe40000000f00 */
[----:B------:R-:W-:-:S03]  /*b570*/  MOV R26, 0xffffffff ;  /* 0xffffffff001a7802 */ /* 0x000fc60000000f00 */
[----:B------:R-:W-:-:S07]  /*b580*/  FADD R9, R15, R12 ;  /* 0x0000000c0f097221 */ /* 0x000fce0000000000 */
[----:B------:R-:W-:Y:S05]  /*b590*/  WARPSYNC.COLLECTIVE R26, `(.L_x_312) ;  /* 0x000000001a087348 */ /* 0x000fea0003c00000 */
[----:B------:R0:W1:Y:S02]  /*b5a0*/  SHFL.DOWN P0, R26, R29, R28, R27 ;  /* 0x0800001c1d1a7389 */ /* 0x000064000000001b */
[----:B01----:R-:W-:Y:S05]  /*b5b0*/  ENDCOLLECTIVE ;  /* 0x000000000000791b */ /* 0x003fea0003800000 */
.L_x_312:
        /* <DEDUP_REMOVED lines=8> */
.L_x_313:
[----:B------:R-:W-:Y:S02]  /*b640*/  MOV R29, R9 ;  /* 0x00000009001d7202 */ /* 0x000fe40000000f00 */
[----:B------:R-:W-:Y:S01]  /*b650*/  MOV R8, R26 ;  /* 0x0000001a00087202 */ /* 0x000fe20000000f00 */
[----:B------:R-:W-:-:S04]  /*b660*/  IMAD.MOV.U32 R26, RZ, RZ, -0x1 ;  /* 0xffffffffff1a7424 */ /* 0x000fc800078e00ff */
[----:B------:R-:W-:-:S07]  /*b670*/  FADD R8, R17, R8 ;  /* 0x0000000811087221 */ /* 0x000fce0000000000 */
[----:B------:R-:W-:Y:S05]  /*b680*/  WARPSYNC.COLLECTIVE R26, `(.L_x_314) ;  /* 0x000000001a087348 */ /* 0x000fea0003c00000 */
[----:B------:R0:W1:Y:S02]  /*b690*/  SHFL.DOWN P0, R26, R29, R28, R27 ;  /* 0x0800001c1d1a7389 */ /* 0x000064000000001b */
[----:B01----:R-:W-:Y:S05]  /*b6a0*/  ENDCOLLECTIVE ;  /* 0x000000000000791b */ /* 0x003fea0003800000 */
.L_x_314:
[----:B------:R-:W-:Y:S02]  /*b6b0*/  MOV R29, R11 ;  /* 0x0000000b001d7202 */ /* 0x000fe40000000f00 */
[----:B------:R-:W-:Y:S02]  /*b6c0*/  MOV R10, R26 ;  /* 0x0000001a000a7202 */ /* 0x000fe40000000f00 */
[----:B------:R-:W-:-:S03]  /*b6d0*/  MOV R26, 0xffffffff ;  /* 0xffffffff001a7802 */ /* 0x000fc60000000f00 */
[----:B------:R-:W-:-:S07]  /*b6e0*/  FADD R10, R9, R10 ;  /* 0x0000000a090a7221 */ /* 0x000fce0000000000 */
[----:B------:R-:W-:Y:S05]  /*b6f0*/  WARPSYNC.COLLECTIVE R26, `(.L_x_315) ;  /* 0x000000001a087348 */ /* 0x000fea0003c00000 */
[----:B------:R0:W1:Y:S02]  /*b700*/  SHFL.DOWN P0, R26, R29, R28, R27 ;  /* 0x0800001c1d1a7389 */ /* 0x000064000000001b */
[----:B01----:R-:W-:Y:S05]  /*b710*/  ENDCOLLECTIVE ;  /* 0x000000000000791b */ /* 0x003fea0003800000 */
.L_x_315:
        /* <DEDUP_REMOVED lines=8> */
.L_x_316:
[----:B------:R-:W-:Y:S02]  /*b7a0*/  MOV R29, R10 ;  /* 0x0000000a001d7202 */ /* 0x000fe40000000f00 */
[----:B------:R-:W-:Y:S02]  /*b7b0*/  MOV R13, R26 ;  /* 0x0000001a000d7202 */ /* 0x000fe40000000f00 */
[----:B------:R-:W-:-:S03]  /*b7c0*/  MOV R26, 0xffffffff ;  /* 0xffffffff001a7802 */ /* 0x000fc60000000f00 */
[----:B------:R-:W-:-:S07]  /*b7d0*/  FADD R13, R8, R13 ;  /* 0x0000000d080d7221 */ /* 0x000fce0000000000 */
[----:B------:R-:W-:Y:S05]  /*b7e0*/  WARPSYNC.COLLECTIVE R26, `(.L_x_317) ;  /* 0x000000001a087348 */ /* 0x000fea0003c00000 */
[----:B------:R0:W1:Y:S02]  /*b7f0*/  SHFL.DOWN P0, R26, R29, R28, R27 ;  /* 0x0800001c1d1a7389 */ /* 0x000064000000001b */
[----:B01----:R-:W-:Y:S05]  /*b800*/  ENDCOLLECTIVE ;  /* 0x000000000000791b */ /* 0x003fea0003800000 */
.L_x_317:
[----:B------:R-:W-:Y:S01]  /*b810*/  IMAD.MOV.U32 R29, RZ, RZ, R12 ;  /* 0x000000ffff1d7224 */ /* 0x000fe200078e000c */
[----:B------:R-:W-:Y:S02]  /*b820*/  MOV R15, R26 ;  /* 0x0000001a000f7202 */ /* 0x000fe40000000f00 */
[----:B------:R-:W-:-:S03]  /*b830*/  MOV R26, 0xffffffff ;  /* 0xffffffff001a7802 */ /* 0x000fc60000000f00 */
[----:B------:R-:W-:-:S07]  /*b840*/  FADD R15, R10, R15 ;  /* 0x0000000f0a0f7221 */ /* 0x000fce0000000000 */
[----:B------:R-:W-:Y:S05]  /*b850*/  WARPSYNC.COLLECTIVE R26, `(.L_x_318) ;  /* 0x000000001a087348 */ /* 0x000fea0003c00000 */
[----:B------:R0:W1:Y:S02]  /*b860*/  SHFL.DOWN P0, R26, R29, R28, R27 ;  /* 0x0800001c1d1a7389 */ /* 0x000064000000001b */
[----:B01----:R-:W-:Y:S05]  /*b870*/  ENDCOLLECTIVE ;  /* 0x000000000000791b */ /* 0x003fea0003800000 */
.L_x_318:
[----:B------:R-:W-:Y:S01]  /*b880*/  MOV R19, R26 ;  /* 0x0000001a00137202 */ /* 0x000fe20000000f00 */
[----:B------:R-:W-:Y:S06]  /*b890*/  BRA `(.L_x_319) ;  /* 0xffffff8c003c7947 */ /* 0x000fec000383ffff */
.L_x_77:
[----:B------:R-:W-:Y:S01]  /*b8a0*/  HFMA2 R28, -RZ, RZ, 0, 9.5367431640625e-07 ;  /* 0x00000010ff1c7431 */ /* 0x000fe200000001ff */
[----:B------:R-:W-:Y:S01]  /*b8b0*/  BSSY B1, `(.L_x_320) ;  /* 0x0000007000017945 */ /* 0x000fe20003800000 */
[----:B------:R-:W-:Y:S01]  /*b8c0*/  MOV R29, R14 ;  /* 0x0000000e001d7202 */ /* 0x000fe20000000f00 */
[----:B------:R-:W-:Y:S01]  /*b8d0*/  IMAD.MOV.U32 R26, RZ, RZ, -0x1 ;  /* 0xffffffffff1a7424 */ /* 0x000fe200078e00ff */
[----:B------:R-:W-:-:S07]  /*b8e0*/  MOV R27, 0x1f ;  /* 0x0000001f001b7802 */ /* 0x000fce0000000f00 */
[----:B----4-:R-:W-:Y:S05]  /*b8f0*/  WARPSYNC.COLLECTIVE R26, `(.L_x_321) ;  /* 0x000000001a087348 */ /* 0x010fea0003c00000 */
[----:B------:R0:W1:Y:S02]  /*b900*/  SHFL.DOWN P0, R26, R29, R28, R27 ;  /* 0x0800001c1d1a7389 */ /* 0x000064000000001b */
[----:B01--4-:R-:W-:Y:S05]  /*b910*/  ENDCOLLECTIVE ;  /* 0x000000000000791b */ /* 0x013fea0003800000 */
.L_x_321:
[----:B------:R-:W-:Y:S05]  /*b920*/  BSYNC B1 ;  /* 0x0000000000017941 */ /* 0x000fea0003800000 */
.L_x_320:
[----:B------:R-:W-:Y:S01]  /*b930*/  MOV R9, R26 ;  /* 0x0000001a00097202 */ /* 0x000fe20000000f00 */
[----:B------:R-:W-:Y:S01]  /*b940*/  HFMA2 R28, -RZ, RZ, 0, 9.5367431640625e-07 ;  /* 0x00000010ff1c7431 */ /* 0x000fe200000001ff */
[----:B------:R-:W-:Y:S02]  /*b950*/  MOV R26, 0xffffffff ;  /* 0xffffffff001a7802 */ /* 0x000fe40000000f00 */
[----:B------:R-:W-:Y:S01]  /*b960*/  MOV R29, R16 ;  /* 0x00000010001d7202 */ /* 0x000fe20000000f00 */
[----:B------:R-:W-:Y:S01]  /*b970*/  FADD R9, R9, R14 ;  /* 0x0000000e09097221 */ /* 0x000fe20000000000 */
[----:B------:R-:W-:-:S07]  /*b980*/  MOV R27, 0x1f ;  /* 0x0000001f001b7802 */ /* 0x000fce0000000f00 */
[----:B------:R-:W-:Y:S05]  /*b990*/  WARPSYNC.COLLECTIVE R26, `(.L_x_322) ;  /* 0x000000001a087348 */ /* 0x000fea0003c00000 */
[----:B------:R0:W1:Y:S02]  /*b9a0*/  SHFL.DOWN P0, R26, R29, R28, R27 ;  /* 0x0800001c1d1a7389 */ /* 0x000064000000001b */
[----:B01----:R-:W-:Y:S05]  /*b9b0*/  ENDCOLLECTIVE ;  /* 0x000000000000791b */ /* 0x003fea0003800000 */
.L_x_322:
[----:B------:R-:W-:Y:S01]  /*b9c0*/  MOV R29, R17 ;  /* 0x00000011001d7202 */ /* 0x000fe20000000f00 */
[----:B------:R-:W-:Y:S01]  /*b9d0*/  IMAD.MOV.U32 R11, RZ, RZ, R26 ;  /* 0x000000ffff0b7224 */ /* 0x000fe200078e001a */
[----:B------:R-:W-:-:S03]  /*b9e0*/  MOV R26, 0xffffffff ;  /* 0xffffffff001a7802 */ /* 0x000fc60000000f00 */
[----:B------:R-:W-:-:S07]  /*b9f0*/  FADD R11, R11, R16 ;  /* 0x000000100b0b7221 */ /* 0x000fce0000000000 */
[----:B------:R-:W-:Y:S05]  /*ba00*/  WARPSYNC.COLLECTIVE R26, `(.L_x_323) ;  /* 0x000000001a087348 */ /* 0x000fea0003c00000 */
[----:B------:R0:W1:Y:S02]  /*ba10*/  SHFL.DOWN P0, R26, R29, R28, R27 ;  /* 0x0800001c1d1a7389 */ /* 0x000064000000001b */
[----:B01----:R-:W-:Y:S05]  /*ba20*/  ENDCOLLECTIVE ;  /* 0x000000000000791b */ /* 0x003fea0003800000 */
.L_x_323:
[----:B------:R-:W-:Y:S01]  /*ba30*/  HFMA2 R28, -RZ, RZ, 0, 4.76837158203125e-07 ;  /* 0x00000008ff1c7431 */ /* 0x000fe200000001ff */
[----:B------:R-:W-:Y:S02]  /*ba40*/  MOV R29, R9 ;  /* 0x00000009001d7202 */ /* 0x000fe40000000f00 */
[----:B------:R-:W-:Y:S01]  /*ba50*/  MOV R8, R26 ;  /* 0x0000001a00087202 */ /* 0x000fe20000000f00 */
[----:B------:R-:W-:-:S04]  /*ba60*/  IMAD.MOV.U32 R26, RZ, RZ, -0x1 ;  /* 0xffffffffff1a7424 */ /* 0x000fc800078e00ff */
[----:B------:R-:W-:-:S07]  /*ba70*/  FADD R8, R8, R17 ;  /* 0x0000001108087221 */ /* 0x000fce0000000000 */
[----:B------:R-:W-:Y:S05]  /*ba80*/  WARPSYNC.COLLECTIVE R26, `(.L_x_324) ;  /* 0x000000001a087348 */ /* 0x000fea0003c00000 */
[----:B------:R0:W1:Y:S02]  /*ba90*/  SHFL.DOWN P0, R26, R29, R28, R27 ;  /* 0x0800001c1d1a7389 */ /* 0x000064000000001b */
[----:B01----:R-:W-:Y:S05]  /*baa0*/  ENDCOLLECTIVE ;  /* 0x000000000000791b */ /* 0x003fea0003800000 */
.L_x_324:
[----:B------:R-:W-:Y:S02]  /*bab0*/  MOV R29, R11 ;  /* 0x0000000b001d7202 */ /* 0x000fe40000000f00 */
[----:B------:R-:W-:Y:S02]  /*bac0*/  MOV R10, R26 ;  /* 0x0000001a000a7202 */ /* 0x000fe40000000f00 */
[----:B------:R-:W-:-:S03]  /*bad0*/  MOV R26, 0xffffffff ;  /* 0xffffffff001a7802 */ /* 0x000fc60000000f00 */
[----:B------:R-:W-:-:S07]  /*bae0*/  FADD R10, R9, R10 ;  /* 0x0000000a090a7221 */ /* 0x000fce0000000000 */
[----:B------:R-:W-:Y:S05]  /*baf0*/  WARPSYNC.COLLECTIVE R26, `(.L_x_325) ;  /* 0x000000001a087348 */ /* 0x000fea0003c00000 */
[----:B------:R0:W1:Y:S02]  /*bb00*/  SHFL.DOWN P0, R26, R29, R28, R27 ;  /* 0x0800001c1d1a7389 */ /* 0x000064000000001b */
[----:B01----:R-:W-:Y:S05]  /*bb10*/  ENDCOLLECTIVE ;  /* 0x000000000000791b */ /* 0x003fea0003800000 */
.L_x_325:
[----:B------:R-:W-:Y:S02]  /*bb20*/  MOV R29, R8 ;  /* 0x00000008001d7202 */ /* 0x000fe40000000f00 */
[----:B------:R-:W-:Y:S01]  /*bb30*/  MOV R18, R26 ;  /* 0x0000001a00127202 */ /* 0x000fe20000000f00 */
[----:B------:R-:W-:-:S04]  /*bb40*/  IMAD.MOV.U32 R26, RZ, RZ, -0x1 ;  /* 0xffffffffff1a7424 */ /* 0x000fc800078e00ff */
[----:B------:R-:W-:-:S07]  /*bb50*/  FADD R18, R11, R18 ;  /* 0x000000120b127221 */ /* 0x000fce0000000000 */
[----:B------:R-:W-:Y:S05]  /*bb60*/  WARPSYNC.COLLECTIVE R26, `(.L_x_326) ;  /* 0x000000001a087348 */ /* 0x000fea0003c00000 */
[----:B------:R0:W1:Y:S02]  /*bb70*/  SHFL.DOWN P0, R26, R29, R28, R27 ;  /* 0x0800001c1d1a7389 */ /* 0x000064000000001b */
[----:B01----:R-:W-:Y:S05]  /*bb80*/  ENDCOLLECTIVE ;  /* 0x000000000000791b */ /* 0x003fea0003800000 */
.L_x_326:
        /* <DEDUP_REMOVED lines=8> */
.L_x_327:
[----:B------:R-:W-:Y:S01]  /*bc10*/  IMAD.MOV.U32 R29, RZ, RZ, R18 ;  /* 0x000000ffff1d7224 */ /* 0x000fe200078e0012 */
[----:B------:R-:W-:Y:S02]  /*bc20*/  MOV R21, R26 ;  /* 0x0000001a00157202 */ /* 0x000fe40000000f00 */
[----:B------:R-:W-:-:S03]  /*bc30*/  MOV R26, 0xffffffff ;  /* 0xffffffff001a7802 */ /* 0x000fc60000000f00 */
[----:B------:R-:W-:-:S07]  /*bc40*/  FADD R21, R10, R21 ;  /* 0x000000150a157221 */ /* 0x000fce0000000000 */
[----:B------:R-:W-:Y:S05]  /*bc50*/  WARPSYNC.COLLECTIVE R26, `(.L_x_328) ;  /* 0x000000001a087348 */ /* 0x000fea0003c00000 */
[----:B------:R0:W1:Y:S02]  /*bc60*/  SHFL.DOWN P0, R26, R29, R28, R27 ;  /* 0x0800001c1d1a7389 */ /* 0x000064000000001b */
[----:B01----:R-:W-:Y:S05]  /*bc70*/  ENDCOLLECTIVE ;  /* 0x000000000000791b */ /* 0x003fea0003800000 */
.L_x_328:
[----:B------:R-:W-:Y:S02]  /*bc80*/  MOV R29, R19 ;  /* 0x00000013001d7202 */ /* 0x000fe40000000f00 */
[----:B------:R-:W-:Y:S02]  /*bc90*/  MOV R23, R26 ;  /* 0x0000001a00177202 */ /* 0x000fe40000000f00 */
[----:B------:R-:W-:-:S03]  /*bca0*/  MOV R26, 0xffffffff ;  /* 0xffffffff001a7802 */ /* 0x000fc60000000f00 */
[----:B------:R-:W-:-:S07]  /*bcb0*/  FADD R23, R18, R23 ;  /* 0x0000001712177221 */ /* 0x000fce0000000000 */
[----:B------:R-:W-:Y:S05]  /*bcc0*/  WARPSYNC.COLLECTIVE R26, `(.L_x_329) ;  /* 0x000000001a087348 */ /* 0x000fea0003c00000 */
[----:B------:R0:W1:Y:S02]  /*bcd0*/  SHFL.DOWN P0, R26, R29, R28, R27 ;  /* 0x0800001c1d1a7389 */ /* 0x000064000000001b */
[----:B01----:R-:W-:Y:S05]  /*bce0*/  ENDCOLLECTIVE ;  /* 0x000000000000791b */ /* 0x003fea0003800000 */
.L_x_329:
        /* <DEDUP_REMOVED lines=8> */
.L_x_330:
[----:B------:R-:W-:Y:S02]  /*bd70*/  MOV R29, R23 ;  /* 0x00000017001d7202 */ /* 0x000fe40000000f00 */
[----:B------:R-:W-:Y:S02]  /*bd80*/  MOV R16, R26 ;  /* 0x0000001a00107202 */ /* 0x000fe40000000f00 */
[----:B------:R-:W-:-:S03]  /*bd90*/  MOV R26, 0xffffffff ;  /* 0xffffffff001a7802 */ /* 0x000fc60000000f00 */
[----:B------:R-:W-:-:S07]  /*bda0*/  FADD R16, R21, R16 ;  /* 0x0000001015107221 */ /* 0x000fce0000000000 */
[----:B------:R-:W-:Y:S05]  /*bdb0*/  WARPSYNC.COLLECTIVE R26, `(.L_x_331) ;  /* 0x000000001a087348 */ /* 0x000fea0003c00000 */
[----:B------:R0:W1:Y:S02]  /*bdc0*/  SHFL.DOWN P0, R26, R29, R28, R27 ;  /* 0x0800001c1d1a7389 */ /* 0x000064000000001b */
[----:B01----:R-:W-:Y:S05]  /*bdd0*/  ENDCOLLECTIVE ;  /* 0x000000000000791b */ /* 0x003fea0003800000 */
.L_x_331:
[----:B------:R-:W-:Y:S01]  /*bde0*/  MOV R29, R14 ;  /* 0x0000000e001d7202 */ /* 0x000fe20000000f00 */
[----:B------:R-:W-:Y:S01]  /*bdf0*/  IMAD.MOV.U32 R20, RZ, RZ, R26 ;  /* 0x000000ffff147224 */ /* 0x000fe200078e001a */
[----:B------:R-:W-:-:S03]  /*be00*/  MOV R26, 0xffffffff ;  /* 0xffffffff001a7802 */ /* 0x000fc60000000f00 */
[----:B------:R-:W-:-:S07]  /*be10*/  FADD R20, R23, R20 ;  /* 0x0000001417147221 */ /* 0x000fce0000000000 */
[----:B------:R-:W-:Y:S05]  /*be20*/  WARPSYNC.COLLECTIVE R26, `(.L_x_332) ;  /* 0x000000001a087348 */ /* 0x000fea0003c00000 */
[----:B------:R0:W1:Y:S02]  /*be30*/  SHFL.DOWN P0, R26, R29, R28, R27 ;  /* 0x0800001c1d1a7389 */ /* 0x000064000000001b */
[----:B01----:R-:W-:Y:S05]  /*be40*/  ENDCOLLECTIVE ;  /* 0x000000000000791b */ /* 0x003fea0003800000 */
.L_x_332:
[----:B------:R-:W-:Y:S01]  /*be50*/  HFMA2 R28, -RZ, RZ, 0, 5.9604644775390625e-08 ;  /* 0x00000001ff1c7431 */ /* 0x000fe200000001ff */
[----:B------:R-:W-:Y:S02]  /*be60*/  MOV R29, R16 ;  /* 0x00000010001d7202 */ /* 0x000fe40000000f00 */
[----:B------:R-:W-:Y:S01]  /*be70*/  MOV R9, R26 ;  /* 0x0000001a00097202 */ /* 0x000fe20000000f00 */
[----:B------:R-:W-:-:S04]  /*be80*/  IMAD.MOV.U32 R26, RZ, RZ, -0x1 ;  /* 0xffffffffff1a7424 */ /* 0x000fc800078e00ff */
[----:B------:R-:W-:-:S07]  /*be90*/  FADD R9, R14, R9 ;  /* 0x000000090e097221 */ /* 0x000fce0000000000 */
[----:B------:R-:W-:Y:S05]  /*bea0*/  WARPSYNC.COLLECTIVE R26, `(.L_x_333) ;  /* 0x000000001a087348 */ /* 0x000fea0003c00000 */
[----:B------:R0:W1:Y:S02]  /*beb0*/  SHFL.DOWN P0, R26, R29, R28, R27 ;  /* 0x0800001c1d1a7389 */ /* 0x000064000000001b */
[----:B01----:R-:W-:Y:S05]  /*bec0*/  ENDCOLLECTIVE ;  /* 0x000000000000791b */ /* 0x003fea0003800000 */
.L_x_333:
[----:B------:R-:W-:Y:S02]  /*bed0*/  MOV R29, R20 ;  /* 0x00000014001d7202 */ /* 0x000fe40000000f00 */
[----:B------:R-:W-:Y:S02]  /*bee0*/  MOV R11, R26 ;  /* 0x0000001a000b7202 */ /* 0x000fe40000000f00 */
[----:B------:R-:W-:-:S03]  /*bef0*/  MOV R26, 0xffffffff ;  /* 0xffffffff001a7802 */ /* 0x000fc60000000f00 */
[----:B------:R-:W-:-:S07]  /*bf00*/  FADD R11, R16, R11 ;  /* 0x0000000b100b7221 */ /* 0x000fce0000000000 */
[----:B------:R-:W-:Y:S05]  /*bf10*/  WARPSYNC.COLLECTIVE R26, `(.L_x_334) ;  /* 0x000000001a087348 */ /* 0x000fea0003c00000 */
[----:B------:R0:W1:Y:S02]  /*bf20*/  SHFL.DOWN P0, R26, R29, R28, R27 ;  /* 0x0800001c1d1a7389 */ /* 0x000064000000001b */
[----:B01----:R-:W-:Y:S05]  /*bf30*/  ENDCOLLECTIVE ;  /* 0x000000000000791b */ /* 0x003fea0003800000 */
.L_x_334:
[----:B------:R-:W-:Y:S02]  /*bf40*/  MOV R29, R9 ;  /* 0x00000009001d7202 */ /* 0x000fe40000000f00 */
[----:B------:R-:W-:Y:S01]  /*bf50*/  MOV R17, R26 ;  /* 0x0000001a00117202 */ /* 0x000fe20000000f00 */
[----:B------:R-:W-:-:S04]  /*bf60*/  IMAD.MOV.U32 R26, RZ, RZ, -0x1 ;  /* 0xffffffffff1a7424 */ /* 0x000fc800078e00ff */
[----:B------:R-:W-:-:S07]  /*bf70*/  FADD R8, R20, R17 ;  /* 0x0000001114087221 */ /* 0x000fce0000000000 */
[----:B------:R-:W-:Y:S05]  /*bf80*/  WARPSYNC.COLLECTIVE R26, `(.L_x_335) ;  /* 0x000000001a087348 */ /* 0x000fea0003c00000 */
[----:B------:R0:W1:Y:S02]  /*bf90*/  SHFL.DOWN P0, R26, R29, R28, R27 ;  /* 0x0800001c1d1a7389 */ /* 0x000064000000001b */
[----:B01----:R-:W-:Y:S05]  /*bfa0*/  ENDCOLLECTIVE ;  /* 0x000000000000791b */ /* 0x003fea0003800000 */
.L_x_335:
[----:B------:R-:W-:Y:S01]  /*bfb0*/  MOV R10, R26 ;  /* 0x0000001a000a7202 */ /* 0x000fe20000000f00 */
[----:B------:R-:W-:Y:S06]  /*bfc0*/  BRA `(.L_x_336) ;  /* 0xffffff8800507947 */ /* 0x000fec000383ffff */
.L_x_81:
[----:B------:R-:W-:Y:S01]  /*bfd0*/  HFMA2 R28, -RZ, RZ, 0, 9.5367431640625e-07 ;  /* 0x00000010ff1c7431 */ /* 0x000fe200000001ff */
[----:B------:R-:W-:Y:S01]  /*bfe0*/  BSSY B1, `(.L_x_337) ;  /* 0x0000007000017945 */ /* 0x000fe20003800000 */
[----:B------:R-:W-:Y:S02]  /*bff0*/  MOV R29, R12 ;  /* 0x0000000c001d7202 */ /* 0x000fe40000000f00 */
[----:B------:R-:W-:Y:S02]  /*c000*/  MOV R27, 0x1f ;  /* 0x0000001f001b7802 */ /* 0x000fe40000000f00 */
[----:B------:R-:W-:-:S07]  /*c010*/  MOV R26, 0xffffffff ;  /* 0xffffffff001a7802 */ /* 0x000fce0000000f00 */
[----:B----4-:R-:W-:Y:S05]  /*c020*/  WARPSYNC.COLLECTIVE R26, `(.L_x_338) ;  /* 0x000000001a087348 */ /* 0x010fea0003c00000 */
[----:B------:R0:W1:Y:S02]  /*c030*/  SHFL.DOWN P0, R26, R29, R28, R27 ;  /* 0x0800001c1d1a7389 */ /* 0x000064000000001b */
[----:B01--4-:R-:W-:Y:S05]  /*c040*/  ENDCOLLECTIVE ;  /* 0x000000000000791b */ /* 0x013fea0003800000 */
.L_x_338:
[----:B------:R-:W-:Y:S05]  /*c050*/  BSYNC B1 ;  /* 0x0000000000017941 */ /* 0x000fea0003800000 */
.L_x_337:
[----:B------:R-:W-:Y:S02]  /*c060*/  IMAD.MOV.U32 R9, RZ, RZ, R26 ;  /* 0x000000ffff097224 */ /* 0x000fe400078e001a */
        /* <DEDUP_REMOVED lines=8> */
.L_x_339:
[----:B------:R-:W-:Y:S01]  /*c0f0*/  IMAD.MOV.U32 R29, RZ, RZ, R16 ;  /* 0x000000ffff1d7224 */ /* 0x000fe200078e0010 */
[----:B------:R-:W-:Y:S02]  /*c100*/  MOV R8, R26 ;  /* 0x0000001a00087202 */ /* 0x000fe40000000f00 */
[----:B------:R-:W-:-:S03]  /*c110*/  MOV R26, 0xffffffff ;  /* 0xffffffff001a7802 */ /* 0x000fc60000000f00 */
[----:B------:R-:W-:-:S07]  /*c120*/  FADD R8, R8, R15 ;  /* 0x0000000f08087221 */ /* 0x000fce0000000000 */
[----:B------:R-:W-:Y:S05]  /*c130*/  WARPSYNC.COLLECTIVE R26, `(.L_x_340) ;  /* 0x000000001a087348 */ /* 0x000fea0003c00000 */
[----:B------:R0:W1:Y:S02]  /*c140*/  SHFL.DOWN P0, R26, R29, R28, R27 ;  /* 0x0800001c1d1a7389 */ /* 0x000064000000001b */
[----:B01----:R-:W-:Y:S05]  /*c150*/  ENDCOLLECTIVE ;  /* 0x000000000000791b */ /* 0x003fea0003800000 */
.L_x_340:
        /* <DEDUP_REMOVED lines=8> */
.L_x_341:
[----:B------:R-:W-:Y:S01]  /*c1e0*/  MOV R29, R8 ;  /* 0x00000008001d7202 */ /* 0x000fe20000000f00 */
[----:B------:R-:W-:Y:S01]  /*c1f0*/  IMAD.MOV.U32 R10, RZ, RZ, R26 ;  /* 0x000000ffff0a7224 */ /* 0x000fe200078e001a */
[----:B------:R-:W-:-:S03]  /*c200*/  MOV R26, 0xffffffff ;  /* 0xffffffff001a7802 */ /* 0x000fc60000000f00 */
[----:B------:R-:W-:-:S07]  /*c210*/  FADD R10, R9, R10 ;  /* 0x0000000a090a7221 */ /* 0x000fce0000000000 */
[----:B------:R-:W-:Y:S05]  /*c220*/  WARPSYNC.COLLECTIVE R26, `(.L_x_342) ;  /* 0x000000001a087348 */ /* 0x000fea0003c00000 */
[----:B------:R0:W1:Y:S02]  /*c230*/  SHFL.DOWN P0, R26, R29, R28, R27 ;  /* 0x0800001c1d1a7389 */ /* 0x000064000000001b */
[----:B01----:R-:W-:Y:S05]  /*c240*/  ENDCOLLECTIVE ;  /* 0x000000000000791b */ /* 0x003fea0003800000 */
.L_x_342:
[----:B------:R-:W-:Y:S02]  /*c250*/  MOV R29, R11 ;  /* 0x0000000b001d7202 */ /* 0x000fe40000000f00 */
[----:B------:R-:W-:Y:S02]  /*c260*/  MOV R19, R26 ;  /* 0x0000001a00137202 */ /* 0x000fe40000000f00 */
[----:B------:R-:W-:-:S03]  /*c270*/  MOV R26, 0xffffffff ;  /* 0xffffffff001a7802 */ /* 0x000fc60000000f00 */
[----:B------:R-:W-:-:S07]  /*c280*/  FADD R19, R8, R19 ;  /* 0x0000001308137221 */ /* 0x000fce0000000000 */
[----:B------:R-:W-:Y:S05]  /*c290*/  WARPSYNC.COLLECTIVE R26, `(.L_x_343) ;  /* 0x000000001a087348 */ /* 0x000fea0003c00000 */
[----:B------:R0:W1:Y:S02]  /*c2a0*/  SHFL.DOWN P0, R26, R29, R28, R27 ;  /* 0x0800001c1d1a7389 */ /* 0x000064000000001b */
[----:B01----:R-:W-:Y:S05]  /*c2b0*/  ENDCOLLECTIVE ;  /* 0x000000000000791b */ /* 0x003fea0003800000 */
.L_x_343:
        /* <DEDUP_REMOVED lines=8> */
.L_x_344:
[----:B------:R-:W-:Y:S02]  /*c340*/  MOV R29, R19 ;  /* 0x00000013001d7202 */ /* 0x000fe40000000f00 */
[----:B------:R-:W-:Y:S01]  /*c350*/  MOV R21, R26 ;  /* 0x0000001a00157202 */ /* 0x000fe20000000f00 */
[----:B------:R-:W-:-:S04]  /*c360*/  IMAD.MOV.U32 R26, RZ, RZ, -0x1 ;  /* 0xffffffffff1a7424 */ /* 0x000fc800078e00ff */
[----:B------:R-:W-:-:S07]  /*c370*/  FADD R21, R10, R21 ;  /* 0x000000150a157221 */ /* 0x000fce0000000000 */
[----:B------:R-:W-:Y:S05]  /*c380*/  WARPSYNC.COLLECTIVE R26, `(.L_x_345) ;  /* 0x000000001a087348 */ /* 0x000fea0003c00000 */
[----:B------:R0:W1:Y:S02]  /*c390*/  SHFL.DOWN P0, R26, R29, R28, R27 ;  /* 0x0800001c1d1a7389 */ /* 0x000064000000001b */
[----:B01----:R-:W-:Y:S05]  /*c3a0*/  ENDCOLLECTIVE ;  /* 0x000000000000791b */ /* 0x003fea0003800000 */
.L_x_345:
[----:B------:R-:W-:Y:S02]  /*c3b0*/  MOV R29, R18 ;  /* 0x00000012001d7202 */ /* 0x000fe40000000f00 */
[----:B------:R-:W-:Y:S02]  /*c3c0*/  MOV R12, R26 ;  /* 0x0000001a000c7202 */ /* 0x000fe40000000f00 */
[----:B------:R-:W-:-:S03]  /*c3d0*/  MOV R26, 0xffffffff ;  /* 0xffffffff001a7802 */ /* 0x000fc60000000f00 */
[----:B------:R-:W-:-:S07]  /*c3e0*/  FADD R12, R19, R12 ;  /* 0x0000000c130c7221 */ /* 0x000fce0000000000 */
[----:B------:R-:W-:Y:S05]  /*c3f0*/  WARPSYNC.COLLECTIVE R26, `(.L_x_346) ;  /* 0x000000001a087348 */ /* 0x000fea0003c00000 */
[----:B------:R0:W1:Y:S02]  /*c400*/  SHFL.DOWN P0, R26, R29, R28, R27 ;  /* 0x0800001c1d1a7389 */ /* 0x000064000000001b */
[----:B01----:R-:W-:Y:S05]  /*c410*/  ENDCOLLECTIVE ;  /* 0x000000000000791b */ /* 0x003fea0003800000 */
.L_x_346:
        /* <DEDUP_REMOVED lines=8> */
.L_x_347:
[----:B------:R-:W-:Y:S02]  /*c4a0*/  MOV R29, R12 ;  /* 0x0000000c001d7202 */ /* 0x000fe40000000f00 */
[----:B------:R-:W-:Y:S02]  /*c4b0*/  MOV R8, R26 ;  /* 0x0000001a00087202 */ /* 0x000fe40000000f00 */
[----:B------:R-:W-:-:S03]  /*c4c0*/  MOV R26, 0xffffffff ;  /* 0xffffffff001a7802 */ /* 0x000fc60000000f00 */
[----:B------:R-:W-:-:S07]  /*c4d0*/  FADD R8, R21, R8 ;  /* 0x0000000815087221 */ /* 0x000fce0000000000 */
[----:B------:R-:W-:Y:S05]  /*c4e0*/  WARPSYNC.COLLECTIVE R26, `(.L_x_348) ;  /* 0x000000001a087348 */ /* 0x000fea0003c00000 */
[----:B------:R0:W1:Y:S02]  /*c4f0*/  SHFL.DOWN P0, R26, R29, R28, R27 ;  /* 0x0800001c1d1a7389 */ /* 0x000064000000001b */
[----:B01----:R-:W-:Y:S05]  /*c500*/  ENDCOLLECTIVE ;  /* 0x000000000000791b */ /* 0x003fea0003800000 */
.L_x_348:
[----:B------:R-:W-:Y:S01]  /*c510*/  IMAD.MOV.U32 R29, RZ, RZ, R15 ;  /* 0x000000ffff1d7224 */ /* 0x000fe200078e000f */
[----:B------:R-:W-:Y:S02]  /*c520*/  MOV R9, R26 ;  /* 0x0000001a00097202 */ /* 0x000fe40000000f00 */
[----:B------:R-:W-:-:S03]  /*c530*/  MOV R26, 0xffffffff ;  /* 0xffffffff001a7802 */ /* 0x000fc60000000f00 */
[----:B------:R-:W-:-:S07]  /*c540*/  FADD R9, R12, R9 ;  /* 0x000000090c097221 */ /* 0x000fce0000000000 */
[----:B------:R-:W-:Y:S05]  /*c550*/  WARPSYNC.COLLECTIVE R26, `(.L_x_349) ;  /* 0x000000001a087348 */ /* 0x000fea0003c00000 */
[----:B------:R0:W1:Y:S02]  /*c560*/  SHFL.DOWN P0, R26, R29, R28, R27 ;  /* 0x0800001c1d1a7389 */ /* 0x000064000000001b */
[----:B01----:R-:W-:Y:S05]  /*c570*/  ENDCOLLECTIVE ;  /* 0x000000000000791b */ /* 0x003fea0003800000 */
.L_x_349:
        /* <DEDUP_REMOVED lines=8> */
.L_x_350:
[----:B------:R-:W-:Y:S01]  /*c600*/  MOV R29, R9 ;  /* 0x00000009001d7202 */ /* 0x000fe20000000f00 */
[----:B------:R-:W-:Y:S01]  /*c610*/  IMAD.MOV.U32 R11, RZ, RZ, R26 ;  /* 0x000000ffff0b7224 */ /* 0x000fe200078e001a */
[----:B------:R-:W-:-:S03]  /*c620*/  MOV R26, 0xffffffff ;  /* 0xffffffff001a7802 */ /* 0x000fc60000000f00 */
[----:B------:R-:W-:-:S07]  /*c630*/  FADD R11, R8, R11 ;  /* 0x0000000b080b7221 */ /* 0x000fce0000000000 */
[----:B------:R-:W-:Y:S05]  /*c640*/  WARPSYNC.COLLECTIVE R26, `(.L_x_351) ;  /* 0x000000001a087348 */ /* 0x000fea0003c00000 */
[----:B------:R0:W1:Y:S02]  /*c650*/  SHFL.DOWN P0, R26, R29, R28, R27 ;  /* 0x0800001c1d1a7389 */ /* 0x000064000000001b */
[----:B01----:R-:W-:Y:S05]  /*c660*/  ENDCOLLECTIVE ;  /* 0x000000000000791b */ /* 0x003fea0003800000 */
.L_x_351:
[----:B------:R-:W-:Y:S02]  /*c670*/  MOV R29, R16 ;  /* 0x00000010001d7202 */ /* 0x000fe40000000f00 */
[----:B------:R-:W-:Y:S02]  /*c680*/  MOV R10, R26 ;  /* 0x0000001a000a7202 */ /* 0x000fe40000000f00 */
[----:B------:R-:W-:-:S03]  /*c690*/  MOV R26, 0xffffffff ;  /* 0xffffffff001a7802 */ /* 0x000fc60000000f00 */
[----:B------:R-:W-:-:S07]  /*c6a0*/  FADD R10, R9, R10 ;  /* 0x0000000a090a7221 */ /* 0x000fce0000000000 */
[----:B------:R-:W-:Y:S05]  /*c6b0*/  WARPSYNC.COLLECTIVE R26, `(.L_x_352) ;  /* 0x000000001a087348 */ /* 0x000fea0003c00000 */
[----:B------:R0:W1:Y:S02]  /*c6c0*/  SHFL.DOWN P0, R26, R29, R28, R27 ;  /* 0x0800001c1d1a7389 */ /* 0x000064000000001b */
[----:B01----:R-:W-:Y:S05]  /*c6d0*/  ENDCOLLECTIVE ;  /* 0x000000000000791b */ /* 0x003fea0003800000 */
.L_x_352:
[----:B------:R-:W-:Y:S01]  /*c6e0*/  IMAD.MOV.U32 R19, RZ, RZ, R26 ;  /* 0x000000ffff137224 */ /* 0x000fe200078e001a */
[----:B------:R-:W-:Y:S06]  /*c6f0*/  BRA `(.L_x_353) ;  /* 0xffffff8400887947 */ /* 0x000fec000383ffff */
.L_x_88:
        /* <DEDUP_REMOVED lines=8> */
.L_x_355:
[----:B------:R-:W-:Y:S05]  /*c780*/  BSYNC B1 ;  /* 0x0000000000017941 */ /* 0x000fea0003800000 */
.L_x_354:
[----:B------:R-:W-:Y:S01]  /*c790*/  MOV R24, R26 ;  /* 0x0000001a00187202 */ /* 0x000fe20000000f00 */
[----:B------:R-:W-:Y:S01]  /*c7a0*/  HFMA2 R28, -RZ, RZ, 0, 9.5367431640625e-07 ;  /* 0x00000010ff1c7431 */ /* 0x000fe200000001ff */
[----:B------:R-:W-:Y:S01]  /*c7b0*/  MOV R26, 0xffffffff ;  /* 0xffffffff001a7802 */ /* 0x000fe20000000f00 */
[----:B------:R-:W-:Y:S01]  /*c7c0*/  IMAD.MOV.U32 R29, RZ, RZ, R9 ;  /* 0x000000ffff1d7224 */ /* 0x000fe200078e0009 */
[----:B------:R-:W-:Y:S01]  /*c7d0*/  MOV R27, 0x1f ;  /* 0x0000001f001b7802 */ /* 0x000fe20000000f00 */
[----:B------:R-:W-:-:S07]  /*c7e0*/  FADD R24, R24, R8 ;  /* 0x0000000818187221 */ /* 0x000fce0000000000 */
[----:B------:R-:W-:Y:S05]  /*c7f0*/  WARPSYNC.COLLECTIVE R26, `(.L_x_356) ;  /* 0x000000001a087348 */ /* 0x000fea0003c00000 */
[----:B------:R0:W1:Y:S02]  /*c800*/  SHFL.DOWN P0, R26, R29, R28, R27 ;  /* 0x0800001c1d1a7389 */ /* 0x000064000000001b */
[----:B01----:R-:W-:Y:S05]  /*c810*/  ENDCOLLECTIVE ;  /* 0x000000000000791b */ /* 0x003fea0003800000 */
.L_x_356:
[----:B------:R-:W-:Y:S02]  /*c820*/  MOV R29, R25 ;  /* 0x00000019001d7202 */ /* 0x000fe40000000f00 */
[----:B------:R-:W-:Y:S01]  /*c830*/  MOV R22, R26 ;  /* 0x0000001a00167202 */ /* 0x000fe20000000f00 */
[----:B------:R-:W-:-:S04]  /*c840*/  IMAD.MOV.U32 R26, RZ, RZ, -0x1 ;  /* 0xffffffffff1a7424 */ /* 0x000fc800078e00ff */
[----:B------:R-:W-:-:S07]  /*c850*/  FADD R22, R22, R9 ;  /* 0x0000000916167221 */ /* 0x000fce0000000000 */
[----:B------:R-:W-:Y:S05]  /*c860*/  WARPSYNC.COLLECTIVE R26, `(.L_x_357) ;  /* 0x000000001a087348 */ /* 0x000fea0003c00000 */
[----:B------:R0:W1:Y:S02]  /*c870*/  SHFL.DOWN P0, R26, R29, R28, R27 ;  /* 0x0800001c1d1a7389 */ /* 0x000064000000001b */
[----:B01----:R-:W-:Y:S05]  /*c880*/  ENDCOLLECTIVE ;  /* 0x000000000000791b */ /* 0x003fea0003800000 */
.L_x_357:
[----:B------:R-:W-:Y:S02]  /*c890*/  MOV R29, R14 ;  /* 0x0000000e001d7202 */ /* 0x000fe40000000f00 */
[----:B------:R-:W-:Y:S02]  /*c8a0*/  MOV R20, R26 ;  /* 0x0000001a00147202 */ /* 0x000fe40000000f00 */
[----:B------:R-:W-:-:S03]  /*c8b0*/  MOV R26, 0xffffffff ;  /* 0xffffffff001a7802 */ /* 0x000fc60000000f00 */
[----:B------:R-:W-:-:S07]  /*c8c0*/  FADD R20, R20, R25 ;  /* 0x0000001914147221 */ /* 0x000fce0000000000 */
[----:B------:R-:W-:Y:S05]  /*c8d0*/  WARPSYNC.COLLECTIVE R26, `(.L_x_358) ;  /* 0x000000001a087348 */ /* 0x000fea0003c00000 */
[----:B------:R0:W1:Y:S02]  /*c8e0*/  SHFL.DOWN P0, R26, R29, R28, R27 ;  /* 0x0800001c1d1a7389 */ /* 0x000064000000001b */
[----:B01----:R-:W-:Y:S05]  /*c8f0*/  ENDCOLLECTIVE ;  /* 0x000000000000791b */ /* 0x003fea0003800000 */
.L_x_358:
[----:B------:R-:W-:Y:S02]  /*c900*/  MOV R29, R12 ;  /* 0x0000000c001d7202 */ /* 0x000fe40000000f00 */
[----:B------:R-:W-:Y:S01]  /*c910*/  MOV R18, R26 ;  /* 0x0000001a00127202 */ /* 0x000fe20000000f00 */
[----:B------:R-:W-:-:S04]  /*c920*/  IMAD.MOV.U32 R26, RZ, RZ, -0x1 ;  /* 0xffffffffff1a7424 */ /* 0x000fc800078e00ff */
[----:B------:R-:W-:-:S07]  /*c930*/  FADD R18, R18, R14 ;  /* 0x0000000e12127221 */ /* 0x000fce0000000000 */
[----:B------:R-:W-:Y:S05]  /*c940*/  WARPSYNC.COLLECTIVE R26, `(.L_x_359) ;  /* 0x000000001a087348 */ /* 0x000fea0003c00000 */
[----:B------:R0:W1:Y:S02]  /*c950*/  SHFL.DOWN P0, R26, R29, R28, R27 ;  /* 0x0800001c1d1a7389 */ /* 0x000064000000001b */
[----:B01----:R-:W-:Y:S05]  /*c960*/  ENDCOLLECTIVE ;  /* 0x000000000000791b */ /* 0x003fea0003800000 */
.L_x_359:
[----:B------:R-:W-:Y:S02]  /*c970*/  MOV R29, R10 ;  /* 0x0000000a001d7202 */ /* 0x000fe40000000f00 */
[----:B------:R-:W-:Y:S02]  /*c980*/  MOV R23, R26 ;  /* 0x0000001a00177202 */ /* 0x000fe40000000f00 */
[----:B------:R-:W-:-:S03]  /*c990*/  MOV R26, 0xffffffff ;  /* 0xffffffff001a7802 */ /* 0x000fc60000000f00 */
[----:B------:R-:W-:-:S07]  /*c9a0*/  FADD R16, R23, R12 ;  /* 0x0000000c17107221 */ /* 0x000fce0000000000 */
[----:B------:R-:W-:Y:S05]  /*c9b0*/  WARPSYNC.COLLECTIVE R26, `(.L_x_360) ;  /* 0x000000001a087348 */ /* 0x000fea0003c00000 */
[----:B------:R0:W1:Y:S02]  /*c9c0*/  SHFL.DOWN P0, R26, R29, R28, R27 ;  /* 0x0800001c1d1a7389 */ /* 0x000064000000001b */
[----:B01----:R-:W-:Y:S05]  /*c9d0*/  ENDCOLLECTIVE ;  /* 0x000000000000791b */ /* 0x003fea0003800000 */
.L_x_360:
[----:B------:R-:W-:Y:S02]  /*c9e0*/  MOV R29, R13 ;  /* 0x0000000d001d7202 */ /* 0x000fe40000000f00 */
[----:B------:R-:W-:Y:S01]  /*c9f0*/  MOV R21, R26 ;  /* 0x0000001a00157202 */ /* 0x000fe20000000f00 */
[----:B------:R-:W-:-:S04]  /*ca00*/  IMAD.MOV.U32 R26, RZ, RZ, -0x1 ;  /* 0xffffffffff1a7424 */ /* 0x000fc800078e00ff */
[----:B------:R-:W-:-:S07]  /*ca10*/  FADD R14, R21, R10 ;  /* 0x0000000a150e7221 */ /* 0x000fce0000000000 */
[----:B------:R-:W-:Y:S05]  /*ca20*/  WARPSYNC.COLLECTIVE R26, `(.L_x_361) ;  /* 0x000000001a087348 */ /* 0x000fea0003c00000 */
[----:B------:R0:W1:Y:S02]  /*ca30*/  SHFL.DOWN P0, R26, R29, R28, R27 ;  /* 0x0800001c1d1a7389 */ /* 0x000064000000001b */
[----:B01----:R-:W-:Y:S05]  /*ca40*/  ENDCOLLECTIVE ;  /* 0x000000000000791b */ /* 0x003fea0003800000 */
.L_x_361:
[----:B------:R-:W-:Y:S02]  /*ca50*/  MOV R29, R11 ;  /* 0x0000000b001d7202 */ /* 0x000fe40000000f00 */
[----:B------:R-:W-:Y:S02]  /*ca60*/  MOV R19, R26 ;  /* 0x0000001a00137202 */ /* 0x000fe40000000f00 */
[----:B------:R-:W-:-:S03]  /*ca70*/  MOV R26, 0xffffffff ;  /* 0xffffffff001a7802 */ /* 0x000fc60000000f00 */
[----:B------:R-:W-:-:S07]  /*ca80*/  FADD R12, R19, R13 ;  /* 0x0000000d130c7221 */ /* 0x000fce0000000000 */
[----:B------:R-:W-:Y:S05]  /*ca90*/  WARPSYNC.COLLECTIVE R26, `(.L_x_362) ;  /* 0x000000001a087348 */ /* 0x000fea0003c00000 */
[----:B------:R0:W1:Y:S02]  /*caa0*/  SHFL.DOWN P0, R26, R29, R28, R27 ;  /* 0x0800001c1d1a7389 */ /* 0x000064000000001b */
[----:B01----:R-:W-:Y:S05]  /*cab0*/  ENDCOLLECTIVE ;  /* 0x000000000000791b */ /* 0x003fea0003800000 */
.L_x_362:
[----:B------:R-:W-:Y:S02]  /*cac0*/  MOV R29, R15 ;  /* 0x0000000f001d7202 */ /* 0x000fe40000000f00 */
[----:B------:R-:W-:Y:S01]  /*cad0*/  MOV R17, R26 ;  /* 0x0000001a00117202 */ /* 0x000fe20000000f00 */
[----:B------:R-:W-:-:S04]  /*cae0*/  IMAD.MOV.U32 R26, RZ, RZ, -0x1 ;  /* 0xffffffffff1a7424 */ /* 0x000fc800078e00ff */
[----:B------:R-:W-:-:S07]  /*caf0*/  FADD R10, R17, R11 ;  /* 0x0000000b110a7221 */ /* 0x000fce0000000000 */
[----:B------:R-:W-:Y:S05]  /*cb00*/  WARPSYNC.COLLECTIVE R26, `(.L_x_363) ;  /* 0x000000001a087348 */ /* 0x000fea0003c00000 */
[----:B------:R0:W1:Y:S02]  /*cb10*/  SHFL.DOWN P0, R26, R29, R28, R27 ;  /* 0x0800001c1d1a7389 */ /* 0x000064000000001b */
[----:B01----:R-:W-:Y:S05]  /*cb20*/  ENDCOLLECTIVE ;  /* 0x000000000000791b */ /* 0x003fea0003800000 */
.L_x_363:
        /* <DEDUP_REMOVED lines=8> */
.L_x_364:
[----:B------:R-:W-:Y:S01]  /*cbb0*/  IMAD.MOV.U32 R29, RZ, RZ, R22 ;  /* 0x000000ffff1d7224 */ /* 0x000fe200078e0016 */
[----:B------:R-:W-:Y:S02]  /*cbc0*/  MOV R25, R26 ;  /* 0x0000001a00197202 */ /* 0x000fe40000000f00 */
[----:B------:R-:W-:-:S03]  /*cbd0*/  MOV R26, 0xffffffff ;  /* 0xffffffff001a7802 */ /* 0x000fc60000000f00 */
[----:B------:R-:W-:-:S07]  /*cbe0*/  FADD R25, R24, R25 ;  /* 0x0000001918197221 */ /* 0x000fce0000000000 */
[----:B------:R-:W-:Y:S05]  /*cbf0*/  WARPSYNC.COLLECTIVE R26, `(.L_x_365) ;  /* 0x000000001a087348 */ /* 0x000fea0003c00000 */
[----:B------:R0:W1:Y:S02]  /*cc00*/  SHFL.DOWN P0, R26, R29, R28, R27 ;  /* 0x0800001c1d1a7389 */ /* 0x000064000000001b */
[----:B01----:R-:W-:Y:S05]  /*cc10*/  ENDCOLLECTIVE ;  /* 0x000000000000791b */ /* 0x003fea0003800000 */
.L_x_365:
[----:B------:R-:W-:Y:S02]  /*cc20*/  MOV R29, R20 ;  /* 0x00000014001d7202 */ /* 0x000fe40000000f00 */
[----:B------:R-:W-:Y:S02]  /*cc30*/  MOV R23, R26 ;  /* 0x0000001a00177202 */ /* 0x000fe40000000f00 */
[----:B------:R-:W-:-:S03]  /*cc40*/  MOV R26, 0xffffffff ;  /* 0xffffffff001a7802 */ /* 0x000fc60000000f00 */
[----:B------:R-:W-:-:S07]  /*cc50*/  FADD R23, R22, R23 ;  /* 0x0000001716177221 */ /* 0x000fce0000000000 */
[----:B------:R-:W-:Y:S05]  /*cc60*/  WARPSYNC.COLLECTIVE R26, `(.L_x_366) ;  /* 0x000000001a087348 */ /* 0x000fea0003c00000 */
[----:B------:R0:W1:Y:S02]  /*cc70*/  SHFL.DOWN P0, R26, R29, R28, R27 ;  /* 0x0800001c1d1a7389 */ /* 0x000064000000001b */
[----:B01----:R-:W-:Y:S05]  /*cc80*/  ENDCOLLECTIVE ;  /* 0x000000000000791b */ /* 0x003fea0003800000 */
.L_x_366:
[----:B------:R-:W-:Y:S01]  /*cc90*/  IMAD.MOV.U32 R29, RZ, RZ, R18 ;  /* 0x000000ffff1d7224 */ /* 0x000fe200078e0012 */
[----:B------:R-:W-:Y:S02]  /*cca0*/  MOV R21, R26 ;  /* 0x0000001a00157202 */ /* 0x000fe40000000f00 */
[----:B------:R-:W-:-:S03]  /*ccb0*/  MOV R26, 0xffffffff ;  /* 0xffffffff001a7802 */ /* 0x000fc60000000f00 */
[----:B------:R-:W-:-:S07]  /*ccc0*/  FADD R21, R20, R21 ;  /* 0x0000001514157221 */ /* 0x000fce0000000000 */
[----:B------:R-:W-:Y:S05]  /*ccd0*/  WARPSYNC.COLLECTIVE R26, `(.L_x_367) ;  /* 0x000000001a087348 */ /* 0x000fea0003c00000 */
[----:B------:R0:W1:Y:S02]  /*cce0*/  SHFL.DOWN P0, R26, R29, R28, R27 ;  /* 0x0800001c1d1a7389 */ /* 0x000064000000001b */
[----:B01----:R-:W-:Y:S05]  /*ccf0*/  ENDCOLLECTIVE ;  /* 0x000000000000791b */ /* 0x003fea0003800000 */
.L_x_367:
[----:B------:R-:W-:Y:S02]  /*cd00*/  MOV R29, R16 ;  /* 0x00000010001d7202 */ /* 0x000fe40000000f00 */
[----:B------:R-:W-:Y:S02]  /*cd10*/  MOV R19, R26 ;  /* 0x0000001a00137202 */ /* 0x000fe40000000f00 */
[----:B------:R-:W-:-:S03]  /*cd20*/  MOV R26, 0xffffffff ;  /* 0xffffffff001a7802 */ /* 0x000fc60000000f00 */
[----:B------:R-:W-:-:S07]  /*cd30*/  FADD R19, R18, R19 ;  /* 0x0000001312137221 */ /* 0x000fce0000000000 */
[----:B------:R-:W-:Y:S05]  /*cd40*/  WARPSYNC.COLLECTIVE R26, `(.L_x_368) ;  /* 0x000000001a087348 */ /* 0x000fea0003c00000 */
[----:B------:R0:W1:Y:S02]  /*cd50*/  SHFL.DOWN P0, R26, R29, R28, R27 ;  /* 0x0800001c1d1a7389 */ /* 0x000064000000001b */
[----:B01----:R-:W-:Y:S05]  /*cd60*/  ENDCOLLECTIVE ;  /* 0x000000000000791b */ /* 0x003fea0003800000 */
.L_x_368:
[----:B------:R-:W-:Y:S01]  /*cd70*/  IMAD.MOV.U32 R29, RZ, RZ, R14 ;  /* 0x000000ffff1d7224 */ /* 0x000fe200078e000e */
[----:B------:R-:W-:Y:S02]  /*cd80*/  MOV R17, R26 ;  /* 0x0000001a00117202 */ /* 0x000fe40000000f00 */
[----:B------:R-:W-:-:S03]  /*cd90*/  MOV R26, 0xffffffff ;  /* 0xffffffff001a7802 */ /* 0x000fc60000000f00 */
[----:B------:R-:W-:-:S07]  /*cda0*/  FADD R17, R16, R17 ;  /* 0x0000001110117221 */ /* 0x000fce0000000000 */
[----:B------:R-:W-:Y:S05]  /*cdb0*/  WARPSYNC.COLLECTIVE R26, `(.L_x_369) ;  /* 0x000000001a087348 */ /* 0x000fea0003c00000 */
[----:B------:R0:W1:Y:S02]  /*cdc0*/  SHFL.DOWN P0, R26, R29, R28, R27 ;  /* 0x0800001c1d1a7389 */ /* 0x000064000000001b */
[----:B01----:R-:W-:Y:S05]  /*cdd0*/  ENDCOLLECTIVE ;  /* 0x000000000000791b */ /* 0x003fea0003800000 */
.L_x_369:
[----:B------:R-:W-:Y:S02]  /*cde0*/  MOV R29, R12 ;  /* 0x0000000c001d7202 */ /* 0x000fe40000000f00 */
[----:B------:R-:W-:Y:S02]  /*cdf0*/  MOV R13, R26 ;  /* 0x0000001a000d7202 */ /* 0x000fe40000000f00 */
[----:B------:R-:W-:-:S03]  /*ce00*/  MOV R26, 0xffffffff ;  /* 0xffffffff001a7802 */ /* 0x000fc60000000f00 */
[----:B------:R-:W-:-:S07]  /*ce10*/  FADD R13, R14, R13 ;  /* 0x0000000d0e0d7221 */ /* 0x000fce0000000000 */
[----:B------:R-:W-:Y:S05]  /*ce20*/  WARPSYNC.COLLECTIVE R26, `(.L_x_370) ;  /* 0x000000001a087348 */ /* 0x000fea0003c00000 */
[----:B------:R0:W1:Y:S02]  /*ce30*/  SHFL.DOWN P0, R26, R29, R28, R27 ;  /* 0x0800001c1d1a7389 */ /* 0x000064000000001b */
[----:B01----:R-:W-:Y:S05]  /*ce40*/  ENDCOLLECTIVE ;  /* 0x000000000000791b */ /* 0x003fea0003800000 */
.L_x_370:
[----:B------:R-:W-:Y:S01]  /*ce50*/  IMAD.MOV.U32 R29, RZ, RZ, R10 ;  /* 0x000000ffff1d7224 */ /* 0x000fe200078e000a */
[----:B------:R-:W-:Y:S02]  /*ce60*/  MOV R11, R26 ;  /* 0x0000001a000b7202 */ /* 0x000fe40000000f00 */
[----:B------:R-:W-:-:S03]  /*ce70*/  MOV R26, 0xffffffff ;  /* 0xffffffff001a7802 */ /* 0x000fc60000000f00 */
[----:B------:R-:W-:-:S07]  /*ce80*/  FADD R11, R12, R11 ;  /* 0x0000000b0c0b7221 */ /* 0x000fce0000000000 */
[----:B------:R-:W-:Y:S05]  /*ce90*/  WARPSYNC.COLLECTIVE R26, `(.L_x_371) ;  /* 0x000000001a087348 */ /* 0x000fea0003c00000 */
[----:B------:R0:W1:Y:S02]  /*cea0*/  SHFL.DOWN P0, R26, R29, R28, R27 ;  /* 0x0800001c1d1a7389 */ /* 0x000064000000001b */
[----:B01----:R-:W-:Y:S05]  /*ceb0*/  ENDCOLLECTIVE ;  /* 0x000000000000791b */ /* 0x003fea0003800000 */
.L_x_371:
[----:B------:R-:W-:Y:S02]  /*cec0*/  MOV R29, R8 ;  /* 0x00000008001d7202 */ /* 0x000fe40000000f00 */
[----:B------:R-:W-:Y:S02]  /*ced0*/  MOV R9, R26 ;  /* 0x0000001a00097202 */ /* 0x000fe40000000f00 */
[----:B------:R-:W-:-:S03]  /*cee0*/  MOV R26, 0xffffffff ;  /* 0xffffffff001a7802 */ /* 0x000fc60000000f00 */
[----:B------:R-:W-:-:S07]  /*cef0*/  FADD R9, R10, R9 ;  /* 0x000000090a097221 */ /* 0x000fce0000000000 */
[----:B------:R-:W-:Y:S05]  /*cf00*/  WARPSYNC.COLLECTIVE R26, `(.L_x_372) ;  /* 0x000000001a087348 */ /* 0x000fea0003c00000 */
[----:B------:R0:W1:Y:S02]  /*cf10*/  SHFL.DOWN P0, R26, R29, R28, R27 ;  /* 0x0800001c1d1a7389 */ /* 0x000064000000001b */
[----:B01----:R-:W-:Y:S05]  /*cf20*/  ENDCOLLECTIVE ;  /* 0x000000000000791b */ /* 0x003fea0003800000 */
.L_x_372:
        /* <DEDUP_REMOVED lines=8> */
.L_x_373:
[----:B------:R-:W-:Y:S02]  /*cfb0*/  MOV R29, R23 ;  /* 0x00000017001d7202 */ /* 0x000fe40000000f00 */
[----:B------:R-:W-:Y:S02]  /*cfc0*/  MOV R10, R26 ;  /* 0x0000001a000a7202 */ /* 0x000fe40000000f00 */
[----:B------:R-:W-:-:S03]  /*cfd0*/  MOV R26, 0xffffffff ;  /* 0xffffffff001a7802 */ /* 0x000fc60000000f00 */
[----:B------:R-:W-:-:S07]  /*cfe0*/  FADD R10, R25, R10 ;  /* 0x0000000a190a7221 */ /* 0x000fce0000000000 */
[----:B------:R-:W-:Y:S05]  /*cff0*/  WARPSYNC.COLLECTIVE R26, `(.L_x_374) ;  /* 0x000000001a087348 */ /* 0x000fea0003c00000 */
[----:B------:R0:W1:Y:S02]  /*d000*/  SHFL.DOWN P0, R26, R29, R28, R27 ;  /* 0x0800001c1d1a7389 */ /* 0x000064000000001b */
[----:B01----:R-:W-:Y:S05]  /*d010*/  ENDCOLLECTIVE ;  /* 0x000000000000791b */ /* 0x003fea0003800000 */
.L_x_374:
[----:B------:R-:W-:Y:S01]  /*d020*/  MOV R29, R21 ;  /* 0x00000015001d7202 */ /* 0x000fe20000000f00 */
[----:B------:R-:W-:Y:S01]  /*d030*/  IMAD.MOV.U32 R24, RZ, RZ, R26 ;  /* 0x000000ffff187224 */ /* 0x000fe200078e001a */
[----:B------:R-:W-:-:S03]  /*d040*/  MOV R26, 0xffffffff ;  /* 0xffffffff001a7802 */ /* 0x000fc60000000f00 */
[----:B------:R-:W-:-:S07]  /*d050*/  FADD R24, R23, R24 ;  /* 0x0000001817187221 */ /* 0x000fce0000000000 */
[----:B------:R-:W-:Y:S05]  /*d060*/  WARPSYNC.COLLECTIVE R26, `(.L_x_375) ;  /* 0x000000001a087348 */ /* 0x000fea0003c00000 */
[----:B------:R0:W1:Y:S02]  /*d070*/  SHFL.DOWN P0, R26, R29, R28, R27 ;  /* 0x0800001c1d1a7389 */ /* 0x000064000000001b */
[----:B01----:R-:W-:Y:S05]  /*d080*/  ENDCOLLECTIVE ;  /* 0x000000000000791b */ /* 0x003fea0003800000 */
.L_x_375:
[----:B------:R-:W-:Y:S02]  /*d090*/  MOV R29, R19 ;  /* 0x00000013001d7202 */ /* 0x000fe40000000f00 */
[----:B------:R-:W-:Y:S02]  /*d0a0*/  MOV R12, R26 ;  /* 0x0000001a000c7202 */ /* 0x000fe40000000f00 */
[----:B------:R-:W-:-:S03]  /*d0b0*/  MOV R26, 0xffffffff ;  /* 0xffffffff001a7802 */ /* 0x000fc60000000f00 */
[----:B------:R-:W-:-:S07]  /*d0c0*/  FADD R12, R21, R12 ;  /* 0x0000000c150c7221 */ /* 0x000fce0000000000 */
[----:B------:R-:W-:Y:S05]  /*d0d0*/  WARPSYNC.COLLECTIVE R26, `(.L_x_376) ;  /* 0x000000001a087348 */ /* 0x000fea0003c00000 */
[----:B------:R0:W1:Y:S02]  /*d0e0*/  SHFL.DOWN P0, R26, R29, R28, R27 ;  /* 0x0800001c1d1a7389 */ /* 0x000064000000001b */
[----:B01----:R-:W-:Y:S05]  /*d0f0*/  ENDCOLLECTIVE ;  /* 0x000000000000791b */ /* 0x003fea0003800000 */
.L_x_376:
[----:B------:R-:W-:Y:S01]  /*d100*/  MOV R29, R17 ;  /* 0x00000011001d7202 */ /* 0x000fe20000000f00 */
[----:B------:R-:W-:Y:S01]  /*d110*/  IMAD.MOV.U32 R22, RZ, RZ, R26 ;  /* 0x000000ffff167224 */ /* 0x000fe200078e001a */
[----:B------:R-:W-:-:S03]  /*d120*/  MOV R26, 0xffffffff ;  /* 0xffffffff001a7802 */ /* 0x000fc60000000f00 */
[----:B------:R-:W-:-:S07]  /*d130*/  FADD R22, R19, R22 ;  /* 0x0000001613167221 */ /* 0x000fce0000000000 */
[----:B------:R-:W-:Y:S05]  /*d140*/  WARPSYNC.COLLECTIVE R26, `(.L_x_377) ;  /* 0x000000001a087348 */ /* 0x000fea0003c00000 */
[----:B------:R0:W1:Y:S02]  /*d150*/  SHFL.DOWN P0, R26, R29, R28, R27 ;  /* 0x0800001c1d1a7389 */ /* 0x000064000000001b */
[----:B01----:R-:W-:Y:S05]  /*d160*/  ENDCOLLECTIVE ;  /* 0x000000000000791b */ /* 0x003fea0003800000 */
.L_x_377:
[----:B------:R-:W-:Y:S02]  /*d170*/  MOV R29, R13 ;  /* 0x0000000d001d7202 */ /* 0x000fe40000000f00 */
[----:B------:R-:W-:Y:S02]  /*d180*/  MOV R14, R26 ;  /* 0x0000001a000e7202 */ /* 0x000fe40000000f00 */
[----:B------:R-:W-:-:S03]  /*d190*/  MOV R26, 0xffffffff ;  /* 0xffffffff001a7802 */ /* 0x000fc60000000f00 */
[----:B------:R-:W-:-:S07]  /*d1a0*/  FADD R14, R17, R14 ;  /* 0x0000000e110e7221 */ /* 0x000fce0000000000 */
[----:B------:R-:W-:Y:S05]  /*d1b0*/  WARPSYNC.COLLECTIVE R26, `(.L_x_378) ;  /* 0x000000001a087348 */ /* 0x000fea0003c00000 */
[----:B------:R0:W1:Y:S02]  /*d1c0*/  SHFL.DOWN P0, R26, R29, R28, R27 ;  /* 0x0800001c1d1a7389 */ /* 0x000064000000001b */
[----:B01----:R-:W-:Y:S05]  /*d1d0*/  ENDCOLLECTIVE ;  /* 0x000000000000791b */ /* 0x003fea0003800000 */
.L_x_378:
[----:B------:R-:W-:Y:S01]  /*d1e0*/  MOV R29, R11 ;  /* 0x0000000b001d7202 */ /* 0x000fe20000000f00 */
[----:B------:R-:W-:Y:S01]  /*d1f0*/  IMAD.MOV.U32 R20, RZ, RZ, R26 ;  /* 0x000000ffff147224 */ /* 0x000fe200078e001a */
[----:B------:R-:W-:-:S03]  /*d200*/  MOV R26, 0xffffffff ;  /* 0xffffffff001a7802 */ /* 0x000fc60000000f00 */
[----:B------:R-:W-:-:S07]  /*d210*/  FADD R20, R13, R20 ;  /* 0x000000140d147221 */ /* 0x000fce0000000000 */
[----:B------:R-:W-:Y:S05]  /*d220*/  WARPSYNC.COLLECTIVE R26, `(.L_x_379) ;  /* 0x000000001a087348 */ /* 0x000fea0003c00000 */
[----:B------:R0:W1:Y:S02]  /*d230*/  SHFL.DOWN P0, R26, R29, R28, R27 ;  /* 0x0800001c1d1a7389 */ /* 0x000064000000001b */
[----:B01----:R-:W-:Y:S05]  /*d240*/  ENDCOLLECTIVE ;  /* 0x000000000000791b */ /* 0x003fea0003800000 */
.L_x_379:
[----:B------:R-:W-:Y:S02]  /*d250*/  MOV R29, R9 ;  /* 0x00000009001d7202 */ /* 0x000fe40000000f00 */
[----:B------:R-:W-:Y:S02]  /*d260*/  MOV R16, R26 ;  /* 0x0000001a00107202 */ /* 0x000fe40000000f00 */
[----:B------:R-:W-:-:S03]  /*d270*/  MOV R26, 0xffffffff ;  /* 0xffffffff001a7802 */ /* 0x000fc60000000f00 */
[----:B------:R-:W-:-:S07]  /*d280*/  FADD R19, R11, R16 ;  /* 0x000000100b137221 */ /* 0x000fce0000000000 */
[----:B------:R-:W-:Y:S05]  /*d290*/  WARPSYNC.COLLECTIVE R26, `(.L_x_380) ;  /* 0x000000001a087348 */ /* 0x000fea0003c00000 */
[----:B------:R0:W1:Y:S02]  /*d2a0*/  SHFL.DOWN P0, R26, R29, R28, R27 ;  /* 0x0800001c1d1a7389 */ /* 0x000064000000001b */
[----:B01----:R-:W-:Y:S05]  /*d2b0*/  ENDCOLLECTIVE ;  /* 0x000000000000791b */ /* 0x003fea0003800000 */
.L_x_380:
[----:B------:R-:W-:Y:S01]  /*d2c0*/  MOV R29, R15 ;  /* 0x0000000f001d7202 */ /* 0x000fe20000000f00 */
[----:B------:R-:W-:Y:S01]  /*d2d0*/  IMAD.MOV.U32 R18, RZ, RZ, R26 ;  /* 0x000000ffff127224 */ /* 0x000fe200078e001a */
[----:B------:R-:W-:-:S03]  /*d2e0*/  MOV R26, 0xffffffff ;  /* 0xffffffff001a7802 */ /* 0x000fc60000000f00 */
[----:B------:R-:W-:-:S07]  /*d2f0*/  FADD R18, R9, R18 ;  /* 0x0000001209127221 */ /* 0x000fce0000000000 */
[----:B------:R-:W-:Y:S05]  /*d300*/  WARPSYNC.COLLECTIVE R26, `(.L_x_381) ;  /* 0x000000001a087348 */ /* 0x000fea0003c00000 */
[----:B------:R0:W1:Y:S02]  /*d310*/  SHFL.DOWN P0, R26, R29, R28, R27 ;  /* 0x0800001c1d1a7389 */ /* 0x000064000000001b */
[----:B01----:R-:W-:Y:S05]  /*d320*/  ENDCOLLECTIVE ;  /* 0x000000000000791b */ /* 0x003fea0003800000 */
.L_x_381:
[----:B------:R-:W-:Y:S01]  /*d330*/  HFMA2 R28, -RZ, RZ, 0, 1.1920928955078125e-07 ;  /* 0x00000002ff1c7431 */ /* 0x000fe200000001ff */
[----:B------:R-:W-:Y:S02]  /*d340*/  MOV R29, R10 ;  /* 0x0000000a001d7202 */ /* 0x000fe40000000f00 */
[----:B------:R-:W-:Y:S01]  /*d350*/  MOV R8, R26 ;  /* 0x0000001a00087202 */ /* 0x000fe20000000f00 */
[----:B------:R-:W-:-:S04]  /*d360*/  IMAD.MOV.U32 R26, RZ, RZ, -0x1 ;  /* 0xffffffffff1a7424 */ /* 0x000fc800078e00ff */
[----:B------:R-:W-:-:S07]  /*d370*/  FADD R8, R15, R8 ;  /* 0x000000080f087221 */ /* 0x000fce0000000000 */
[----:B------:R-:W-:Y:S05]  /*d380*/  WARPSYNC.COLLECTIVE R26, `(.L_x_382) ;  /* 0x000000001a087348 */ /* 0x000fea0003c00000 */
[----:B------:R0:W1:Y:S02]  /*d390*/  SHFL.DOWN P0, R26, R29, R28, R27 ;  /* 0x0800001c1d1a7389 */ /* 0x000064000000001b */
[----:B01----:R-:W-:Y:S05]  /*d3a0*/  ENDCOLLECTIVE ;  /* 0x000000000000791b */ /* 0x003fea0003800000 */
.L_x_382:
[----:B------:R-:W-:Y:S02]  /*d3b0*/  MOV R29, R24 ;  /* 0x00000018001d7202 */ /* 0x000fe40000000f00 */
[----:B------:R-:W-:Y:S02]  /*d3c0*/  MOV R9, R26 ;  /* 0x0000001a00097202 */ /* 0x000fe40000000f00 */
[----:B------:R-:W-:-:S03]  /*d3d0*/  MOV R26, 0xffffffff ;  /* 0xffffffff001a7802 */ /* 0x000fc60000000f00 */
[----:B------:R-:W-:-:S07]  /*d3e0*/  FADD R9, R10, R9 ;  /* 0x000000090a097221 */ /* 0x000fce0000000000 */
[----:B------:R-:W-:Y:S05]  /*d3f0*/  WARPSYNC.COLLECTIVE R26, `(.L_x_383) ;  /* 0x000000001a087348 */ /* 0x000fea0003c00000 */
[----:B------:R0:W1:Y:S02]  /*d400*/  SHFL.DOWN P0, R26, R29, R28, R27 ;  /* 0x0800001c1d1a7389 */ /* 0x000064000000001b */
[----:B01----:R-:W-:Y:S05]  /*d410*/  ENDCOLLECTIVE ;  /* 0x000000000000791b */ /* 0x003fea0003800000 */
.L_x_383:
[----:B------:R-:W-:Y:S02]  /*d420*/  MOV R29, R12 ;  /* 0x0000000c001d7202 */ /* 0x000fe40000000f00 */
[----:B------:R-:W-:Y:S01]  /*d430*/  MOV R25, R26 ;  /* 0x0000001a00197202 */ /* 0x000fe20000000f00 */
[----:B------:R-:W-:-:S04]  /*d440*/  IMAD.MOV.U32 R26, RZ, RZ, -0x1 ;  /* 0xffffffffff1a7424 */ /* 0x000fc800078e00ff */
[----:B------:R-:W-:-:S07]  /*d450*/  FADD R10, R24, R25 ;  /* 0x00000019180a7221 */ /* 0x000fce0000000000 */
[----:B------:R-:W-:Y:S05]  /*d460*/  WARPSYNC.COLLECTIVE R26, `(.L_x_384) ;  /* 0x000000001a087348 */ /* 0x000fea0003c00000 */
[----:B------:R0:W1:Y:S02]  /*d470*/  SHFL.DOWN P0, R26, R29, R28, R27 ;  /* 0x0800001c1d1a7389 */ /* 0x000064000000001b */
[----:B01----:R-:W-:Y:S05]  /*d480*/  ENDCOLLECTIVE ;  /* 0x000000000000791b */ /* 0x003fea0003800000 */
.L_x_384:
[----:B------:R-:W-:Y:S02]  /*d490*/  MOV R29, R22 ;  /* 0x00000016001d7202 */ /* 0x000fe40000000f00 */
[----:B------:R-:W-:Y:S02]  /*d4a0*/  MOV R11, R26 ;  /* 0x0000001a000b7202 */ /* 0x000fe40000000f00 */
[----:B------:R-:W-:-:S03]  /*d4b0*/  MOV R26, 0xffffffff ;  /* 0xffffffff001a7802 */ /* 0x000fc60000000f00 */
[----:B------:R-:W-:-:S07]  /*d4c0*/  FADD R11, R12, R11 ;  /* 0x0000000b0c0b7221 */ /* 0x000fce0000000000 */
[----:B------:R-:W-:Y:S05]  /*d4d0*/  WARPSYNC.COLLECTIVE R26, `(.L_x_385) ;  /* 0x000000001a087348 */ /* 0x000fea0003c00000 */
[----:B------:R0:W1:Y:S02]  /*d4e0*/  SHFL.DOWN P0, R26, R29, R28, R27 ;  /* 0x0800001c1d1a7389 */ /* 0x000064000000001b */
[----:B01----:R-:W-:Y:S05]  /*d4f0*/  ENDCOLLECTIVE ;  /* 0x000000000000791b */ /* 0x003fea0003800000 */
.L_x_385:
[----:B------:R-:W-:Y:S02]  /*d500*/  MOV R29, R14 ;  /* 0x0000000e001d7202 */ /* 0x000fe40000000f00 */
[----:B------:R-:W-:Y:S01]  /*d510*/  MOV R23, R26 ;  /* 0x0000001a00177202 */ /* 0x000fe20000000f00 */
[----:B------:R-:W-:-:S04]  /*d520*/  IMAD.MOV.U32 R26, RZ, RZ, -0x1 ;  /* 0xffffffffff1a7424 */ /* 0x000fc800078e00ff */
[----:B------:R-:W-:-:S07]  /*d530*/  FADD R12, R22, R23 ;  /* 0x00000017160c7221 */ /* 0x000fce0000000000 */
[----:B------:R-:W-:Y:S05]  /*d540*/  WARPSYNC.COLLECTIVE R26, `(.L_x_386) ;  /* 0x000000001a087348 */ /* 0x000fea0003c00000 */
[----:B------:R0:W1:Y:S02]  /*d550*/  SHFL.DOWN P0, R26, R29, R28, R27 ;  /* 0x0800001c1d1a7389 */ /* 0x000064000000001b */
[----:B01----:R-:W-:Y:S05]  /*d560*/  ENDCOLLECTIVE ;  /* 0x000000000000791b */ /* 0x003fea0003800000 */
.L_x_386:
[----:B------:R-:W-:Y:S02]  /*d570*/  MOV R29, R20 ;  /* 0x00000014001d7202 */ /* 0x000fe40000000f00 */
[----:B------:R-:W-:Y:S02]  /*d580*/  MOV R13, R26 ;  /* 0x0000001a000d7202 */ /* 0x000fe40000000f00 */
[----:B------:R-:W-:-:S03]  /*d590*/  MOV R26, 0xffffffff ;  /* 0xffffffff001a7802 */ /* 0x000fc60000000f00 */
[----:B------:R-:W-:-:S07]  /*d5a0*/  FADD R13, R14, R13 ;  /* 0x0000000d0e0d7221 */ /* 0x000fce0000000000 */
[----:B------:R-:W-:Y:S05]  /*d5b0*/  WARPSYNC.COLLECTIVE R26, `(.L_x_387) ;  /* 0x000000001a087348 */ /* 0x000fea0003c00000 */
[----:B------:R0:W1:Y:S02]  /*d5c0*/  SHFL.DOWN P0, R26, R29, R28, R27 ;  /* 0x0800001c1d1a7389 */ /* 0x000064000000001b */
[----:B01----:R-:W-:Y:S05]  /*d5d0*/  ENDCOLLECTIVE ;  /* 0x000000000000791b */ /* 0x003fea0003800000 */
.L_x_387:
[----:B------:R-:W-:Y:S02]  /*d5e0*/  MOV R29, R19 ;  /* 0x00000013001d7202 */ /* 0x000fe40000000f00 */
[----:B------:R-:W-:Y:S02]  /*d5f0*/  MOV R21, R26 ;  /* 0x0000001a00157202 */ /* 0x000fe40000000f00 */
[----:B------:R-:W-:-:S03]  /*d600*/  MOV R26, 0xffffffff ;  /* 0xffffffff001a7802 */ /* 0x000fc60000000f00 */
[----:B------:R-:W-:-:S07]  /*d610*/  FADD R14, R20, R21 ;  /* 0x00000015140e7221 */ /* 0x000fce0000000000 */
[----:B------:R-:W-:Y:S05]  /*d620*/  WARPSYNC.COLLECTIVE R26, `(.L_x_388) ;  /* 0x000000001a087348 */ /* 0x000fea0003c00000 */
[----:B------:R0:W1:Y:S02]  /*d630*/  SHFL.DOWN P0, R26, R29, R28, R27 ;  /* 0x0800001c1d1a7389 */ /* 0x000064000000001b */
[----:B01----:R-:W-:Y:S05]  /*d640*/  ENDCOLLECTIVE ;  /* 0x000000000000791b */ /* 0x003fea0003800000 */
.L_x_388:
[----:B------:R-:W-:Y:S01]  /*d650*/  MOV R29, R18 ;  /* 0x00000012001d7202 */ /* 0x000fe20000000f00 */
[----:B------:R-:W-:Y:S01]  /*d660*/  IMAD.MOV.U32 R16, RZ, RZ, R26 ;  /* 0x000000ffff107224 */ /* 0x000fe200078e001a */
[----:B------:R-:W-:-:S03]  /*d670*/  MOV R26, 0xffffffff ;  /* 0xffffffff001a7802 */ /* 0x000fc60000000f00 */
[----:B------:R-:W-:-:S07]  /*d680*/  FADD R16, R19, R16 ;  /* 0x0000001013107221 */ /* 0x000fce0000000000 */
[----:B------:R-:W-:Y:S05]  /*d690*/  WARPSYNC.COLLECTIVE R26, `(.L_x_389) ;  /* 0x000000001a087348 */ /* 0x000fea0003c00000 */
[----:B------:R0:W1:Y:S02]  /*d6a0*/  SHFL.DOWN P0, R26, R29, R28, R27 ;  /* 0x0800001c1d1a7389 */ /* 0x000064000000001b */
[----:B01----:R-:W-:Y:S05]  /*d6b0*/  ENDCOLLECTIVE ;  /* 0x000000000000791b */ /* 0x003fea0003800000 */
.L_x_389:
[----:B------:R-:W-:Y:S02]  /*d6c0*/  MOV R29, R8 ;  /* 0x00000008001d7202 */ /* 0x000fe40000000f00 */
[----:B------:R-:W-:Y:S02]  /*d6d0*/  MOV R17, R26 ;  /* 0x0000001a00117202 */ /* 0x000fe40000000f00 */
[----:B------:R-:W-:-:S03]  /*d6e0*/  MOV R26, 0xffffffff ;  /* 0xffffffff001a7802 */ /* 0x000fc60000000f00 */
[----:B------:R-:W-:-:S07]  /*d6f0*/  FADD R17, R18, R17 ;  /* 0x0000001112117221 */ /* 0x000fce0000000000 */
[----:B------:R-:W-:Y:S05]  /*d700*/  WARPSYNC.COLLECTIVE R26, `(.L_x_390) ;  /* 0x000000001a087348 */ /* 0x000fea0003c00000 */
[----:B------:R0:W1:Y:S02]  /*d710*/  SHFL.DOWN P0, R26, R29, R28, R27 ;  /* 0x0800001c1d1a7389 */ /* 0x000064000000001b */
[----:B01----:R-:W-:Y:S05]  /*d720*/  ENDCOLLECTIVE ;  /* 0x000000000000791b */ /* 0x003fea0003800000 */
.L_x_390:
        /* <DEDUP_REMOVED lines=8> */
.L_x_391:
[----:B------:R-:W-:Y:S02]  /*d7b0*/  MOV R29, R10 ;  /* 0x0000000a001d7202 */ /* 0x000fe40000000f00 */
[----:B------:R-:W-:Y:S02]  /*d7c0*/  MOV R18, R26 ;  /* 0x0000001a00127202 */ /* 0x000fe40000000f00 */
[----:B------:R-:W-:-:S03]  /*d7d0*/  MOV R26, 0xffffffff ;  /* 0xffffffff001a7802 */ /* 0x000fc60000000f00 */
[----:B------:R-:W-:-:S07]  /*d7e0*/  FADD R18, R9, R18 ;  /* 0x0000001209127221 */ /* 0x000fce0000000000 */
[----:B------:R-:W-:Y:S05]  /*d7f0*/  WARPSYNC.COLLECTIVE R26, `(.L_x_392) ;  /* 0x000000001a087348 */ /* 0x000fea0003c00000 */
[----:B------:R0:W1:Y:S02]  /*d800*/  SHFL.DOWN P0, R26, R29, R28, R27 ;  /* 0x0800001c1d1a7389 */ /* 0x000064000000001b */
[----:B01----:R-:W-:Y:S05]  /*d810*/  ENDCOLLECTIVE ;  /* 0x000000000000791b */ /* 0x003fea0003800000 */
.L_x_392:
[----:B------:R-:W-:Y:S01]  /*d820*/  IMAD.MOV.U32 R29, RZ, RZ, R11 ;  /* 0x000000ffff1d7224 */ /* 0x000fe200078e000b */
[----:B------:R-:W-:Y:S02]  /*d830*/  MOV R19, R26 ;  /* 0x0000001a00137202 */ /* 0x000fe40000000f00 */
[----:B------:R-:W-:-:S03]  /*d840*/  MOV R26, 0xffffffff ;  /* 0xffffffff001a7802 */ /* 0x000fc60000000f00 */
[----:B------:R-:W-:-:S07]  /*d850*/  FADD R19, R10, R19 ;  /* 0x000000130a137221 */ /* 0x000fce0000000000 */
[----:B------:R-:W-:Y:S05]  /*d860*/  WARPSYNC.COLLECTIVE R26, `(.L_x_393) ;  /* 0x000000001a087348 */ /* 0x000fea0003c00000 */
[----:B------:R0:W1:Y:S02]  /*d870*/  SHFL.DOWN P0, R26, R29, R28, R27 ;  /* 0x0800001c1d1a7389 */ /* 0x000064000000001b */
[----:B01----:R-:W-:Y:S05]  /*d880*/  ENDCOLLECTIVE ;  /* 0x000000000000791b */ /* 0x003fea0003800000 */
.L_x_393:
[----:B------:R-:W-:Y:S02]  /*d890*/  MOV R29, R12 ;  /* 0x0000000c001d7202 */ /* 0x000fe40000000f00 */
[----:B------:R-:W-:Y:S02]  /*d8a0*/  MOV R20, R26 ;  /* 0x0000001a00147202 */ /* 0x000fe40000000f00 */
[----:B------:R-:W-:-:S03]  /*d8b0*/  MOV R26, 0xffffffff ;  /* 0xffffffff001a7802 */ /* 0x000fc60000000f00 */
[----:B------:R-:W-:-:S07]  /*d8c0*/  FADD R20, R11, R20 ;  /* 0x000000140b147221 */ /* 0x000fce0000000000 */
[----:B------:R-:W-:Y:S05]  /*d8d0*/  WARPSYNC.COLLECTIVE R26, `(.L_x_394) ;  /* 0x000000001a087348 */ /* 0x000fea0003c00000 */
[----:B------:R0:W1:Y:S02]  /*d8e0*/  SHFL.DOWN P0, R26, R29, R28, R27 ;  /* 0x0800001c1d1a7389 */ /* 0x000064000000001b */
[----:B01----:R-:W-:Y:S05]  /*d8f0*/  ENDCOLLECTIVE ;  /* 0x000000000000791b */ /* 0x003fea0003800000 */
.L_x_394:
[----:B------:R-:W-:Y:S02]  /*d900*/  MOV R29, R13 ;  /* 0x0000000d001d7202 */ /* 0x000fe40000000f00 */
[----:B------:R-:W-:Y:S01]  /*d910*/  MOV R21, R26 ;  /* 0x0000001a00157202 */ /* 0x000fe20000000f00 */
[----:B------:R-:W-:-:S04]  /*d920*/  IMAD.MOV.U32 R26, RZ, RZ, -0x1 ;  /* 0xffffffffff1a7424 */ /* 0x000fc800078e00ff */
[----:B------:R-:W-:-:S07]  /*d930*/  FADD R21, R12, R21 ;  /* 0x000000150c157221 */ /* 0x000fce0000000000 */
[----:B------:R-:W-:Y:S05]  /*d940*/  WARPSYNC.COLLECTIVE R26, `(.L_x_395) ;  /* 0x000000001a087348 */ /* 0x000fea0003c00000 */
[----:B------:R0:W1:Y:S02]  /*d950*/  SHFL.DOWN P0, R26, R29, R28, R27 ;  /* 0x0800001c1d1a7389 */ /* 0x000064000000001b */
[----:B01----:R-:W-:Y:S05]  /*d960*/  ENDCOLLECTIVE ;  /* 0x000000000000791b */ /* 0x003fea0003800000 */
.L_x_395:
[----:B------:R-:W-:Y:S02]  /*d970*/  MOV R29, R14 ;  /* 0x0000000e001d7202 */ /* 0x000fe40000000f00 */
[----:B------:R-:W-:Y:S02]  /*d980*/  MOV R22, R26 ;  /* 0x0000001a00167202 */ /* 0x000fe40000000f00 */
[----:B------:R-:W-:-:S03]  /*d990*/  MOV R26, 0xffffffff ;  /* 0xffffffff001a7802 */ /* 0x000fc60000000f00 */
[----:B------:R-:W-:-:S07]  /*d9a0*/  FADD R22, R13, R22 ;  /* 0x000000160d167221 */ /* 0x000fce0000000000 */
[----:B------:R-:W-:Y:S05]  /*d9b0*/  WARPSYNC.COLLECTIVE R26, `(.L_x_396) ;  /* 0x000000001a087348 */ /* 0x000fea0003c00000 */
[----:B------:R0:W1:Y:S02]  /*d9c0*/  SHFL.DOWN P0, R26, R29, R28, R27 ;  /* 0x0800001c1d1a7389 */ /* 0x000064000000001b */
[----:B01----:R-:W-:Y:S05]  /*d9d0*/  ENDCOLLECTIVE ;  /* 0x000000000000791b */ /* 0x003fea0003800000 */
.L_x_396:
[----:B------:R-:W-:Y:S02]  /*d9e0*/  MOV R29, R16 ;  /* 0x00000010001d7202 */ /* 0x000fe40000000f00 */
[----:B------:R-:W-:Y:S02]  /*d9f0*/  MOV R23, R26 ;  /* 0x0000001a00177202 */ /* 0x000fe40000000f00 */
[----:B------:R-:W-:-:S03]  /*da00*/  MOV R26, 0xffffffff ;  /* 0xffffffff001a7802 */ /* 0x000fc60000000f00 */
[----:B------:R-:W-:-:S07]  /*da10*/  FADD R23, R14, R23 ;  /* 0x000000170e177221 */ /* 0x000fce0000000000 */
[----:B------:R-:W-:Y:S05]  /*da20*/  WARPSYNC.COLLECTIVE R26, `(.L_x_397) ;  /* 0x000000001a087348 */ /* 0x000fea0003c00000 */
[----:B------:R0:W1:Y:S02]  /*da30*/  SHFL.DOWN P0, R26, R29, R28, R27 ;  /* 0x0800001c1d1a7389 */ /* 0x000064000000001b */
[----:B01----:R-:W-:Y:S05]  /*da40*/  ENDCOLLECTIVE ;  /* 0x000000000000791b */ /* 0x003fea0003800000 */
.L_x_397:
[----:B------:R-:W-:Y:S01]  /*da50*/  MOV R29, R17 ;  /* 0x00000011001d7202 */ /* 0x000fe20000000f00 */
[----:B------:R-:W-:Y:S01]  /*da60*/  IMAD.MOV.U32 R25, RZ, RZ, R26 ;  /* 0x000000ffff197224 */ /* 0x000fe200078e001a */
[----:B------:R-:W-:-:S03]  /*da70*/  MOV R26, 0xffffffff ;  /* 0xffffffff001a7802 */ /* 0x000fc60000000f00 */
[----:B------:R-:W-:-:S07]  /*da80*/  FADD R25, R16, R25 ;  /* 0x0000001910197221 */ /* 0x000fce0000000000 */
[----:B------:R-:W-:Y:S05]  /*da90*/  WARPSYNC.COLLECTIVE R26, `(.L_x_398) ;  /* 0x000000001a087348 */ /* 0x000fea0003c00000 */
[----:B------:R0:W1:Y:S02]  /*daa0*/  SHFL.DOWN P0, R26, R29, R28, R27 ;  /* 0x0800001c1d1a7389 */ /* 0x000064000000001b */
[----:B01----:R-:W-:Y:S05]  /*dab0*/  ENDCOLLECTIVE ;  /* 0x000000000000791b */ /* 0x003fea0003800000 */
.L_x_398:
[----:B------:R-:W-:Y:S02]  /*dac0*/  MOV R29, R8 ;  /* 0x00000008001d7202 */ /* 0x000fe40000000f00 */
[----:B------:R-:W-:Y:S02]  /*dad0*/  MOV R24, R26 ;  /* 0x0000001a00187202 */ /* 0x000fe40000000f00 */
[----:B------:R-:W-:-:S03]  /*dae0*/  MOV R26, 0xffffffff ;  /* 0xffffffff001a7802 */ /* 0x000fc60000000f00 */
[----:B------:R-:W-:-:S07]  /*daf0*/  FADD R24, R17, R24 ;  /* 0x0000001811187221 */ /* 0x000fce0000000000 */
[----:B------:R-:W-:Y:S05]  /*db00*/  WARPSYNC.COLLECTIVE R26, `(.L_x_399) ;  /* 0x000000001a087348 */ /* 0x000fea0003c00000 */
[----:B------:R0:W1:Y:S02]  /*db10*/  SHFL.DOWN P0, R26, R29, R28, R27 ;  /* 0x0800001c1d1a7389 */ /* 0x000064000000001b */
[----:B01----:R-:W-:Y:S05]  /*db20*/  ENDCOLLECTIVE ;  /* 0x000000000000791b */ /* 0x003fea0003800000 */
.L_x_399:
[----:B------:R-:W-:Y:S01]  /*db30*/  MOV R15, R26 ;  /* 0x0000001a000f7202 */ /* 0x000fe20000000f00 */
[----:B------:R-:W-:Y:S06]  /*db40*/  BRA `(.L_x_400) ;  /* 0xffffff7800e47947 */ /* 0x000fec000383ffff */
.L_x_401:
[----:B------:R-:W-:-:S00]  /*db50*/  BRA `(.L_x_401) ;  /* 0xfffffffc00fc7947 */ /* 0x000fc0000383ffff */
[----:B------:R-:W-:-:S00]  /*db60*/  NOP ;  /* 0x0000000000007918 */ /* 0x000fc00000000000 */
        /* <DEDUP_REMOVED lines=9> */
.L_x_402:


//--------------------- .nv.shared._Z31fused_tensor_prods_example_kerniiiiiiiiiiiPKfS0_S0_S0_S0_S0_S0_S0_S0_S0_S0_S0_S0_S0_S0_S0_S0_PfS1_S1_ --------------------------
	.section	.nv.shared._Z31fused_tensor_prods_example_kerniiiiiiiiiiiPKfS0_S0_S0_S0_S0_S0_S0_S0_S0_S0_S0_S0_S0_S0_S0_S0_PfS1_S1_,"aw",@nobits
	.sectionflags	@""
	.align	16
	.zero		1024


//--------------------- .nv.shared.reserved.0     --------------------------
	.section	.nv.shared.reserved.0,"aw",@nobits
	.weak		__nv_reservedSMEM_offset_0_alias
	.size		__nv_reservedSMEM_offset_0_alias, 0, 64
	.other		__nv_reservedSMEM_offset_0_alias,@"STO_CUDA_RESERVED_SHARED STV_DEFAULT"
__nv_reservedSMEM_offset_0_alias:
	.zero		0
	.zero		64


//--------------------- .nv.constant0._Z31fused_tensor_prods_example_kerniiiiiiiiiiiPKfS0_S0_S0_S0_S0_S0_S0_S0_S0_S0_S0_S0_S0_S0_S0_S0_PfS1_S1_ --------------------------
	.section	.nv.constant0._Z31fused_tensor_prods_example_kerniiiiiiiiiiiPKfS0_S0_S0_S0_S0_S0_S0_S0_S0_S0_S0_S0_S0_S0_S0_S0_PfS1_S1_,"a",@progbits
	.sectionflags	@""
	.align	4
.nv.constant0._Z31fused_tensor_prods_example_kerniiiiiiiiiiiPKfS0_S0_S0_S0_S0_S0_S0_S0_S0_S0_S0_S0_S0_S0_S0_S0_PfS1_S1_:
	.zero		1104


//--------------------- SYMBOLS --------------------------

	.type		.nv.reservedSmem.offset0,@object
	.size		.nv.reservedSmem.offset0,0x4
	.type		.nv.reservedSmem.cap,@object
	.size		.nv.reservedSmem.cap,0x4
